	.target	sm_90a

	.elftype	@"ET_EXEC"


//--------------------- .note.nv.tkinfo           --------------------------
	.section	.note.nv.tkinfo,"",@"SHT_NOTE"
	.sectionflags	@"SHF_NOTE_NV_TKINFO"
	.tkinfo
        /*0018*/ 	.word	0x00000002
        /*0030*/ 	.string	""
        /*0030*/ 	.string	"ptxas"
        /*0030*/ 	.string	"Cuda compilation tools, release 13.0, V13.0.88"
        /*0030*/ 	.string	"Build cuda_13.0.r13.0/compiler.36424714_0"
        /*0030*/ 	.string	"-v  -suppress-debug-info  -lineinfo  -arch sm_90a "



//--------------------- .note.nv.cuinfo           --------------------------
	.section	.note.nv.cuinfo,"",@"SHT_NOTE"
	.sectionflags	@"SHF_NOTE_NV_CUINFO"
        /*0018*/ 	.short	0x0002
        /*001a*/ 	.short	0x005a
        /*001c*/ 	.short	0x0082
	.zero		2


//--------------------- .nv.info                  --------------------------
	.section	.nv.info,"",@"SHT_CUDA_INFO"
	.align	4


	//----- nvinfo : EIATTR_REGCOUNT
	.align		4
        /*0000*/ 	.byte	0x04, 0x2f
        /*0002*/ 	.short	(.L_1 - .L_0)
	.align		4
.L_0:
        /*0004*/ 	.word	index@(matmul_kernel)
        /*0008*/ 	.word	0x000000ff


	//----- nvinfo : EIATTR_FRAME_SIZE
	.align		4
.L_1:
        /*000c*/ 	.byte	0x04, 0x11
        /*000e*/ 	.short	(.L_3 - .L_2)
	.align		4
.L_2:
        /*0010*/ 	.word	index@(matmul_kernel)
        /*0014*/ 	.word	0x00007168


	//----- nvinfo : EIATTR_MIN_STACK_SIZE
	.align		4
.L_3:
        /*0018*/ 	.byte	0x04, 0x12
        /*001a*/ 	.short	(.L_5 - .L_4)
	.align		4
.L_4:
        /*001c*/ 	.word	index@(matmul_kernel)
        /*0020*/ 	.word	0x00007168
.L_5:


//--------------------- .nv.compat                --------------------------
	.section	.nv.compat,"",@"SHT_CUDA_COMPAT_INFO"
	.align	4
        /*0000*/ 	.byte	0x02, 0x09, 0x01, 0x00, 0x02, 0x02, 0x01, 0x00, 0x02, 0x05, 0x05, 0x00, 0x03, 0x07, 0x01, 0x01
        /*0010*/ 	.byte	0x02, 0x03, 0x00, 0x00, 0x02, 0x06, 0x01, 0x00, 0x04, 0x0b, 0x08, 0x00, 0x00, 0x00, 0x00, 0x00
        /*0020*/ 	.byte	0x00, 0x00, 0x00, 0x00


//--------------------- .nv.info.matmul_kernel    --------------------------
	.section	.nv.info.matmul_kernel,"",@"SHT_CUDA_INFO"
	.sectionflags	@""
	.align	4


	//----- nvinfo : EIATTR_CUDA_API_VERSION
	.align		4
        /*0000*/ 	.byte	0x04, 0x37
        /*0002*/ 	.short	(.L_7 - .L_6)
.L_6:
        /*0004*/ 	.word	0x00000082


	//----- nvinfo : EIATTR_KPARAM_INFO
	.align		4
.L_7:
        /*0008*/ 	.byte	0x04, 0x17
        /*000a*/ 	.short	(.L_9 - .L_8)
.L_8:
        /*000c*/ 	.word	0x00000000
        /*0010*/ 	.short	0x000d
        /*0012*/ 	.short	0x0048
        /*0014*/ 	.byte	0x00, 0xf4, 0x21, 0x00


	//----- nvinfo : EIATTR_KPARAM_INFO
	.align		4
.L_9:
        /*0018*/ 	.byte	0x04, 0x17
        /*001a*/ 	.short	(.L_11 - .L_10)
.L_10:
        /*001c*/ 	.word	0x00000000
        /*0020*/ 	.short	0x000c
        /*0022*/ 	.short	0x0040
        /*0024*/ 	.byte	0x00, 0xf4, 0x21, 0x00


	//----- nvinfo : EIATTR_KPARAM_INFO
	.align		4
.L_11:
        /*0028*/ 	.byte	0x04, 0x17
        /*002a*/ 	.short	(.L_13 - .L_12)
.L_12:
        /*002c*/ 	.word	0x00000000
        /*0030*/ 	.short	0x000b
        /*0032*/ 	.short	0x0038
        /*0034*/ 	.byte	0x00, 0xf0, 0x11, 0x00


	//----- nvinfo : EIATTR_KPARAM_INFO
	.align		4
.L_13:
        /*0038*/ 	.byte	0x04, 0x17
        /*003a*/ 	.short	(.L_15 - .L_14)
.L_14:
        /*003c*/ 	.word	0x00000000
        /*0040*/ 	.short	0x000a
        /*0042*/ 	.short	0x0034
        /*0044*/ 	.byte	0x00, 0xf0, 0x11, 0x00


	//----- nvinfo : EIATTR_KPARAM_INFO
	.align		4
.L_15:
        /*0048*/ 	.byte	0x04, 0x17
        /*004a*/ 	.short	(.L_17 - .L_16)
.L_16:
        /*004c*/ 	.word	0x00000000
        /*0050*/ 	.short	0x0009
        /*0052*/ 	.short	0x0030
        /*0054*/ 	.byte	0x00, 0xf0, 0x11, 0x00


	//----- nvinfo : EIATTR_KPARAM_INFO
	.align		4
.L_17:
        /*0058*/ 	.byte	0x04, 0x17
        /*005a*/ 	.short	(.L_19 - .L_18)
.L_18:
        /*005c*/ 	.word	0x00000000
        /*0060*/ 	.short	0x0008
        /*0062*/ 	.short	0x002c
        /*0064*/ 	.byte	0x00, 0xf0, 0x11, 0x00


	//----- nvinfo : EIATTR_KPARAM_INFO
	.align		4
.L_19:
        /*0068*/ 	.byte	0x04, 0x17
        /*006a*/ 	.short	(.L_21 - .L_20)
.L_20:
        /*006c*/ 	.word	0x00000000
        /*0070*/ 	.short	0x0007
        /*0072*/ 	.short	0x0028
        /*0074*/ 	.byte	0x00, 0xf0, 0x11, 0x00


	//----- nvinfo : EIATTR_KPARAM_INFO
	.align		4
.L_21:
        /*0078*/ 	.byte	0x04, 0x17
        /*007a*/ 	.short	(.L_23 - .L_22)
.L_22:
        /*007c*/ 	.word	0x00000000
        /*0080*/ 	.short	0x0006
        /*0082*/ 	.short	0x0024
        /*0084*/ 	.byte	0x00, 0xf0, 0x11, 0x00


	//----- nvinfo : EIATTR_KPARAM_INFO
	.align		4
.L_23:
        /*0088*/ 	.byte	0x04, 0x17
        /*008a*/ 	.short	(.L_25 - .L_24)
.L_24:
        /*008c*/ 	.word	0x00000000
        /*0090*/ 	.short	0x0005
        /*0092*/ 	.short	0x0020
        /*0094*/ 	.byte	0x00, 0xf0, 0x11, 0x00


	//----- nvinfo : EIATTR_KPARAM_INFO
	.align		4
.L_25:
        /*0098*/ 	.byte	0x04, 0x17
        /*009a*/ 	.short	(.L_27 - .L_26)
.L_26:
        /*009c*/ 	.word	0x00000000
        /*00a0*/ 	.short	0x0004
        /*00a2*/ 	.short	0x001c
        /*00a4*/ 	.byte	0x00, 0xf0, 0x11, 0x00


	//----- nvinfo : EIATTR_KPARAM_INFO
	.align		4
.L_27:
        /*00a8*/ 	.byte	0x04, 0x17
        /*00aa*/ 	.short	(.L_29 - .L_28)
.L_28:
        /*00ac*/ 	.word	0x00000000
        /*00b0*/ 	.short	0x0003
        /*00b2*/ 	.short	0x0018
        /*00b4*/ 	.byte	0x00, 0xf0, 0x11, 0x00


	//----- nvinfo : EIATTR_KPARAM_INFO
	.align		4
.L_29:
        /*00b8*/ 	.byte	0x04, 0x17
        /*00ba*/ 	.short	(.L_31 - .L_30)
.L_30:
        /*00bc*/ 	.word	0x00000000
        /*00c0*/ 	.short	0x0002
        /*00c2*/ 	.short	0x0010
        /*00c4*/ 	.byte	0x00, 0xf4, 0x21, 0x00


	//----- nvinfo : EIATTR_KPARAM_INFO
	.align		4
.L_31:
        /*00c8*/ 	.byte	0x04, 0x17
        /*00ca*/ 	.short	(.L_33 - .L_32)
.L_32:
        /*00cc*/ 	.word	0x00000000
        /*00d0*/ 	.short	0x0001
        /*00d2*/ 	.short	0x0008
        /*00d4*/ 	.byte	0x00, 0xf4, 0x21, 0x00


	//----- nvinfo : EIATTR_KPARAM_INFO
	.align		4
.L_33:
        /*00d8*/ 	.byte	0x04, 0x17
        /*00da*/ 	.short	(.L_35 - .L_34)
.L_34:
        /*00dc*/ 	.word	0x00000000
        /*00e0*/ 	.short	0x0000
        /*00e2*/ 	.short	0x0000
        /*00e4*/ 	.byte	0x00, 0xf4, 0x21, 0x00


	//----- nvinfo : EIATTR_SPARSE_MMA_MASK
	.align		4
.L_35:
        /*00e8*/ 	.byte	0x03, 0x50
        /*00ea*/ 	.short	0x0000


	//----- nvinfo : EIATTR_MAXREG_COUNT
	.align		4
        /*00ec*/ 	.byte	0x03, 0x1b
        /*00ee*/ 	.short	0x00ff


	//----- nvinfo : EIATTR_NUM_BARRIERS
	.align		4
        /*00f0*/ 	.byte	0x02, 0x4c
        /*00f2*/ 	.byte	0x01
	.zero		1


	//----- nvinfo : EIATTR_ANNOTATIONS
	.align		4
        /*00f4*/ 	.byte	0x04, 0x55
        /*00f6*/ 	.short	(.L_37 - .L_36)


	//   ....[0]....
.L_36:
        /*00f8*/ 	.word	0x00000001
        /*00fc*/ 	.byte	0xb0, 0x01, 0x00, 0x00, 0x01, 0x00, 0x00, 0x00, 0xa0, 0x09, 0x00, 0x00, 0x01, 0x00, 0x00, 0x00
        /* <DEDUP_REMOVED lines=2681> */
        /*a89c*/ 	.byte	0xe0, 0xb7, 0x03, 0x00, 0x01, 0x00, 0x00, 0x00, 0xf0, 0xb7, 0x03, 0x00


	//----- nvinfo : EIATTR_MERCURY_ISA_VERSION
	.align		4
.L_37:
        /*a8a8*/ 	.byte	0x03, 0x5f
        /*a8aa*/ 	.short	0x0101


	//----- nvinfo : EIATTR_EXIT_INSTR_OFFSETS
	.align		4
        /*a8ac*/ 	.byte	0x04, 0x1c
        /*a8ae*/ 	.short	(.L_39 - .L_38)


	//   ....[0]....
.L_38:
        /*a8b0*/ 	.word	0x000f1ac0


	//   ....[1]....
        /*a8b4*/ 	.word	0x000f1ae0


	//----- nvinfo : EIATTR_REQNTID
	.align		4
.L_39:
        /*a8b8*/ 	.byte	0x04, 0x10
        /*a8ba*/ 	.short	(.L_41 - .L_40)
.L_40:
        /*a8bc*/ 	.word	0x00000040
        /*a8c0*/ 	.word	0x00000001
        /*a8c4*/ 	.word	0x00000001


	//----- nvinfo : EIATTR_CBANK_PARAM_SIZE
	.align		4
.L_41:
        /*a8c8*/ 	.byte	0x03, 0x19
        /*a8ca*/ 	.short	0x0050


	//----- nvinfo : EIATTR_PARAM_CBANK
	.align		4
        /*a8cc*/ 	.byte	0x04, 0x0a
        /*a8ce*/ 	.short	(.L_43 - .L_42)
	.align		4
.L_42:
        /*a8d0*/ 	.word	index@(.nv.constant0.matmul_kernel)
        /*a8d4*/ 	.short	0x0210
        /*a8d6*/ 	.short	0x0050


	//----- nvinfo : EIATTR_SW_WAR
	.align		4
.L_43:
        /*a8d8*/ 	.byte	0x04, 0x36
        /*a8da*/ 	.short	(.L_45 - .L_44)
.L_44:
        /*a8dc*/ 	.word	0x00000008
.L_45:


//--------------------- .nv.callgraph             --------------------------
	.section	.nv.callgraph,"",@"SHT_CUDA_CALLGRAPH"
	.align	4
	.sectionentsize	8
	.align		4
        /*0000*/ 	.word	0x00000000
	.align		4
        /*0004*/ 	.word	0xffffffff
	.align		4
        /*0008*/ 	.word	0x00000000
	.align		4
        /*000c*/ 	.word	0xfffffffe
	.align		4
        /*0010*/ 	.word	0x00000000
	.align		4
        /*0014*/ 	.word	0xfffffffd
	.align		4
        /*0018*/ 	.word	0x00000000
	.align		4
        /*001c*/ 	.word	0xfffffffc


//--------------------- .text.matmul_kernel       --------------------------
	.section	.text.matmul_kernel,"ax",@progbits
	.align	128
        .global         matmul_kernel
        .type           matmul_kernel,@function
        .size           matmul_kernel,(.L_x_3 - matmul_kernel)
        .other          matmul_kernel,@"STO_CUDA_ENTRY STV_DEFAULT"
matmul_kernel:
.text.matmul_kernel:
[----:B------:R-:W1:Y:S08]  /*0000*/  LDC R1, c[0x0][0x28] ;  /* 0x00000a00ff017b82 */ /* 0x000e700000000800 */
[----:B------:R-:W2:Y:S01]  /*0010*/  LDC.64 R2, c[0x0][0x228] ;  /* 0x00008a00ff027b82 */ /* 0x000ea20000000a00 */
[----:B------:R-:W3:Y:S01]  /*0020*/  S2R R5, SR_CTAID.X ;  /* 0x0000000000057919 */ /* 0x000ee20000002500 */
[----:B-1----:R-:W-:Y:S01]  /*0030*/  VIADD R1, R1, 0xffff8e98 ;  /* 0xffff8e9801017836 */ /* 0x002fe20000000000 */
[----:B------:R-:W-:Y:S01]  /*0040*/  ULDC UR6, c[0x0][0x22c] ;  /* 0x00008b0000067ab9 */ /* 0x000fe20000000800 */
[----:B------:R-:W-:Y:S01]  /*0050*/  ULDC.64 UR4, c[0x0][0x218] ;  /* 0x0000860000047ab9 */ /* 0x000fe20000000a00 */
[----:B------:R-:W-:Y:S01]  /*0060*/  ULDC UR58, c[0x0][0x240] ;  /* 0x00009000003a7ab9 */ /* 0x000fe20000000800 */
        /* <DEDUP_REMOVED lines=18> */
[----:B--2---:R-:W-:Y:S01]  /*0190*/  MOV R11, R3 ;  /* 0x00000003000b7202 */ /* 0x004fe20000000f00 */
[----:B------:R-:W-:Y:S01]  /*01a0*/  IMAD.MOV.U32 R12, RZ, RZ, R2 ;  /* 0x000000ffff0c7224 */ /* 0x000fe200078e0002 */
[----:B------:R1:W-:Y:S01]  /*01b0*/  STL [R1+0x438], R2 ;  /* 0x0004380201007387 */ /* 0x0003e20000100800 */
[----:B------:R-:W-:Y:S01]  /*01c0*/  ULDC UR22, c[0x0][0x240] ;  /* 0x0000900000167ab9 */ /* 0x000fe20000000800 */
[----:B------:R-:W-:Y:S01]  /*01d0*/  IABS R251, R11 ;  /* 0x0000000b00fb7213 */ /* 0x000fe20000000000 */
[----:B------:R-:W-:Y:S01]  /*01e0*/  VIADD R0, R11, 0x1ff ;  /* 0x000001ff0b007836 */ /* 0x000fe20000000000 */
[----:B------:R-:W-:Y:S01]  /*01f0*/  IABS R34, R12 ;  /* 0x0000000c00227213 */ /* 0x000fe20000000000 */
[----:B------:R-:W-:Y:S01]  /*0200*/  ULDC UR23, c[0x0][0x240] ;  /* 0x0000900000177ab9 */ /* 0x000fe20000000800 */
[----:B------:R-:W-:Y:S01]  /*0210*/  ULDC UR24, c[0x0][0x240] ;  /* 0x0000900000187ab9 */ /* 0x000fe20000000800 */
[----:B---3--:R-:W-:Y:S01]  /*0220*/  IABS R8, R5 ;  /* 0x0000000500087213 */ /* 0x008fe20000000000 */
[----:B------:R-:W-:Y:S01]  /*0230*/  ULDC UR25, c[0x0][0x240] ;  /* 0x0000900000197ab9 */ /* 0x000fe20000000800 */
[----:B------:R-:W-:Y:S01]  /*0240*/  SHF.R.S32.HI R3, RZ, 0x1f, R0 ;  /* 0x0000001fff037819 */ /* 0x000fe20000011400 */
[----:B------:R-:W-:Y:S01]  /*0250*/  ULDC UR26, c[0x0][0x240] ;  /* 0x00009000001a7ab9 */ /* 0x000fe20000000800 */
[----:B------:R-:W-:Y:S01]  /*0260*/  ULDC UR27, c[0x0][0x240] ;  /* 0x00009000001b7ab9 */ /* 0x000fe20000000800 */
[----:B------:R-:W-:Y:S01]  /*0270*/  ULDC UR29, c[0x0][0x240] ;  /* 0x00009000001d7ab9 */ /* 0x000fe20000000800 */
[----:B------:R-:W-:Y:S01]  /*0280*/  LEA.HI R3, R3, R0, RZ, 0x9 ;  /* 0x0000000003037211 */ /* 0x000fe200078f48ff */
[----:B------:R-:W-:Y:S01]  /*0290*/  ULDC UR28, c[0x0][0x240] ;  /* 0x00009000001c7ab9 */ /* 0x000fe20000000800 */
[----:B------:R-:W-:Y:S01]  /*02a0*/  ULDC UR34, c[0x0][0x240] ;  /* 0x0000900000227ab9 */ /* 0x000fe20000000800 */
[----:B------:R-:W-:Y:S01]  /*02b0*/  ULDC UR30, c[0x0][0x240] ;  /* 0x00009000001e7ab9 */ /* 0x000fe20000000800 */
[----:B------:R-:W-:Y:S01]  /*02c0*/  SHF.R.S32.HI R3, RZ, 0x9, R3 ;  /* 0x00000009ff037819 */ /* 0x000fe20000011403 */
[----:B------:R-:W-:Y:S01]  /*02d0*/  ULDC UR36, c[0x0][0x240] ;  /* 0x0000900000247ab9 */ /* 0x000fe20000000800 */
[----:B------:R-:W-:Y:S01]  /*02e0*/  ULDC UR32, c[0x0][0x240] ;  /* 0x0000900000207ab9 */ /* 0x000fe20000000800 */
[----:B------:R-:W-:Y:S01]  /*02f0*/  ULDC UR31, c[0x0][0x240] ;  /* 0x00009000001f7ab9 */ /* 0x000fe20000000800 */
[----:B------:R-:W-:Y:S01]  /*0300*/  ULDC UR33, c[0x0][0x240] ;  /* 0x0000900000217ab9 */ /* 0x000fe20000000800 */
[----:B------:R-:W-:Y:S01]  /*0310*/  IMAD.SHL.U32 R4, R3, 0x8, RZ ;  /* 0x0000000803047824 */ /* 0x000fe200078e00ff */
[----:B------:R-:W-:Y:S01]  /*0320*/  ULDC UR37, c[0x0][0x240] ;  /* 0x0000900000257ab9 */ /* 0x000fe20000000800 */
[----:B------:R-:W-:Y:S01]  /*0330*/  ULDC UR38, c[0x0][0x240] ;  /* 0x0000900000267ab9 */ /* 0x000fe20000000800 */
[----:B------:R-:W-:Y:S01]  /*0340*/  ULDC UR39, c[0x0][0x240] ;  /* 0x0000900000277ab9 */ /* 0x000fe20000000800 */
[----:B------:R-:W-:Y:S01]  /*0350*/  ULDC UR40, c[0x0][0x240] ;  /* 0x0000900000287ab9 */ /* 0x000fe20000000800 */
[-C--:B------:R-:W-:Y:S01]  /*0360*/  IABS R7, R4.reuse ;  /* 0x0000000400077213 */ /* 0x080fe20000000000 */
[----:B------:R-:W-:Y:S01]  /*0370*/  ULDC UR41, c[0x0][0x240] ;  /* 0x0000900000297ab9 */ /* 0x000fe20000000800 */
[----:B------:R-:W-:Y:S01]  /*0380*/  IABS R10, R4 ;  /* 0x00000004000a7213 */ /* 0x000fe20000000000 */
[----:B------:R-:W-:Y:S01]  /*0390*/  ULDC UR42, c[0x0][0x240] ;  /* 0x00009000002a7ab9 */ /* 0x000fe20000000800 */
[----:B------:R-:W2:Y:S01]  /*03a0*/  I2F.RP R0, R7 ;  /* 0x0000000700007306 */ /* 0x000ea20000209400 */
        /* <DEDUP_REMOVED lines=14> */
[----:B--2---:R-:W1:Y:S01]  /*0490*/  MUFU.RCP R0, R0 ;  /* 0x0000000000007308 */ /* 0x004e620000001000 */
[----:B------:R-:W-:Y:S01]  /*04a0*/  ULDC UR57, c[0x0][0x240] ;  /* 0x0000900000397ab9 */ /* 0x000fe20000000800 */
[----:B------:R-:W-:Y:S01]  /*04b0*/  ULDC UR61, c[0x0][0x240] ;  /* 0x00009000003d7ab9 */ /* 0x000fe20000000800 */
[----:B-1----:R-:W-:Y:S01]  /*04c0*/  IADD3 R2, R0, 0xffffffe, RZ ;  /* 0x0ffffffe00027810 */ /* 0x002fe20007ffe0ff */
[----:B------:R-:W-:-:S04]  /*04d0*/  IMAD.MOV R0, RZ, RZ, -R10 ;  /* 0x000000ffff007224 */ /* 0x000fc800078e0a0a */
[----:B------:R1:W2:Y:S02]  /*04e0*/  F2I.FTZ.U32.TRUNC.NTZ R3, R2 ;  /* 0x0000000200037305 */ /* 0x0002a4000021f000 */
[----:B-1----:R-:W-:Y:S01]  /*04f0*/  MOV R2, RZ ;  /* 0x000000ff00027202 */ /* 0x002fe20000000f00 */
[----:B--2---:R-:W-:-:S04]  /*0500*/  IMAD.MOV R6, RZ, RZ, -R3 ;  /* 0x000000ffff067224 */ /* 0x004fc800078e0a03 */
[----:B------:R-:W-:Y:S02]  /*0510*/  IMAD R9, R6, R7, RZ ;  /* 0x0000000706097224 */ /* 0x000fe400078e02ff */
[----:B------:R-:W-:Y:S02]  /*0520*/  IMAD.MOV.U32 R6, RZ, RZ, R8 ;  /* 0x000000ffff067224 */ /* 0x000fe400078e0008 */
[----:B------:R-:W-:-:S06]  /*0530*/  IMAD.HI.U32 R3, R3, R9, R2 ;  /* 0x0000000903037227 */ /* 0x000fcc00078e0002 */
[----:B------:R-:W-:-:S04]  /*0540*/  IMAD.HI.U32 R3, R3, R6, RZ ;  /* 0x0000000603037227 */ /* 0x000fc800078e00ff */
[----:B------:R-:W-:-:S05]  /*0550*/  IMAD R0, R3, R0, R6 ;  /* 0x0000000003007224 */ /* 0x000fca00078e0206 */
[----:B------:R-:W-:-:S13]  /*0560*/  ISETP.GT.U32.AND P1, PT, R7, R0, PT ;  /* 0x000000000700720c */ /* 0x000fda0003f24070 */
[----:B------:R-:W-:Y:S01]  /*0570*/  @!P1 IMAD.IADD R0, R0, 0x1, -R7 ;  /* 0x0000000100009824 */ /* 0x000fe200078e0a07 */
[----:B------:R-:W-:Y:S02]  /*0580*/  @!P1 IADD3 R3, R3, 0x1, RZ ;  /* 0x0000000103039810 */ /* 0x000fe40007ffe0ff */
[----:B------:R-:W-:Y:S02]  /*0590*/  ISETP.NE.AND P1, PT, R4, RZ, PT ;  /* 0x000000ff0400720c */ /* 0x000fe40003f25270 */
[----:B------:R-:W-:Y:S02]  /*05a0*/  ISETP.GE.U32.AND P0, PT, R0, R7, PT ;  /* 0x000000070000720c */ /* 0x000fe40003f06070 */
[----:B------:R-:W-:-:S04]  /*05b0*/  LOP3.LUT R0, R5, R4, RZ, 0x3c, !PT ;  /* 0x0000000405007212 */ /* 0x000fc800078e3cff */
[----:B------:R-:W-:Y:S02]  /*05c0*/  ISETP.GE.AND P2, PT, R0, RZ, PT ;  /* 0x000000ff0000720c */ /* 0x000fe40003f46270 */
[----:B------:R-:W-:-:S05]  /*05d0*/  IADD3 R0, R12, 0x3f, RZ ;  /* 0x0000003f0c007810 */ /* 0x000fca0007ffe0ff */
[----:B------:R-:W-:-:S04]  /*05e0*/  @P0 VIADD R3, R3, 0x1 ;  /* 0x0000000103030836 */ /* 0x000fc80000000000 */
[----:B------:R-:W-:Y:S01]  /*05f0*/  IMAD.MOV.U32 R2, RZ, RZ, R3 ;  /* 0x000000ffff027224 */ /* 0x000fe200078e0003 */
[----:B------:R-:W-:-:S03]  /*0600*/  SHF.R.S32.HI R3, RZ, 0x1f, R0 ;  /* 0x0000001fff037819 */ /* 0x000fc60000011400 */
[----:B------:R-:W-:Y:S01]  /*0610*/  @!P2 IMAD.MOV R2, RZ, RZ, -R2 ;  /* 0x000000ffff02a224 */ /* 0x000fe200078e0a02 */
[----:B------:R-:W-:Y:S02]  /*0620*/  @!P1 LOP3.LUT R2, RZ, R4, RZ, 0x33, !PT ;  /* 0x00000004ff029212 */ /* 0x000fe400078e33ff */
[----:B------:R-:W-:-:S03]  /*0630*/  LEA.HI R3, R3, R0, RZ, 0x6 ;  /* 0x0000000003037211 */ /* 0x000fc600078f30ff */
[----:B------:R-:W-:Y:S02]  /*0640*/  IMAD.SHL.U32 R6, R2, 0x8, RZ ;  /* 0x0000000802067824 */ /* 0x000fe400078e00ff */
[----:B------:R-:W-:-:S03]  /*0650*/  IMAD.MOV R2, RZ, RZ, -R2 ;  /* 0x000000ffff027224 */ /* 0x000fc600078e0a02 */
[----:B------:R-:W-:Y:S01]  /*0660*/  LEA.HI.SX32 R3, R3, -R6, 0x1a ;  /* 0x8000000603037211 */ /* 0x000fe200078fd2ff */
[----:B------:R-:W-:Y:S01]  /*0670*/  IMAD R8, R4, R2, R5 ;  /* 0x0000000204087224 */ /* 0x000fe200078e0205 */
[----:B------:R-:W-:Y:S01]  /*0680*/  MOV R2, RZ ;  /* 0x000000ff00027202 */ /* 0x000fe20000000f00 */
[----:B------:R-:W1:Y:S01]  /*0690*/  I2F.RP R4, R34 ;  /* 0x0000002200047306 */ /* 0x000e620000209400 */
[----:B------:R-:W-:-:S04]  /*06a0*/  VIMNMX R9, R3, 0x8, PT ;  /* 0x0000000803097848 */ /* 0x000fc80003fe0100 */
[----:B------:R-:W-:-:S04]  /*06b0*/  IABS R7, R9 ;  /* 0x0000000900077213 */ /* 0x000fc80000000000 */
[----:B------:R-:W2:Y:S08]  /*06c0*/  I2F.RP R0, R7 ;  /* 0x0000000700007306 */ /* 0x000eb00000209400 */
[----:B-1----:R-:W1:Y:S08]  /*06d0*/  MUFU.RCP R4, R4 ;  /* 0x0000000400047308 */ /* 0x002e700000001000 */
[----:B--2---:R-:W2:Y:S01]  /*06e0*/  MUFU.RCP R0, R0 ;  /* 0x0000000000007308 */ /* 0x004ea20000001000 */
[----:B-1----:R-:W-:-:S07]  /*06f0*/  VIADD R234, R4, 0xffffffe ;  /* 0x0ffffffe04ea7836 */ /* 0x002fce0000000000 */
[----:B------:R1:W-:Y:S01]  /*0700*/  F2I.FTZ.U32.TRUNC.NTZ R235, R234 ;  /* 0x000000ea00eb7305 */ /* 0x0003e2000021f000 */
[----:B--2---:R-:W-:Y:S02]  /*0710*/  IADD3 R3, R0, 0xffffffe, RZ ;  /* 0x0ffffffe00037810 */ /* 0x004fe40007ffe0ff */
[----:B------:R-:W-:Y:S02]  /*0720*/  IABS R0, R8 ;  /* 0x0000000800007213 */ /* 0x000fe40000000000 */
[----:B-1----:R-:W-:-:S03]  /*0730*/  MOV R234, RZ ;  /* 0x000000ff00ea7202 */ /* 0x002fc60000000f00 */
[----:B------:R-:W1:Y:S02]  /*0740*/  F2I.FTZ.U32.TRUNC.NTZ R3, R3 ;  /* 0x0000000300037305 */ /* 0x000e64000021f000 */
[----:B-1----:R-:W-:-:S04]  /*0750*/  IMAD.MOV R10, RZ, RZ, -R3 ;  /* 0x000000ffff0a7224 */ /* 0x002fc800078e0a03 */
[----:B------:R-:W-:Y:S01]  /*0760*/  IMAD R5, R10, R7, RZ ;  /* 0x000000070a057224 */ /* 0x000fe200078e02ff */
[----:B------:R-:W-:-:S03]  /*0770*/  IABS R10, R9 ;  /* 0x00000009000a7213 */ /* 0x000fc60000000000 */
[----:B------:R-:W-:Y:S02]  /*0780*/  IMAD.HI.U32 R2, R3, R5, R2 ;  /* 0x0000000503027227 */ /* 0x000fe400078e0002 */
[----:B------:R-:W1:Y:S02]  /*0790*/  I2F.RP R5, R251 ;  /* 0x000000fb00057306 */ /* 0x000e640000209400 */
[----:B------:R-:W-:Y:S02]  /*07a0*/  IMAD.MOV.U32 R3, RZ, RZ, R0 ;  /* 0x000000ffff037224 */ /* 0x000fe400078e0000 */
[----:B------:R-:W-:Y:S02]  /*07b0*/  IMAD.MOV R0, RZ, RZ, -R10 ;  /* 0x000000ffff007224 */ /* 0x000fe400078e0a0a */
[----:B------:R-:W-:-:S04]  /*07c0*/  IMAD.HI.U32 R2, R2, R3, RZ ;  /* 0x0000000302027227 */ /* 0x000fc800078e00ff */
[----:B------:R-:W-:-:S05]  /*07d0*/  IMAD R0, R2, R0, R3 ;  /* 0x0000000002007224 */ /* 0x000fca00078e0203 */
[----:B------:R-:W-:Y:S01]  /*07e0*/  ISETP.GT.U32.AND P1, PT, R7, R0, PT ;  /* 0x000000000700720c */ /* 0x000fe20003f24070 */
[----:B-1----:R-:W1:-:S12]  /*07f0*/  MUFU.RCP R5, R5 ;  /* 0x0000000500057308 */ /* 0x002e580000001000 */
[-C--:B------:R-:W-:Y:S02]  /*0800*/  @!P1 IADD3 R0, R0, -R7.reuse, RZ ;  /* 0x8000000700009210 */ /* 0x080fe40007ffe0ff */
[----:B------:R-:W-:Y:S02]  /*0810*/  @!P1 IADD3 R2, R2, 0x1, RZ ;  /* 0x0000000102029810 */ /* 0x000fe40007ffe0ff */
[----:B------:R-:W-:Y:S01]  /*0820*/  ISETP.GE.U32.AND P0, PT, R0, R7, PT ;  /* 0x000000070000720c */ /* 0x000fe20003f06070 */
[----:B-1----:R-:W-:Y:S01]  /*0830*/  VIADD R3, R5, 0xffffffe ;  /* 0x0ffffffe05037836 */ /* 0x002fe20000000000 */
[----:B------:R-:W-:Y:S02]  /*0840*/  LOP3.LUT R0, R8, R9, RZ, 0x3c, !PT ;  /* 0x0000000908007212 */ /* 0x000fe400078e3cff */
[----:B------:R-:W-:Y:S02]  /*0850*/  ISETP.NE.AND P1, PT, R9, RZ, PT ;  /* 0x000000ff0900720c */ /* 0x000fe40003f25270 */
[----:B------:R-:W-:Y:S01]  /*0860*/  ISETP.GE.AND P2, PT, R0, RZ, PT ;  /* 0x000000ff0000720c */ /* 0x000fe20003f46270 */
[----:B------:R-:W1:Y:S01]  /*0870*/  F2I.FTZ.U32.TRUNC.NTZ R3, R3 ;  /* 0x0000000300037305 */ /* 0x000e62000021f000 */
[----:B------:R-:W-:-:S05]  /*0880*/  IADD3 R5, RZ, -R235, RZ ;  /* 0x800000ebff057210 */ /* 0x000fca0007ffe0ff */
[----:B------:R-:W-:Y:S02]  /*0890*/  @P0 VIADD R2, R2, 0x1 ;  /* 0x0000000102020836 */ /* 0x000fe40000000000 */
[----:B------:R-:W-:-:S04]  /*08a0*/  IMAD R5, R5, R34, RZ ;  /* 0x0000002205057224 */ /* 0x000fc800078e02ff */
[----:B------:R-:W-:Y:S01]  /*08b0*/  @!P2 IMAD.MOV R2, RZ, RZ, -R2 ;  /* 0x000000ffff02a224 */ /* 0x000fe200078e0a02 */
[----:B------:R-:W-:Y:S01]  /*08c0*/  @!P1 LOP3.LUT R2, RZ, R9, RZ, 0x33, !PT ;  /* 0x00000009ff029212 */ /* 0x000fe200078e33ff */
[----:B------:R-:W-:-:S04]  /*08d0*/  IMAD.HI.U32 R234, R235, R5, R234 ;  /* 0x00000005ebea7227 */ /* 0x000fc800078e00ea */
[--C-:B-1----:R-:W-:Y:S02]  /*08e0*/  IMAD.MOV R0, RZ, RZ, -R3.reuse ;  /* 0x000000ffff007224 */ /* 0x102fe400078e0a03 */
[----:B------:R-:W-:Y:S02]  /*08f0*/  IMAD.MOV R194, RZ, RZ, -R2 ;  /* 0x000000ffffc27224 */ /* 0x000fe400078e0a02 */
[----:B------:R-:W-:Y:S02]  /*0900*/  IMAD.SHL.U32 R19, R2, 0x200, RZ ;  /* 0x0000020002137824 */ /* 0x000fe400078e00ff */
[----:B------:R-:W-:Y:S02]  /*0910*/  IMAD R194, R9, R194, R8 ;  /* 0x000000c209c27224 */ /* 0x000fe400078e0208 */
[----:B------:R-:W-:Y:S01]  /*0920*/  IMAD R7, R0, R251, RZ ;  /* 0x000000fb00077224 */ /* 0x000fe200078e02ff */
[C---:B------:R-:W-:Y:S01]  /*0930*/  IADD3 R12, R19.reuse, 0x3, RZ ;  /* 0x00000003130c7810 */ /* 0x040fe20007ffe0ff */
[----:B------:R-:W-:Y:S01]  /*0940*/  IMAD.MOV.U32 R2, RZ, RZ, RZ ;  /* 0x000000ffff027224 */ /* 0x000fe200078e00ff */
[----:B------:R-:W-:Y:S01]  /*0950*/  IADD3 R194, R6, R194, RZ ;  /* 0x000000c206c27210 */ /* 0x000fe20007ffe0ff */
[----:B------:R-:W-:Y:S01]  /*0960*/  VIADD R14, R19, 0x1 ;  /* 0x00000001130e7836 */ /* 0x000fe20000000000 */
[----:B------:R-:W-:Y:S01]  /*0970*/  IABS R6, R19 ;  /* 0x0000001300067213 */ /* 0x000fe20000000000 */
[----:B------:R-:W-:Y:S01]  /*0980*/  IMAD.HI.U32 R250, R3, R7, R2 ;  /* 0x0000000703fa7227 */ /* 0x000fe200078e0002 */
[----:B------:R-:W-:Y:S01]  /*0990*/  IABS R9, R12 ;  /* 0x0000000c00097213 */ /* 0x000fe20000000000 */
[----:B------:R-:W-:Y:S01]  /*09a0*/  STL [R1+0xcb4], R19 ;  /* 0x000cb41301007387 */ /* 0x000fe20000100800 */
[----:B------:R-:W-:Y:S01]  /*09b0*/  IABS R7, R14 ;  /* 0x0000000e00077213 */ /* 0x000fe20000000000 */
[C---:B------:R-:W-:Y:S01]  /*09c0*/  VIADD R13, R19.reuse, 0x2 ;  /* 0x00000002130d7836 */ /* 0x040fe20000000000 */
[C---:B------:R-:W-:Y:S01]  /*09d0*/  IADD3 R16, R19.reuse, 0xb, RZ ;  /* 0x0000000b13107810 */ /* 0x040fe20007ffe0ff */
[----:B------:R-:W-:Y:S01]  /*09e0*/  VIADD R11, R19, 0x4 ;  /* 0x00000004130b7836 */ /* 0x000fe20000000000 */
[----:B------:R-:W-:Y:S01]  /*09f0*/  STL [R1+0x42c], R14 ;  /* 0x00042c0e01007387 */ /* 0x000fe20000100800 */
[----:B------:R-:W-:Y:S01]  /*0a00*/  IMAD.HI.U32 R2, R250, R7, RZ ;  /* 0x00000007fa027227 */ /* 0x000fe200078e00ff */
[----:B------:R-:W-:-:S02]  /*0a10*/  IABS R8, R13 ;  /* 0x0000000d00087213 */ /* 0x000fc40000000000 */
[----:B------:R-:W-:Y:S01]  /*0a20*/  IABS R10, R11 ;  /* 0x0000000b000a7213 */ /* 0x000fe20000000000 */
[----:B------:R-:W-:Y:S01]  /*0a30*/  IMAD.HI.U32 R0, R250, R6, RZ ;  /* 0x00000006fa007227 */ /* 0x000fe200078e00ff */
[----:B------:R-:W-:Y:S01]  /*0a40*/  IADD3 R2, -R2, RZ, RZ ;  /* 0x000000ff02027210 */ /* 0x000fe20007ffe1ff */
[----:B------:R-:W-:Y:S02]  /*0a50*/  STL [R1+0x428], R13 ;  /* 0x0004280d01007387 */ /* 0x000fe40000100800 */
[C---:B------:R-:W-:Y:S02]  /*0a60*/  IMAD.HI.U32 R3, R250.reuse, R8, RZ ;  /* 0x00000008fa037227 */ /* 0x040fe400078e00ff */
[----:B------:R-:W-:Y:S02]  /*0a70*/  STL [R1+0x424], R12 ;  /* 0x0004240c01007387 */ /* 0x000fe40000100800 */
[----:B------:R-:W-:Y:S02]  /*0a80*/  IMAD.MOV R0, RZ, RZ, -R0 ;  /* 0x000000ffff007224 */ /* 0x000fe400078e0a00 */
[C---:B------:R-:W-:Y:S01]  /*0a90*/  IMAD.HI.U32 R5, R250.reuse, R10, RZ ;  /* 0x0000000afa057227 */ /* 0x040fe200078e00ff */
[----:B------:R1:W-:Y:S03]  /*0aa0*/  STL [R1+0x420], R11 ;  /* 0x0004200b01007387 */ /* 0x0003e60000100800 */
[----:B------:R-:W-:Y:S01]  /*0ab0*/  IMAD.MOV R3, RZ, RZ, -R3 ;  /* 0x000000ffff037224 */ /* 0x000fe200078e0a03 */
[----:B------:R-:W-:Y:S01]  /*0ac0*/  IADD3 R5, -R5, RZ, RZ ;  /* 0x000000ff05057210 */ /* 0x000fe20007ffe1ff */
[----:B------:R-:W-:-:S04]  /*0ad0*/  IMAD.HI.U32 R4, R250, R9, RZ ;  /* 0x00000009fa047227 */ /* 0x000fc800078e00ff */
[----:B------:R-:W-:Y:S01]  /*0ae0*/  IMAD R25, R251, R0, R6 ;  /* 0x00000000fb197224 */ /* 0x000fe200078e0206 */
[----:B-1----:R-:W-:Y:S01]  /*0af0*/  IADD3 R11, R19, 0xe, RZ ;  /* 0x0000000e130b7810 */ /* 0x002fe20007ffe0ff */
[C---:B------:R-:W-:Y:S02]  /*0b00*/  IMAD R6, R251.reuse, R2, R7 ;  /* 0x00000002fb067224 */ /* 0x040fe400078e0207 */
[----:B------:R-:W-:Y:S01]  /*0b10*/  IMAD R0, R251, R3, R8 ;  /* 0x00000003fb007224 */ /* 0x000fe200078e0208 */
[C---:B------:R-:W-:Y:S01]  /*0b20*/  IADD3 R3, R19.reuse, 0x7, RZ ;  /* 0x0000000713037810 */ /* 0x040fe20007ffe0ff */
[----:B------:R-:W-:Y:S01]  /*0b30*/  IMAD.MOV R4, RZ, RZ, -R4 ;  /* 0x000000ffff047224 */ /* 0x000fe200078e0a04 */
[----:B------:R1:W-:Y:S01]  /*0b40*/  STL [R1+0x14], R6 ;  /* 0x0000140601007387 */ /* 0x0003e20000100800 */
[----:B------:R-:W-:Y:S01]  /*0b50*/  VIADD R17, R19, 0xa ;  /* 0x0000000a13117836 */ /* 0x000fe20000000000 */
[----:B------:R-:W-:Y:S01]  /*0b60*/  IABS R252, R3 ;  /* 0x0000000300fc7213 */ /* 0x000fe20000000000 */
[----:B------:R-:W-:Y:S01]  /*0b70*/  IMAD R2, R251, R4, R9 ;  /* 0x00000004fb027224 */ /* 0x000fe200078e0209 */
[----:B------:R-:W-:Y:S01]  /*0b80*/  STL [R1+0x18], R25 ;  /* 0x0000181901007387 */ /* 0x000fe20000100800 */
[----:B------:R-:W-:-:S02]  /*0b90*/  VIADD R4, R19, 0x6 ;  /* 0x0000000613047836 */ /* 0x000fc40000000000 */
[C---:B------:R-:W-:Y:S01]  /*0ba0*/  VIADD R15, R19.reuse, 0xc ;  /* 0x0000000c130f7836 */ /* 0x040fe20000000000 */
[----:B------:R2:W-:Y:S01]  /*0bb0*/  STL [R1+0x10], R0 ;  /* 0x0000100001007387 */ /* 0x0005e20000100800 */
[C---:B------:R-:W-:Y:S01]  /*0bc0*/  VIADD R14, R19.reuse, 0xd ;  /* 0x0000000d130e7836 */ /* 0x040fe20000000000 */
[----:B------:R-:W-:Y:S01]  /*0bd0*/  IABS R7, R4 ;  /* 0x0000000400077213 */ /* 0x000fe20000000000 */
[----:B-1----:R-:W-:Y:S01]  /*0be0*/  VIADD R6, R19, 0x5 ;  /* 0x0000000513067836 */ /* 0x002fe20000000000 */
[----:B------:R1:W-:Y:S01]  /*0bf0*/  STL [R1+0xc], R2 ;  /* 0x00000c0201007387 */ /* 0x0003e20000100800 */
[----:B--2---:R-:W-:Y:S02]  /*0c00*/  IMAD R0, R251, R5, R10 ;  /* 0x00000005fb007224 */ /* 0x004fe400078e020a */
[----:B-1----:R-:W-:-:S03]  /*0c10*/  VIADD R2, R19, 0x8 ;  /* 0x0000000813027836 */ /* 0x002fc60000000000 */
[----:B------:R1:W-:Y:S04]  /*0c20*/  STL [R1+0x8], R0 ;  /* 0x0000080001007387 */ /* 0x0003e80000100800 */
[----:B------:R2:W-:Y:S01]  /*0c30*/  STL [R1+0x41c], R6 ;  /* 0x00041c0601007387 */ /* 0x0005e20000100800 */
[----:B------:R-:W-:-:S03]  /*0c40*/  IABS R8, R2 ;  /* 0x0000000200087213 */ /* 0x000fc60000000000 */
[----:B------:R3:W-:Y:S01]  /*0c50*/  STL [R1+0x450], R4 ;  /* 0x0004500401007387 */ /* 0x0007e20000100800 */
[----:B-1----:R-:W-:-:S03]  /*0c60*/  VIADD R0, R19, 0x9 ;  /* 0x0000000913007836 */ /* 0x002fc60000000000 */
[----:B------:R-:W-:Y:S01]  /*0c70*/  STL [R1+0x44c], R3 ;  /* 0x00044c0301007387 */ /* 0x000fe20000100800 */
[----:B--2---:R-:W-:-:S03]  /*0c80*/  IABS R6, R6 ;  /* 0x0000000600067213 */ /* 0x004fc60000000000 */
[----:B------:R1:W-:Y:S01]  /*0c90*/  STL [R1+0x448], R2 ;  /* 0x0004480201007387 */ /* 0x0003e20000100800 */
[----:B------:R-:W-:Y:S01]  /*0ca0*/  IABS R9, R0 ;  /* 0x0000000000097213 */ /* 0x000fe20000000000 */
[C---:B---3--:R-:W-:Y:S02]  /*0cb0*/  IMAD.HI.U32 R4, R250.reuse, R8, RZ ;  /* 0x00000008fa047227 */ /* 0x048fe400078e00ff */
[----:B------:R2:W-:Y:S02]  /*0cc0*/  STL [R1+0x444], R0 ;  /* 0x0004440001007387 */ /* 0x0005e40000100800 */
[----:B------:R-:W-:Y:S01]  /*0cd0*/  IMAD.HI.U32 R5, R250, R9, RZ ;  /* 0x00000009fa057227 */ /* 0x000fe200078e00ff */
[----:B------:R-:W-:-:S03]  /*0ce0*/  IADD3 R4, -R4, RZ, RZ ;  /* 0x000000ff04047210 */ /* 0x000fc60007ffe1ff */
[----:B-1----:R-:W-:-:S04]  /*0cf0*/  IMAD.HI.U32 R2, R250, R7, RZ ;  /* 0x00000007fa027227 */ /* 0x002fc800078e00ff */
[----:B--2---:R-:W-:-:S04]  /*0d00*/  IMAD.HI.U32 R0, R250, R6, RZ ;  /* 0x00000006fa007227 */ /* 0x004fc800078e00ff */
[----:B------:R-:W-:Y:S01]  /*0d10*/  IMAD.MOV R2, RZ, RZ, -R2 ;  /* 0x000000ffff027224 */ /* 0x000fe200078e0a02 */
[----:B------:R-:W-:Y:S01]  /*0d20*/  IADD3 R0, -R0, RZ, RZ ;  /* 0x000000ff00007210 */ /* 0x000fe20007ffe1ff */
[----:B------:R-:W-:-:S04]  /*0d30*/  IMAD.HI.U32 R3, R250, R252, RZ ;  /* 0x000000fcfa037227 */ /* 0x000fc800078e00ff */
[C---:B------:R-:W-:Y:S01]  /*0d40*/  IMAD R13, R251.reuse, R0, R6 ;  /* 0x00000000fb0d7224 */ /* 0x040fe200078e0206 */
[----:B------:R-:W-:Y:S01]  /*0d50*/  IABS R6, R17 ;  /* 0x0000001100067213 */ /* 0x000fe20000000000 */
[C---:B------:R-:W-:Y:S01]  /*0d60*/  IMAD R12, R251.reuse, R2, R7 ;  /* 0x00000002fb0c7224 */ /* 0x040fe200078e0207 */
[----:B------:R-:W-:Y:S01]  /*0d70*/  IABS R7, R16 ;  /* 0x0000001000077213 */ /* 0x000fe20000000000 */
[----:B------:R-:W-:Y:S02]  /*0d80*/  IMAD.MOV R10, RZ, RZ, -R5 ;  /* 0x000000ffff0a7224 */ /* 0x000fe400078e0a05 */
[C---:B------:R-:W-:Y:S01]  /*0d90*/  IMAD R74, R251.reuse, R4, R8 ;  /* 0x00000004fb4a7224 */ /* 0x040fe200078e0208 */
[----:B------:R-:W-:Y:S01]  /*0da0*/  IABS R8, R15 ;  /* 0x0000000f00087213 */ /* 0x000fe20000000000 */
[----:B------:R-:W-:Y:S02]  /*0db0*/  IMAD.MOV R3, RZ, RZ, -R3 ;  /* 0x000000ffff037224 */ /* 0x000fe400078e0a03 */
[----:B------:R-:W-:Y:S01]  /*0dc0*/  IMAD R154, R251, R10, R9 ;  /* 0x0000000afb9a7224 */ /* 0x000fe200078e0209 */
[----:B------:R-:W-:Y:S01]  /*0dd0*/  IABS R9, R14 ;  /* 0x0000000e00097213 */ /* 0x000fe20000000000 */
[----:B------:R-:W-:Y:S01]  /*0de0*/  IMAD.HI.U32 R0, R250, R6, RZ ;  /* 0x00000006fa007227 */ /* 0x000fe200078e00ff */
[----:B------:R-:W-:-:S03]  /*0df0*/  IABS R10, R11 ;  /* 0x0000000b000a7213 */ /* 0x000fc60000000000 */
[----:B------:R-:W-:-:S04]  /*0e00*/  IMAD.HI.U32 R2, R250, R7, RZ ;  /* 0x00000007fa027227 */ /* 0x000fc800078e00ff */
[----:B------:R-:W-:Y:S02]  /*0e10*/  IMAD R252, R251, R3, R252 ;  /* 0x00000003fbfc7224 */ /* 0x000fe400078e02fc */
[----:B------:R-:W-:-:S03]  /*0e20*/  IMAD.HI.U32 R3, R250, R8, RZ ;  /* 0x00000008fa037227 */ /* 0x000fc600078e00ff */
[----:B------:R-:W-:Y:S01]  /*0e30*/  STL [R1+0x4a68], R252 ;  /* 0x004a68fc01007387 */ /* 0x000fe20000100800 */
[----:B------:R-:W-:Y:S01]  /*0e40*/  IMAD.MOV R0, RZ, RZ, -R0 ;  /* 0x000000ffff007224 */ /* 0x000fe200078e0a00 */
[----:B------:R-:W-:Y:S01]  /*0e50*/  IADD3 R3, -R3, RZ, RZ ;  /* 0x000000ff03037210 */ /* 0x000fe20007ffe1ff */
[----:B------:R-:W-:Y:S01]  /*0e60*/  IMAD.MOV R2, RZ, RZ, -R2 ;  /* 0x000000ffff027224 */ /* 0x000fe200078e0a02 */
[----:B------:R-:W-:Y:S01]  /*0e70*/  STL [R1+0x440], R17 ;  /* 0x0004401101007387 */ /* 0x000fe20000100800 */
[----:B------:R-:W-:-:S03]  /*0e80*/  IMAD.HI.U32 R4, R250, R9, RZ ;  /* 0x00000009fa047227 */ /* 0x000fc600078e00ff */
[----:B------:R-:W-:Y:S01]  /*0e90*/  STL [R1+0x43c], R16 ;  /* 0x00043c1001007387 */ /* 0x000fe20000100800 */
[----:B------:R-:W-:-:S03]  /*0ea0*/  IMAD.HI.U32 R5, R250, R10, RZ ;  /* 0x0000000afa057227 */ /* 0x000fc600078e00ff */
[----:B------:R-:W-:Y:S01]  /*0eb0*/  STL [R1+0x3e98], R15 ;  /* 0x003e980f01007387 */ /* 0x000fe20000100800 */
[----:B------:R-:W-:Y:S01]  /*0ec0*/  IMAD R114, R251, R0, R6 ;  /* 0x00000000fb727224 */ /* 0x000fe200078e0206 */
[----:B------:R-:W-:Y:S01]  /*0ed0*/  IADD3 R6, R19, 0xf, RZ ;  /* 0x0000000f13067810 */ /* 0x000fe20007ffe0ff */
[C---:B------:R-:W-:Y:S01]  /*0ee0*/  IMAD R0, R251.reuse, R2, R7 ;  /* 0x00000002fb007224 */ /* 0x040fe200078e0207 */
[----:B------:R-:W-:Y:S01]  /*0ef0*/  STL [R1+0x3e9c], R14 ;  /* 0x003e9c0e01007387 */ /* 0x000fe20000100800 */
[----:B------:R-:W-:Y:S02]  /*0f00*/  IMAD.MOV R4, RZ, RZ, -R4 ;  /* 0x000000ffff047224 */ /* 0x000fe400078e0a04 */
[----:B------:R-:W-:Y:S01]  /*0f10*/  IMAD.MOV R5, RZ, RZ, -R5 ;  /* 0x000000ffff057224 */ /* 0x000fe200078e0a05 */
[----:B------:R-:W-:Y:S01]  /*0f20*/  STL [R1+0x3ea0], R11 ;  /* 0x003ea00b01007387 */ /* 0x000fe20000100800 */
[C---:B------:R-:W-:Y:S02]  /*0f30*/  IMAD R3, R251.reuse, R3, R8 ;  /* 0x00000003fb037224 */ /* 0x040fe400078e0208 */
[----:B------:R-:W-:Y:S01]  /*0f40*/  IMAD R2, R251, R4, R9 ;  /* 0x00000004fb027224 */ /* 0x000fe200078e0209 */
[----:B------:R1:W-:Y:S01]  /*0f50*/  STL [R1+0x404], R0 ;  /* 0x0004040001007387 */ /* 0x0003e20000100800 */
[----:B------:R-:W-:-:S03]  /*0f60*/  VIADD R4, R19, 0x10 ;  /* 0x0000001013047836 */ /* 0x000fc60000000000 */
[----:B------:R2:W-:Y:S02]  /*0f70*/  STL [R1+0x400], R3 ;  /* 0x0004000301007387 */ /* 0x0005e40000100800 */
[----:B------:R-:W-:Y:S02]  /*0f80*/  IABS R7, R4 ;  /* 0x0000000400077213 */ /* 0x000fe40000000000 */
[----:B------:R3:W-:Y:S01]  /*0f90*/  STL [R1+0x3fc], R2 ;  /* 0x0003fc0201007387 */ /* 0x0007e20000100800 */
[----:B-1----:R-:W-:Y:S02]  /*0fa0*/  IMAD R0, R251, R5, R10 ;  /* 0x00000005fb007224 */ /* 0x002fe400078e020a */
[----:B--2---:R-:W-:-:S03]  /*0fb0*/  VIADD R3, R19, 0x11 ;  /* 0x0000001113037836 */ /* 0x004fc60000000000 */
[----:B------:R1:W-:Y:S01]  /*0fc0*/  STL [R1+0x3f8], R0 ;  /* 0x0003f80001007387 */ /* 0x0003e20000100800 */
[----:B---3--:R-:W-:-:S03]  /*0fd0*/  IADD3 R2, R19, 0x12, RZ ;  /* 0x0000001213027810 */ /* 0x008fc60007ffe0ff */
[----:B------:R2:W-:Y:S01]  /*0fe0*/  STL [R1+0x3ea4], R6 ;  /* 0x003ea40601007387 */ /* 0x0005e20000100800 */
[----:B------:R-:W-:Y:S02]  /*0ff0*/  IABS R8, R3 ;  /* 0x0000000300087213 */ /* 0x000fe40000000000 */
[----:B------:R-:W-:Y:S01]  /*1000*/  IABS R9, R2 ;  /* 0x0000000200097213 */ /* 0x000fe20000000000 */
[----:B------:R3:W-:Y:S01]  /*1010*/  STL [R1+0x3ea8], R4 ;  /* 0x003ea80401007387 */ /* 0x0007e20000100800 */
[----:B-1----:R-:W-:-:S03]  /*1020*/  VIADD R0, R19, 0x13 ;  /* 0x0000001313007836 */ /* 0x002fc60000000000 */
[----:B------:R1:W-:Y:S01]  /*1030*/  STL [R1+0x3eac], R3 ;  /* 0x003eac0301007387 */ /* 0x0003e20000100800 */
[----:B--2---:R-:W-:Y:S02]  /*1040*/  IABS R6, R6 ;  /* 0x0000000600067213 */ /* 0x004fe40000000000 */
[----:B------:R-:W-:Y:S01]  /*1050*/  IABS R10, R0 ;  /* 0x00000000000a7213 */ /* 0x000fe20000000000 */
[----:B------:R2:W-:Y:S01]  /*1060*/  STL [R1+0x3eb0], R2 ;  /* 0x003eb00201007387 */ /* 0x0005e20000100800 */
[----:B---3--:R-:W-:-:S03]  /*1070*/  IMAD.HI.U32 R4, R250, R9, RZ ;  /* 0x00000009fa047227 */ /* 0x008fc600078e00ff */
[----:B------:R3:W-:Y:S01]  /*1080*/  STL [R1+0x3eb4], R0 ;  /* 0x003eb40001007387 */ /* 0x0007e20000100800 */
[----:B-1----:R-:W-:-:S04]  /*1090*/  IMAD.HI.U32 R3, R250, R8, RZ ;  /* 0x00000008fa037227 */ /* 0x002fc800078e00ff */
[----:B------:R-:W-:-:S04]  /*10a0*/  IMAD.HI.U32 R5, R250, R10, RZ ;  /* 0x0000000afa057227 */ /* 0x000fc800078e00ff */
[----:B--2---:R-:W-:Y:S01]  /*10b0*/  IMAD.HI.U32 R2, R250, R7, RZ ;  /* 0x00000007fa027227 */ /* 0x004fe200078e00ff */
[----:B------:R-:W-:-:S03]  /*10c0*/  IADD3 R5, -R5, RZ, RZ ;  /* 0x000000ff05057210 */ /* 0x000fc60007ffe1ff */
[----:B---3--:R-:W-:Y:S01]  /*10d0*/  IMAD.HI.U32 R0, R250, R6, RZ ;  /* 0x00000006fa007227 */ /* 0x008fe200078e00ff */
[----:B------:R-:W-:-:S03]  /*10e0*/  IADD3 R2, -R2, RZ, RZ ;  /* 0x000000ff02027210 */ /* 0x000fc60007ffe1ff */
[----:B------:R-:W-:Y:S02]  /*10f0*/  IMAD.MOV R3, RZ, RZ, -R3 ;  /* 0x000000ffff037224 */ /* 0x000fe400078e0a03 */
[----:B------:R-:W-:Y:S02]  /*1100*/  IMAD.MOV R0, RZ, RZ, -R0 ;  /* 0x000000ffff007224 */ /* 0x000fe400078e0a00 */
[----:B------:R-:W-:Y:S02]  /*1110*/  IMAD.MOV R4, RZ, RZ, -R4 ;  /* 0x000000ffff047224 */ /* 0x000fe400078e0a04 */
[C---:B------:R-:W-:Y:S02]  /*1120*/  IMAD R27, R251.reuse, R2, R7 ;  /* 0x00000002fb1b7224 */ /* 0x040fe400078e0207 */
[C---:B------:R-:W-:Y:S02]  /*1130*/  IMAD R3, R251.reuse, R3, R8 ;  /* 0x00000003fb037224 */ /* 0x040fe400078e0208 */
[----:B------:R-:W-:-:S02]  /*1140*/  IMAD R11, R251, R0, R6 ;  /* 0x00000000fb0b7224 */ /* 0x000fc400078e0206 */
[C---:B------:R-:W-:Y:S01]  /*1150*/  IMAD R2, R251.reuse, R4, R9 ;  /* 0x00000004fb027224 */ /* 0x040fe200078e0209 */
[----:B------:R1:W-:Y:S01]  /*1160*/  STL [R1+0x3ec], R3 ;  /* 0x0003ec0301007387 */ /* 0x0003e20000100800 */
[----:B------:R-:W-:Y:S02]  /*1170*/  IMAD R0, R251, R5, R10 ;  /* 0x00000005fb007224 */ /* 0x000fe400078e020a */
[C---:B------:R-:W-:Y:S01]  /*1180*/  VIADD R6, R19.reuse, 0x14 ;  /* 0x0000001413067836 */ /* 0x040fe20000000000 */
[----:B------:R2:W-:Y:S01]  /*1190*/  STL [R1+0x3e8], R2 ;  /* 0x0003e80201007387 */ /* 0x0005e20000100800 */
[----:B------:R-:W-:-:S03]  /*11a0*/  VIADD R4, R19, 0x15 ;  /* 0x0000001513047836 */ /* 0x000fc60000000000 */
[----:B------:R3:W-:Y:S01]  /*11b0*/  STL [R1+0x3e4], R0 ;  /* 0x0003e40001007387 */ /* 0x0007e20000100800 */
[----:B-1----:R-:W-:-:S03]  /*11c0*/  IADD3 R3, R19, 0x16, RZ ;  /* 0x0000001613037810 */ /* 0x002fc60007ffe0ff */
[----:B------:R1:W-:Y:S01]  /*11d0*/  STL [R1+0x3eb8], R6 ;  /* 0x003eb80601007387 */ /* 0x0003e20000100800 */
[----:B------:R-:W-:Y:S01]  /*11e0*/  IABS R7, R4 ;  /* 0x0000000400077213 */ /* 0x000fe20000000000 */
[C---:B--2---:R-:W-:Y:S01]  /*11f0*/  VIADD R2, R19.reuse, 0x17 ;  /* 0x0000001713027836 */ /* 0x044fe20000000000 */
[----:B------:R-:W-:Y:S01]  /*1200*/  IABS R8, R3 ;  /* 0x0000000300087213 */ /* 0x000fe20000000000 */
[----:B------:R2:W-:Y:S01]  /*1210*/  STL [R1+0x3ebc], R4 ;  /* 0x003ebc0401007387 */ /* 0x0005e20000100800 */
[----:B---3--:R-:W-:Y:S02]  /*1220*/  VIADD R0, R19, 0x18 ;  /* 0x0000001813007836 */ /* 0x008fe40000000000 */
[----:B------:R-:W-:Y:S01]  /*1230*/  IABS R9, R2 ;  /* 0x0000000200097213 */ /* 0x000fe20000000000 */
[----:B------:R3:W-:Y:S01]  /*1240*/  STL [R1+0x3ec0], R3 ;  /* 0x003ec00301007387 */ /* 0x0007e20000100800 */
[----:B-1----:R-:W-:-:S03]  /*1250*/  IABS R6, R6 ;  /* 0x0000000600067213 */ /* 0x002fc60000000000 */
[----:B------:R-:W-:Y:S01]  /*1260*/  STL [R1+0x3ec4], R2 ;  /* 0x003ec40201007387 */ /* 0x000fe20000100800 */
[----:B------:R-:W-:Y:S01]  /*1270*/  IABS R10, R0 ;  /* 0x00000000000a7213 */ /* 0x000fe20000000000 */
[C---:B--2---:R-:W-:Y:S02]  /*1280*/  IMAD.HI.U32 R4, R250.reuse, R9, RZ ;  /* 0x00000009fa047227 */ /* 0x044fe400078e00ff */
[----:B------:R1:W-:Y:S02]  /*1290*/  STL [R1+0x3ec8], R0 ;  /* 0x003ec80001007387 */ /* 0x0003e40000100800 */
[----:B------:R-:W-:Y:S01]  /*12a0*/  IMAD.HI.U32 R5, R250, R10, RZ ;  /* 0x0000000afa057227 */ /* 0x000fe200078e00ff */
[----:B------:R-:W-:-:S03]  /*12b0*/  IADD3 R4, -R4, RZ, RZ ;  /* 0x000000ff04047210 */ /* 0x000fc60007ffe1ff */
[----:B---3--:R-:W-:-:S04]  /*12c0*/  IMAD.HI.U32 R3, R250, R8, RZ ;  /* 0x00000008fa037227 */ /* 0x008fc800078e00ff */
[----:B-1----:R-:W-:-:S04]  /*12d0*/  IMAD.HI.U32 R0, R250, R6, RZ ;  /* 0x00000006fa007227 */ /* 0x002fc800078e00ff */
[----:B------:R-:W-:Y:S01]  /*12e0*/  IMAD.HI.U32 R2, R250, R7, RZ ;  /* 0x00000007fa027227 */ /* 0x000fe200078e00ff */
[----:B------:R-:W-:-:S03]  /*12f0*/  IADD3 R0, -R0, RZ, RZ ;  /* 0x000000ff00007210 */ /* 0x000fc60007ffe1ff */
[----:B------:R-:W-:Y:S02]  /*1300*/  IMAD.MOV R5, RZ, RZ, -R5 ;  /* 0x000000ffff057224 */ /* 0x000fe400078e0a05 */
[----:B------:R-:W-:Y:S02]  /*1310*/  IMAD R0, R251, R0, R6 ;  /* 0x00000000fb007224 */ /* 0x000fe400078e0206 */
[----:B------:R-:W-:Y:S02]  /*1320*/  IMAD.MOV R3, RZ, RZ, -R3 ;  /* 0x000000ffff037224 */ /* 0x000fe400078e0a03 */
[----:B------:R-:W-:Y:S01]  /*1330*/  IMAD.MOV R2, RZ, RZ, -R2 ;  /* 0x000000ffff027224 */ /* 0x000fe200078e0a02 */
[----:B------:R1:W-:Y:S01]  /*1340*/  STL [R1+0x3e0], R0 ;  /* 0x0003e00001007387 */ /* 0x0003e20000100800 */
[----:B------:R-:W-:Y:S02]  /*1350*/  VIADD R6, R19, 0x19 ;  /* 0x0000001913067836 */ /* 0x000fe40000000000 */
[----:B------:R-:W-:Y:S01]  /*1360*/  IMAD R16, R251, R4, R9 ;  /* 0x00000004fb107224 */ /* 0x000fe200078e0209 */
[----:B------:R-:W-:Y:S01]  /*1370*/  IADD3 R4, R19, 0x1a, RZ ;  /* 0x0000001a13047810 */ /* 0x000fe20007ffe0ff */
[----:B------:R-:W-:-:S02]  /*1380*/  IMAD R17, R251, R3, R8 ;  /* 0x00000003fb117224 */ /* 0x000fc400078e0208 */
[----:B------:R-:W-:Y:S01]  /*1390*/  IMAD R22, R251, R2, R7 ;  /* 0x00000002fb167224 */ /* 0x000fe200078e0207 */
[----:B------:R-:W-:Y:S01]  /*13a0*/  IABS R7, R4 ;  /* 0x0000000400077213 */ /* 0x000fe20000000000 */
[----:B------:R-:W-:Y:S02]  /*13b0*/  VIADD R3, R19, 0x1b ;  /* 0x0000001b13037836 */ /* 0x000fe40000000000 */
[----:B-1----:R-:W-:Y:S02]  /*13c0*/  IMAD R0, R251, R5, R10 ;  /* 0x00000005fb007224 */ /* 0x002fe400078e020a */
[----:B------:R-:W-:Y:S01]  /*13d0*/  VIADD R2, R19, 0x1c ;  /* 0x0000001c13027836 */ /* 0x000fe20000000000 */
[----:B------:R-:W-:Y:S02]  /*13e0*/  IABS R8, R3 ;  /* 0x0000000300087213 */ /* 0x000fe40000000000 */
[----:B------:R1:W-:Y:S02]  /*13f0*/  STL [R1+0x3d0], R0 ;  /* 0x0003d00001007387 */ /* 0x0003e40000100800 */
[----:B------:R-:W-:-:S02]  /*1400*/  IABS R9, R2 ;  /* 0x0000000200097213 */ /* 0x000fc40000000000 */
[----:B------:R2:W-:Y:S04]  /*1410*/  STL [R1+0x3ecc], R6 ;  /* 0x003ecc0601007387 */ /* 0x0005e80000100800 */
[----:B------:R3:W-:Y:S01]  /*1420*/  STL [R1+0x3ed0], R4 ;  /* 0x003ed00401007387 */ /* 0x0007e20000100800 */
[----:B-1----:R-:W-:-:S03]  /*1430*/  IADD3 R0, R19, 0x1d, RZ ;  /* 0x0000001d13007810 */ /* 0x002fc60007ffe0ff */
[----:B------:R-:W-:Y:S01]  /*1440*/  STL [R1+0x3ed4], R3 ;  /* 0x003ed40301007387 */ /* 0x000fe20000100800 */
[----:B--2---:R-:W-:-:S03]  /*1450*/  IABS R6, R6 ;  /* 0x0000000600067213 */ /* 0x004fc60000000000 */
[----:B------:R1:W-:Y:S01]  /*1460*/  STL [R1+0x3ed8], R2 ;  /* 0x003ed80201007387 */ /* 0x0003e20000100800 */
[----:B------:R-:W-:Y:S01]  /*1470*/  IABS R10, R0 ;  /* 0x00000000000a7213 */ /* 0x000fe20000000000 */
[C---:B---3--:R-:W-:Y:S02]  /*1480*/  IMAD.HI.U32 R4, R250.reuse, R9, RZ ;  /* 0x00000009fa047227 */ /* 0x048fe400078e00ff */
[----:B------:R2:W-:Y:S02]  /*1490*/  STL [R1+0x3edc], R0 ;  /* 0x003edc0001007387 */ /* 0x0005e40000100800 */
[----:B------:R-:W-:-:S04]  /*14a0*/  IMAD.HI.U32 R5, R250, R10, RZ ;  /* 0x0000000afa057227 */ /* 0x000fc800078e00ff */
[----:B-1----:R-:W-:-:S04]  /*14b0*/  IMAD.HI.U32 R2, R250, R7, RZ ;  /* 0x00000007fa027227 */ /* 0x002fc800078e00ff */
[----:B--2---:R-:W-:-:S04]  /*14c0*/  IMAD.HI.U32 R0, R250, R6, RZ ;  /* 0x00000006fa007227 */ /* 0x004fc800078e00ff */
[----:B------:R-:W-:Y:S02]  /*14d0*/  IMAD.MOV R0, RZ, RZ, -R0 ;  /* 0x000000ffff007224 */ /* 0x000fe400078e0a00 */
[----:B------:R-:W-:-:S04]  /*14e0*/  IMAD.HI.U32 R3, R250, R8, RZ ;  /* 0x00000008fa037227 */ /* 0x000fc800078e00ff */
[----:B------:R-:W-:Y:S01]  /*14f0*/  IMAD.MOV R2, RZ, RZ, -R2 ;  /* 0x000000ffff027224 */ /* 0x000fe200078e0a02 */
[----:B------:R-:W-:Y:S01]  /*1500*/  IADD3 R3, -R3, RZ, RZ ;  /* 0x000000ff03037210 */ /* 0x000fe20007ffe1ff */
[----:B------:R-:W-:Y:S01]  /*1510*/  IMAD R0, R251, R0, R6 ;  /* 0x00000000fb007224 */ /* 0x000fe200078e0206 */
[----:B------:R-:W-:Y:S01]  /*1520*/  IADD3 R6, R19, 0x1e, RZ ;  /* 0x0000001e13067810 */ /* 0x000fe20007ffe0ff */
[----:B------:R-:W-:Y:S02]  /*1530*/  IMAD.MOV R4, RZ, RZ, -R4 ;  /* 0x000000ffff047224 */ /* 0x000fe400078e0a04 */
[----:B------:R-:W-:Y:S01]  /*1540*/  IMAD.MOV R5, RZ, RZ, -R5 ;  /* 0x000000ffff057224 */ /* 0x000fe200078e0a05 */
[----:B------:R1:W-:Y:S01]  /*1550*/  STL [R1+0x3cc], R0 ;  /* 0x0003cc0001007387 */ /* 0x0003e20000100800 */
[C---:B------:R-:W-:Y:S02]  /*1560*/  IMAD R29, R251.reuse, R2, R7 ;  /* 0x00000002fb1d7224 */ /* 0x040fe400078e0207 */
[----:B------:R-:W-:-:S02]  /*1570*/  IMAD R2, R251, R4, R9 ;  /* 0x00000004fb027224 */ /* 0x000fc400078e0209 */
[----:B------:R-:W-:Y:S02]  /*1580*/  VIADD R4, R19, 0x1f ;  /* 0x0000001f13047836 */ /* 0x000fe40000000000 */
[----:B------:R-:W-:Y:S01]  /*1590*/  IMAD R243, R251, R3, R8 ;  /* 0x00000003fbf37224 */ /* 0x000fe200078e0208 */
[----:B------:R2:W-:Y:S01]  /*15a0*/  STL [R1+0x3c0], R2 ;  /* 0x0003c00201007387 */ /* 0x0005e20000100800 */
[----:B------:R-:W-:Y:S01]  /*15b0*/  VIADD R3, R19, 0x20 ;  /* 0x0000002013037836 */ /* 0x000fe20000000000 */
[----:B------:R-:W-:Y:S01]  /*15c0*/  IABS R7, R4 ;  /* 0x0000000400077213 */ /* 0x000fe20000000000 */
[----:B-1----:R-:W-:-:S03]  /*15d0*/  IMAD R0, R251, R5, R10 ;  /* 0x00000005fb007224 */ /* 0x002fc600078e020a */
[----:B------:R-:W-:Y:S02]  /*15e0*/  IABS R8, R3 ;  /* 0x0000000300087213 */ /* 0x000fe40000000000 */
[----:B------:R1:W-:Y:S01]  /*15f0*/  STL [R1+0x3bc], R0 ;  /* 0x0003bc0001007387 */ /* 0x0003e20000100800 */
[----:B--2---:R-:W-:-:S03]  /*1600*/  IADD3 R2, R19, 0x21, RZ ;  /* 0x0000002113027810 */ /* 0x004fc60007ffe0ff */
[----:B------:R2:W-:Y:S01]  /*1610*/  STL [R1+0x3ee0], R6 ;  /* 0x003ee00601007387 */ /* 0x0005e20000100800 */
[----:B------:R-:W-:-:S03]  /*1620*/  IABS R9, R2 ;  /* 0x0000000200097213 */ /* 0x000fc60000000000 */
[----:B------:R3:W-:Y:S01]  /*1630*/  STL [R1+0x3efc], R4 ;  /* 0x003efc0401007387 */ /* 0x0007e20000100800 */
[----:B-1----:R-:W-:-:S03]  /*1640*/  VIADD R0, R19, 0x22 ;  /* 0x0000002213007836 */ /* 0x002fc60000000000 */
[----:B------:R1:W-:Y:S01]  /*1650*/  STL [R1+0x3f00], R3 ;  /* 0x003f000301007387 */ /* 0x0003e20000100800 */
[----:B--2---:R-:W-:-:S03]  /*1660*/  IABS R6, R6 ;  /* 0x0000000600067213 */ /* 0x004fc60000000000 */
[----:B------:R2:W-:Y:S01]  /*1670*/  STL [R1+0x3f04], R2 ;  /* 0x003f040201007387 */ /* 0x0005e20000100800 */
[----:B------:R-:W-:Y:S01]  /*1680*/  IABS R10, R0 ;  /* 0x00000000000a7213 */ /* 0x000fe20000000000 */
[C---:B---3--:R-:W-:Y:S02]  /*1690*/  IMAD.HI.U32 R4, R250.reuse, R9, RZ ;  /* 0x00000009fa047227 */ /* 0x048fe400078e00ff */
[----:B------:R3:W-:Y:S02]  /*16a0*/  STL [R1+0x3f08], R0 ;  /* 0x003f080001007387 */ /* 0x0007e40000100800 */
[----:B-1----:R-:W-:-:S04]  /*16b0*/  IMAD.HI.U32 R3, R250, R8, RZ ;  /* 0x00000008fa037227 */ /* 0x002fc800078e00ff */
[----:B--2---:R-:W-:-:S04]  /*16c0*/  IMAD.HI.U32 R2, R250, R7, RZ ;  /* 0x00000007fa027227 */ /* 0x004fc800078e00ff */
[----:B---3--:R-:W-:Y:S01]  /*16d0*/  IMAD.HI.U32 R0, R250, R6, RZ ;  /* 0x00000006fa007227 */ /* 0x008fe200078e00ff */
[----:B------:R-:W-:-:S03]  /*16e0*/  IADD3 R2, -R2, RZ, RZ ;  /* 0x000000ff02027210 */ /* 0x000fc60007ffe1ff */
[----:B------:R-:W-:Y:S02]  /*16f0*/  IMAD.MOV R0, RZ, RZ, -R0 ;  /* 0x000000ffff007224 */ /* 0x000fe400078e0a00 */
[----:B------:R-:W-:-:S04]  /*1700*/  IMAD.HI.U32 R5, R250, R10, RZ ;  /* 0x0000000afa057227 */ /* 0x000fc800078e00ff */
[----:B------:R-:W-:Y:S01]  /*1710*/  IMAD R6, R251, R0, R6 ;  /* 0x00000000fb067224 */ /* 0x000fe200078e0206 */
[----:B------:R-:W-:Y:S01]  /*1720*/  IADD3 R5, -R5, RZ, RZ ;  /* 0x000000ff05057210 */ /* 0x000fe20007ffe1ff */
[----:B------:R-:W-:Y:S02]  /*1730*/  IMAD.MOV R3, RZ, RZ, -R3 ;  /* 0x000000ffff037224 */ /* 0x000fe400078e0a03 */
[C---:B------:R-:W-:Y:S01]  /*1740*/  IMAD R0, R251.reuse, R2, R7 ;  /* 0x00000002fb007224 */ /* 0x040fe200078e0207 */
[----:B------:R1:W-:Y:S01]  /*1750*/  STL [R1+0x3b8], R6 ;  /* 0x0003b80601007387 */ /* 0x0003e20000100800 */
[----:B------:R-:W-:Y:S02]  /*1760*/  IMAD.MOV R4, RZ, RZ, -R4 ;  /* 0x000000ffff047224 */ /* 0x000fe400078e0a04 */
[C---:B------:R-:W-:Y:S01]  /*1770*/  IMAD R3, R251.reuse, R3, R8 ;  /* 0x00000003fb037224 */ /* 0x040fe200078e0208 */
[----:B------:R2:W-:Y:S01]  /*1780*/  STL [R1+0x3b4], R0 ;  /* 0x0003b40001007387 */ /* 0x0005e20000100800 */
[----:B------:R-:W-:-:S02]  /*1790*/  IMAD R2, R251, R4, R9 ;  /* 0x00000004fb027224 */ /* 0x000fc400078e0209 */
[C---:B------:R-:W-:Y:S01]  /*17a0*/  VIADD R4, R19.reuse, 0x24 ;  /* 0x0000002413047836 */ /* 0x040fe20000000000 */
[----:B------:R3:W-:Y:S01]  /*17b0*/  STL [R1+0x3b0], R3 ;  /* 0x0003b00301007387 */ /* 0x0007e20000100800 */
[----:B-1----:R-:W-:-:S03]  /*17c0*/  VIADD R6, R19, 0x23 ;  /* 0x0000002313067836 */ /* 0x002fc60000000000 */
[----:B------:R1:W-:Y:S01]  /*17d0*/  STL [R1+0x3ac], R2 ;  /* 0x0003ac0201007387 */ /* 0x0003e20000100800 */
[----:B------:R-:W-:Y:S01]  /*17e0*/  IABS R7, R4 ;  /* 0x0000000400077213 */ /* 0x000fe20000000000 */
[----:B--2---:R-:W-:Y:S01]  /*17f0*/  IMAD R0, R251, R5, R10 ;  /* 0x00000005fb007224 */ /* 0x004fe200078e020a */
[----:B---3--:R-:W-:-:S04]  /*1800*/  IADD3 R3, R19, 0x25, RZ ;  /* 0x0000002513037810 */ /* 0x008fc80007ffe0ff */
[----:B------:R2:W-:Y:S01]  /*1810*/  STL [R1+0x3a8], R0 ;  /* 0x0003a80001007387 */ /* 0x0005e20000100800 */
[----:B-1----:R-:W-:-:S03]  /*1820*/  VIADD R2, R19, 0x26 ;  /* 0x0000002613027836 */ /* 0x002fc60000000000 */
[----:B------:R1:W-:Y:S01]  /*1830*/  STL [R1+0x3f0c], R6 ;  /* 0x003f0c0601007387 */ /* 0x0003e20000100800 */
[----:B------:R-:W-:-:S03]  /*1840*/  IABS R8, R3 ;  /* 0x0000000300087213 */ /* 0x000fc60000000000 */
[----:B------:R3:W-:Y:S01]  /*1850*/  STL [R1+0x3f1c], R4 ;  /* 0x003f1c0401007387 */ /* 0x0007e20000100800 */
[----:B------:R-:W-:Y:S01]  /*1860*/  IABS R9, R2 ;  /* 0x0000000200097213 */ /* 0x000fe20000000000 */
[----:B--2---:R-:W-:Y:S02]  /*1870*/  VIADD R0, R19, 0x27 ;  /* 0x0000002713007836 */ /* 0x004fe40000000000 */
[----:B------:R2:W-:Y:S01]  /*1880*/  STL [R1+0x3f28], R3 ;  /* 0x003f280301007387 */ /* 0x0005e20000100800 */
[----:B-1----:R-:W-:-:S03]  /*1890*/  IABS R6, R6 ;  /* 0x0000000600067213 */ /* 0x002fc60000000000 */
[----:B------:R1:W-:Y:S01]  /*18a0*/  STL [R1+0x3f30], R2 ;  /* 0x003f300201007387 */ /* 0x0003e20000100800 */
[----:B------:R-:W-:Y:S01]  /*18b0*/  IABS R10, R0 ;  /* 0x00000000000a7213 */ /* 0x000fe20000000000 */
[C---:B---3--:R-:W-:Y:S02]  /*18c0*/  IMAD.HI.U32 R4, R250.reuse, R9, RZ ;  /* 0x00000009fa047227 */ /* 0x048fe400078e00ff */
[----:B------:R3:W-:Y:S02]  /*18d0*/  STL [R1+0x3f38], R0 ;  /* 0x003f380001007387 */ /* 0x0007e40000100800 */
[----:B--2---:R-:W-:Y:S01]  /*18e0*/  IMAD.HI.U32 R3, R250, R8, RZ ;  /* 0x00000008fa037227 */ /* 0x004fe200078e00ff */
[----:B------:R-:W-:-:S03]  /*18f0*/  IADD3 R4, -R4, RZ, RZ ;  /* 0x000000ff04047210 */ /* 0x000fc60007ffe1ff */
[----:B-1----:R-:W-:-:S04]  /*1900*/  IMAD.HI.U32 R2, R250, R7, RZ ;  /* 0x00000007fa027227 */ /* 0x002fc800078e00ff */
[----:B---3--:R-:W-:-:S04]  /*1910*/  IMAD.HI.U32 R0, R250, R6, RZ ;  /* 0x00000006fa007227 */ /* 0x008fc800078e00ff */
[----:B------:R-:W-:Y:S01]  /*1920*/  IMAD.HI.U32 R5, R250, R10, RZ ;  /* 0x0000000afa057227 */ /* 0x000fe200078e00ff */
[----:B------:R-:W-:-:S03]  /*1930*/  IADD3 R0, -R0, RZ, RZ ;  /* 0x000000ff00007210 */ /* 0x000fc60007ffe1ff */
[----:B------:R-:W-:Y:S02]  /*1940*/  IMAD.MOV R2, RZ, RZ, -R2 ;  /* 0x000000ffff027224 */ /* 0x000fe400078e0a02 */
[----:B------:R-:W-:Y:S02]  /*1950*/  IMAD.MOV R3, RZ, RZ, -R3 ;  /* 0x000000ffff037224 */ /* 0x000fe400078e0a03 */
[C---:B------:R-:W-:Y:S02]  /*1960*/  IMAD R0, R251.reuse, R0, R6 ;  /* 0x00000000fb007224 */ /* 0x040fe400078e0206 */
[----:B------:R-:W-:Y:S02]  /*1970*/  IMAD.MOV R5, RZ, RZ, -R5 ;  /* 0x000000ffff057224 */ /* 0x000fe400078e0a05 */
[C---:B------:R-:W-:Y:S01]  /*1980*/  IMAD R248, R251.reuse, R2, R7 ;  /* 0x00000002fbf87224 */ /* 0x040fe200078e0207 */
[----:B------:R1:W-:Y:S01]  /*1990*/  STL [R1+0x3a4], R0 ;  /* 0x0003a40001007387 */ /* 0x0003e20000100800 */
[----:B------:R-:W-:-:S02]  /*19a0*/  IMAD R3, R251, R3, R8 ;  /* 0x00000003fb037224 */ /* 0x000fc400078e0208 */
[----:B------:R-:W-:Y:S01]  /*19b0*/  IMAD R2, R251, R4, R9 ;  /* 0x00000004fb027224 */ /* 0x000fe200078e0209 */
[C---:B------:R-:W-:Y:S01]  /*19c0*/  IADD3 R4, R19.reuse, 0x29, RZ ;  /* 0x0000002913047810 */ /* 0x040fe20007ffe0ff */
[----:B------:R-:W-:Y:S01]  /*19d0*/  VIADD R6, R19, 0x28 ;  /* 0x0000002813067836 */ /* 0x000fe20000000000 */
[----:B------:R2:W-:Y:S02]  /*19e0*/  STL [R1+0x39c], R3 ;  /* 0x00039c0301007387 */ /* 0x0005e40000100800 */
[----:B------:R-:W-:Y:S01]  /*19f0*/  IABS R7, R4 ;  /* 0x0000000400077213 */ /* 0x000fe20000000000 */
[----:B-1----:R-:W-:Y:S01]  /*1a00*/  IMAD R0, R251, R5, R10 ;  /* 0x00000005fb007224 */ /* 0x002fe200078e020a */
[----:B------:R1:W-:Y:S04]  /*1a10*/  STL [R1+0x398], R2 ;  /* 0x0003980201007387 */ /* 0x0003e80000100800 */
[----:B------:R3:W-:Y:S01]  /*1a20*/  STL [R1+0x394], R0 ;  /* 0x0003940001007387 */ /* 0x0007e20000100800 */
[----:B--2---:R-:W-:-:S03]  /*1a30*/  VIADD R3, R19, 0x2a ;  /* 0x0000002a13037836 */ /* 0x004fc60000000000 */
[----:B------:R2:W-:Y:S01]  /*1a40*/  STL [R1+0x3f3c], R6 ;  /* 0x003f3c0601007387 */ /* 0x0005e20000100800 */
[C---:B-1----:R-:W-:Y:S01]  /*1a50*/  VIADD R2, R19.reuse, 0x2b ;  /* 0x0000002b13027836 */ /* 0x042fe20000000000 */
[----:B------:R-:W-:Y:S02]  /*1a60*/  IABS R8, R3 ;  /* 0x0000000300087213 */ /* 0x000fe40000000000 */
[----:B------:R1:W-:Y:S01]  /*1a70*/  STL [R1+0x3f60], R4 ;  /* 0x003f600401007387 */ /* 0x0003e20000100800 */
[----:B---3--:R-:W-:-:S03]  /*1a80*/  IADD3 R0, R19, 0x2c, RZ ;  /* 0x0000002c13007810 */ /* 0x008fc60007ffe0ff */
[----:B------:R3:W-:Y:S01]  /*1a90*/  STL [R1+0x3f68], R3 ;  /* 0x003f680301007387 */ /* 0x0007e20000100800 */
[----:B------:R-:W-:Y:S02]  /*1aa0*/  IABS R9, R2 ;  /* 0x0000000200097213 */ /* 0x000fe40000000000 */
[----:B--2---:R-:W-:Y:S01]  /*1ab0*/  IABS R6, R6 ;  /* 0x0000000600067213 */ /* 0x004fe20000000000 */
[----:B------:R2:W-:Y:S01]  /*1ac0*/  STL [R1+0x3f6c], R2 ;  /* 0x003f6c0201007387 */ /* 0x0005e20000100800 */
[----:B------:R-:W-:Y:S01]  /*1ad0*/  IABS R10, R0 ;  /* 0x00000000000a7213 */ /* 0x000fe20000000000 */
[C---:B-1----:R-:W-:Y:S02]  /*1ae0*/  IMAD.HI.U32 R4, R250.reuse, R9, RZ ;  /* 0x00000009fa047227 */ /* 0x042fe400078e00ff */
[----:B------:R1:W-:Y:S02]  /*1af0*/  STL [R1+0x3f70], R0 ;  /* 0x003f700001007387 */ /* 0x0003e40000100800 */
[----:B---3--:R-:W-:-:S04]  /*1b00*/  IMAD.HI.U32 R3, R250, R8, RZ ;  /* 0x00000008fa037227 */ /* 0x008fc800078e00ff */
[----:B--2---:R-:W-:Y:S01]  /*1b10*/  IMAD.HI.U32 R2, R250, R7, RZ ;  /* 0x00000007fa027227 */ /* 0x004fe200078e00ff */
[----:B------:R-:W-:-:S03]  /*1b20*/  IADD3 R3, -R3, RZ, RZ ;  /* 0x000000ff03037210 */ /* 0x000fc60007ffe1ff */
[----:B-1----:R-:W-:-:S04]  /*1b30*/  IMAD.HI.U32 R0, R250, R6, RZ ;  /* 0x00000006fa007227 */ /* 0x002fc800078e00ff */
[----:B------:R-:W-:Y:S02]  /*1b40*/  IMAD.MOV R0, RZ, RZ, -R0 ;  /* 0x000000ffff007224 */ /* 0x000fe400078e0a00 */
[----:B------:R-:W-:Y:S02]  /*1b50*/  IMAD.MOV R2, RZ, RZ, -R2 ;  /* 0x000000ffff027224 */ /* 0x000fe400078e0a02 */
[----:B------:R-:W-:-:S04]  /*1b60*/  IMAD.HI.U32 R5, R250, R10, RZ ;  /* 0x0000000afa057227 */ /* 0x000fc800078e00ff */
[C---:B------:R-:W-:Y:S02]  /*1b70*/  IMAD R6, R251.reuse, R0, R6 ;  /* 0x00000000fb067224 */ /* 0x040fe400078e0206 */
[C---:B------:R-:W-:Y:S02]  /*1b80*/  IMAD R0, R251.reuse, R2, R7 ;  /* 0x00000002fb007224 */ /* 0x040fe400078e0207 */
[----:B------:R-:W-:Y:S01]  /*1b90*/  IMAD.MOV R4, RZ, RZ, -R4 ;  /* 0x000000ffff047224 */ /* 0x000fe200078e0a04 */
[----:B------:R1:W-:Y:S01]  /*1ba0*/  STL [R1+0x390], R6 ;  /* 0x0003900601007387 */ /* 0x0003e20000100800 */
[----:B------:R-:W-:Y:S02]  /*1bb0*/  IMAD.MOV R5, RZ, RZ, -R5 ;  /* 0x000000ffff057224 */ /* 0x000fe400078e0a05 */
[C---:B------:R-:W-:Y:S01]  /*1bc0*/  IMAD R3, R251.reuse, R3, R8 ;  /* 0x00000003fb037224 */ /* 0x040fe200078e0208 */
[----:B------:R2:W-:Y:S01]  /*1bd0*/  STL [R1+0x38c], R0 ;  /* 0x00038c0001007387 */ /* 0x0005e20000100800 */
[----:B------:R-:W-:-:S02]  /*1be0*/  IMAD R2, R251, R4, R9 ;  /* 0x00000004fb027224 */ /* 0x000fc400078e0209 */
[C---:B------:R-:W-:Y:S01]  /*1bf0*/  VIADD R4, R19.reuse, 0x2e ;  /* 0x0000002e13047836 */ /* 0x040fe20000000000 */
[----:B------:R3:W-:Y:S01]  /*1c00*/  STL [R1+0x388], R3 ;  /* 0x0003880301007387 */ /* 0x0007e20000100800 */
[----:B-1----:R-:W-:-:S03]  /*1c10*/  IADD3 R6, R19, 0x2d, RZ ;  /* 0x0000002d13067810 */ /* 0x002fc60007ffe0ff */
[----:B------:R1:W-:Y:S01]  /*1c20*/  STL [R1+0x384], R2 ;  /* 0x0003840201007387 */ /* 0x0003e20000100800 */
[----:B------:R-:W-:Y:S01]  /*1c30*/  IABS R7, R4 ;  /* 0x0000000400077213 */ /* 0x000fe20000000000 */
[----:B--2---:R-:W-:Y:S02]  /*1c40*/  IMAD R0, R251, R5, R10 ;  /* 0x00000005fb007224 */ /* 0x004fe400078e020a */
[----:B---3--:R-:W-:-:S03]  /*1c50*/  VIADD R3, R19, 0x2f ;  /* 0x0000002f13037836 */ /* 0x008fc60000000000 */
[----:B------:R2:W-:Y:S01]  /*1c60*/  STL [R1+0x380], R0 ;  /* 0x0003800001007387 */ /* 0x0005e20000100800 */
[----:B-1----:R-:W-:-:S03]  /*1c70*/  IADD3 R2, R19, 0x30, RZ ;  /* 0x0000003013027810 */ /* 0x002fc60007ffe0ff */
[----:B------:R1:W-:Y:S01]  /*1c80*/  STL [R1+0x3f84], R6 ;  /* 0x003f840601007387 */ /* 0x0003e20000100800 */
[----:B------:R-:W-:Y:S02]  /*1c90*/  IABS R8, R3 ;  /* 0x0000000300087213 */ /* 0x000fe40000000000 */
[----:B------:R-:W-:Y:S01]  /*1ca0*/  IABS R9, R2 ;  /* 0x0000000200097213 */ /* 0x000fe20000000000 */
[----:B------:R3:W-:Y:S01]  /*1cb0*/  STL [R1+0x3fa0], R4 ;  /* 0x003fa00401007387 */ /* 0x0007e20000100800 */
[----:B--2---:R-:W-:-:S03]  /*1cc0*/  VIADD R0, R19, 0x31 ;  /* 0x0000003113007836 */ /* 0x004fc60000000000 */
[----:B------:R-:W-:Y:S01]  /*1cd0*/  STL [R1+0x3fa4], R3 ;  /* 0x003fa40301007387 */ /* 0x000fe20000100800 */
[----:B-1----:R-:W-:-:S03]  /*1ce0*/  IABS R6, R6 ;  /* 0x0000000600067213 */ /* 0x002fc60000000000 */
[----:B------:R1:W-:Y:S01]  /*1cf0*/  STL [R1+0x3fa8], R2 ;  /* 0x003fa80201007387 */ /* 0x0003e20000100800 */
[----:B------:R-:W-:Y:S01]  /*1d00*/  IABS R10, R0 ;  /* 0x00000000000a7213 */ /* 0x000fe20000000000 */
[C---:B---3--:R-:W-:Y:S02]  /*1d10*/  IMAD.HI.U32 R4, R250.reuse, R9, RZ ;  /* 0x00000009fa047227 */ /* 0x048fe400078e00ff */
[----:B------:R2:W-:Y:S02]  /*1d20*/  STL [R1+0x3fc0], R0 ;  /* 0x003fc00001007387 */ /* 0x0005e40000100800 */
[----:B------:R-:W-:-:S04]  /*1d30*/  IMAD.HI.U32 R5, R250, R10, RZ ;  /* 0x0000000afa057227 */ /* 0x000fc800078e00ff */
[----:B-1----:R-:W-:Y:S01]  /*1d40*/  IMAD.HI.U32 R2, R250, R7, RZ ;  /* 0x00000007fa027227 */ /* 0x002fe200078e00ff */
[----:B------:R-:W-:-:S03]  /*1d50*/  IADD3 R5, -R5, RZ, RZ ;  /* 0x000000ff05057210 */ /* 0x000fc60007ffe1ff */
[----:B--2---:R-:W-:Y:S01]  /*1d60*/  IMAD.HI.U32 R0, R250, R6, RZ ;  /* 0x00000006fa007227 */ /* 0x004fe200078e00ff */
[----:B------:R-:W-:-:S03]  /*1d70*/  IADD3 R2, -R2, RZ, RZ ;  /* 0x000000ff02027210 */ /* 0x000fc60007ffe1ff */
[----:B------:R-:W-:Y:S02]  /*1d80*/  IMAD.MOV R0, RZ, RZ, -R0 ;  /* 0x000000ffff007224 */ /* 0x000fe400078e0a00 */
[----:B------:R-:W-:-:S04]  /*1d90*/  IMAD.HI.U32 R3, R250, R8, RZ ;  /* 0x00000008fa037227 */ /* 0x000fc800078e00ff */
[C---:B------:R-:W-:Y:S02]  /*1da0*/  IMAD R242, R251.reuse, R0, R6 ;  /* 0x00000000fbf27224 */ /* 0x040fe400078e0206 */
[----:B------:R-:W-:Y:S02]  /*1db0*/  IMAD R0, R251, R2, R7 ;  /* 0x00000002fb007224 */ /* 0x000fe400078e0207 */
[----:B------:R-:W-:Y:S01]  /*1dc0*/  IMAD.MOV R4, RZ, RZ, -R4 ;  /* 0x000000ffff047224 */ /* 0x000fe200078e0a04 */
[----:B------:R-:W-:Y:S01]  /*1dd0*/  STL [R1+0x4a60], R242 ;  /* 0x004a60f201007387 */ /* 0x000fe20000100800 */
[----:B------:R-:W-:Y:S02]  /*1de0*/  IMAD.MOV R3, RZ, RZ, -R3 ;  /* 0x000000ffff037224 */ /* 0x000fe400078e0a03 */
[----:B------:R-:W-:Y:S01]  /*1df0*/  VIADD R6, R19, 0x32 ;  /* 0x0000003213067836 */ /* 0x000fe20000000000 */
[----:B------:R1:W-:Y:S01]  /*1e00*/  STL [R1+0x378], R0 ;  /* 0x0003780001007387 */ /* 0x0003e20000100800 */
[----:B------:R-:W-:-:S02]  /*1e10*/  IMAD R244, R251, R4, R9 ;  /* 0x00000004fbf47224 */ /* 0x000fc400078e0209 */
[----:B------:R-:W-:Y:S01]  /*1e20*/  IMAD R20, R251, R3, R8 ;  /* 0x00000003fb147224 */ /* 0x000fe200078e0208 */
[C---:B------:R-:W-:Y:S01]  /*1e30*/  IADD3 R3, R19.reuse, 0x34, RZ ;  /* 0x0000003413037810 */ /* 0x040fe20007ffe0ff */
[C---:B------:R-:W-:Y:S02]  /*1e40*/  VIADD R4, R19.reuse, 0x33 ;  /* 0x0000003313047836 */ /* 0x040fe40000000000 */
[----:B------:R-:W-:Y:S01]  /*1e50*/  VIADD R2, R19, 0x35 ;  /* 0x0000003513027836 */ /* 0x000fe20000000000 */
[----:B------:R-:W-:Y:S01]  /*1e60*/  IABS R8, R3 ;  /* 0x0000000300087213 */ /* 0x000fe20000000000 */
[----:B-1----:R-:W-:Y:S01]  /*1e70*/  IMAD R0, R251, R5, R10 ;  /* 0x00000005fb007224 */ /* 0x002fe200078e020a */
[----:B------:R-:W-:Y:S02]  /*1e80*/  IABS R7, R4 ;  /* 0x0000000400077213 */ /* 0x000fe40000000000 */
[----:B------:R-:W-:Y:S02]  /*1e90*/  IABS R9, R2 ;  /* 0x0000000200097213 */ /* 0x000fe40000000000 */
[----:B------:R1:W-:Y:S04]  /*1ea0*/  STL [R1+0x36c], R0 ;  /* 0x00036c0001007387 */ /* 0x0003e80000100800 */
[----:B------:R2:W-:Y:S04]  /*1eb0*/  STL [R1+0x3fc4], R6 ;  /* 0x003fc40601007387 */ /* 0x0005e80000100800 */
        /* <DEDUP_REMOVED lines=22> */
[----:B------:R-:W-:Y:S01]  /*2020*/  IMAD R18, R251, R3, R8 ;  /* 0x00000003fb127224 */ /* 0x000fe200078e0208 */
[C---:B------:R-:W-:Y:S01]  /*2030*/  IADD3 R4, R19.reuse, 0x38, RZ ;  /* 0x0000003813047810 */ /* 0x040fe20007ffe0ff */
[----:B------:R-:W-:-:S02]  /*2040*/  VIADD R3, R19, 0x39 ;  /* 0x0000003913037836 */ /* 0x000fc40000000000 */
[C---:B------:R-:W-:Y:S01]  /*2050*/  VIADD R2, R19.reuse, 0x3a ;  /* 0x0000003a13027836 */ /* 0x040fe20000000000 */
[----:B------:R-:W-:Y:S01]  /*2060*/  IABS R7, R4 ;  /* 0x0000000400077213 */ /* 0x000fe20000000000 */
[----:B-1----:R-:W-:Y:S01]  /*2070*/  VIADD R6, R19, 0x37 ;  /* 0x0000003713067836 */ /* 0x002fe20000000000 */
[----:B------:R-:W-:Y:S01]  /*2080*/  IABS R8, R3 ;  /* 0x0000000300087213 */ /* 0x000fe20000000000 */
[----:B--2---:R-:W-:Y:S01]  /*2090*/  IMAD R0, R251, R5, R10 ;  /* 0x00000005fb007224 */ /* 0x004fe200078e020a */
[----:B------:R-:W-:-:S04]  /*20a0*/  IABS R9, R2 ;  /* 0x0000000200097213 */ /* 0x000fc80000000000 */
[----:B------:R1:W-:Y:S04]  /*20b0*/  STL [R1+0x358], R0 ;  /* 0x0003580001007387 */ /* 0x0003e80000100800 */
[----:B------:R2:W-:Y:S04]  /*20c0*/  STL [R1+0x4000], R6 ;  /* 0x0040000601007387 */ /* 0x0005e80000100800 */
[----:B------:R3:W-:Y:S01]  /*20d0*/  STL [R1+0x4650], R4 ;  /* 0x0046500401007387 */ /* 0x0007e20000100800 */
[----:B-1----:R-:W-:-:S03]  /*20e0*/  IADD3 R0, R19, 0x3b, RZ ;  /* 0x0000003b13007810 */ /* 0x002fc60007ffe0ff */
[----:B------:R1:W-:Y:S01]  /*20f0*/  STL [R1+0x464c], R3 ;  /* 0x00464c0301007387 */ /* 0x0003e20000100800 */
[----:B--2---:R-:W-:-:S03]  /*2100*/  IABS R6, R6 ;  /* 0x0000000600067213 */ /* 0x004fc60000000000 */
[----:B------:R2:W-:Y:S01]  /*2110*/  STL [R1+0x4648], R2 ;  /* 0x0046480201007387 */ /* 0x0005e20000100800 */
[----:B------:R-:W-:Y:S01]  /*2120*/  IABS R10, R0 ;  /* 0x00000000000a7213 */ /* 0x000fe20000000000 */
[C---:B---3--:R-:W-:Y:S02]  /*2130*/  IMAD.HI.U32 R4, R250.reuse, R9, RZ ;  /* 0x00000009fa047227 */ /* 0x048fe400078e00ff */
[----:B------:R3:W-:Y:S02]  /*2140*/  STL [R1+0x4644], R0 ;  /* 0x0046440001007387 */ /* 0x0007e40000100800 */
[----:B-1----:R-:W-:-:S04]  /*2150*/  IMAD.HI.U32 R3, R250, R8, RZ ;  /* 0x00000008fa037227 */ /* 0x002fc800078e00ff */
[----:B--2---:R-:W-:Y:S01]  /*2160*/  IMAD.HI.U32 R2, R250, R7, RZ ;  /* 0x00000007fa027227 */ /* 0x004fe200078e00ff */
[----:B------:R-:W-:-:S03]  /*2170*/  IADD3 R3, -R3, RZ, RZ ;  /* 0x000000ff03037210 */ /* 0x000fc60007ffe1ff */
[----:B---3--:R-:W-:-:S04]  /*2180*/  IMAD.HI.U32 R0, R250, R6, RZ ;  /* 0x00000006fa007227 */ /* 0x008fc800078e00ff */
        /* <DEDUP_REMOVED lines=25> */
[----:B------:R2:W-:Y:S01]  /*2320*/  STL [R1+0x4638], R3 ;  /* 0x0046380301007387 */ /* 0x0005e20000100800 */
[----:B-1----:R-:W-:-:S03]  /*2330*/  IABS R6, R6 ;  /* 0x0000000600067213 */ /* 0x002fc60000000000 */
[----:B------:R1:W-:Y:S01]  /*2340*/  STL [R1+0x4634], R2 ;  /* 0x0046340201007387 */ /* 0x0003e20000100800 */
[----:B------:R-:W-:Y:S01]  /*2350*/  IABS R10, R0 ;  /* 0x00000000000a7213 */ /* 0x000fe20000000000 */
[C---:B---3--:R-:W-:Y:S02]  /*2360*/  IMAD.HI.U32 R4, R250.reuse, R9, RZ ;  /* 0x00000009fa047227 */ /* 0x048fe400078e00ff */
[----:B------:R3:W-:Y:S02]  /*2370*/  STL [R1+0x4630], R0 ;  /* 0x0046300001007387 */ /* 0x0007e40000100800 */
[----:B--2---:R-:W-:-:S04]  /*2380*/  IMAD.HI.U32 R3, R250, R8, RZ ;  /* 0x00000008fa037227 */ /* 0x004fc800078e00ff */
[----:B-1----:R-:W-:-:S04]  /*2390*/  IMAD.HI.U32 R2, R250, R7, RZ ;  /* 0x00000007fa027227 */ /* 0x002fc800078e00ff */
        /* <DEDUP_REMOVED lines=37> */
[----:B------:R-:W-:Y:S01]  /*25f0*/  IMAD.MOV R2, RZ, RZ, -R2 ;  /* 0x000000ffff027224 */ /* 0x000fe200078e0a02 */
[----:B------:R-:W-:Y:S01]  /*2600*/  IADD3 R0, -R0, RZ, RZ ;  /* 0x000000ff00007210 */ /* 0x000fe20007ffe1ff */
[----:B------:R-:W-:-:S04]  /*2610*/  IMAD.HI.U32 R5, R250, R10, RZ ;  /* 0x0000000afa057227 */ /* 0x000fc800078e00ff */
[C---:B------:R-:W-:Y:S02]  /*2620*/  IMAD R6, R251.reuse, R0, R6 ;  /* 0x00000000fb067224 */ /* 0x040fe400078e0206 */
[----:B------:R-:W-:Y:S02]  /*2630*/  IMAD.MOV R3, RZ, RZ, -R3 ;  /* 0x000000ffff037224 */ /* 0x000fe400078e0a03 */
[C---:B------:R-:W-:Y:S01]  /*2640*/  IMAD R0, R251.reuse, R2, R7 ;  /* 0x00000002fb007224 */ /* 0x040fe200078e0207 */
[----:B------:R1:W-:Y:S01]  /*2650*/  STL [R1+0x32c], R6 ;  /* 0x00032c0601007387 */ /* 0x0003e20000100800 */
[----:B------:R-:W-:Y:S02]  /*2660*/  IMAD.MOV R5, RZ, RZ, -R5 ;  /* 0x000000ffff057224 */ /* 0x000fe400078e0a05 */
[C---:B------:R-:W-:Y:S01]  /*2670*/  IMAD R3, R251.reuse, R3, R8 ;  /* 0x00000003fb037224 */ /* 0x040fe200078e0208 */
[----:B------:R2:W-:Y:S01]  /*2680*/  STL [R1+0x328], R0 ;  /* 0x0003280001007387 */ /* 0x0005e20000100800 */
[----:B------:R-:W-:Y:S01]  /*2690*/  IMAD R2, R251, R4, R9 ;  /* 0x00000004fb027224 */ /* 0x000fe200078e0209 */
[----:B------:R-:W-:-:S02]  /*26a0*/  IADD3 R4, R19, 0x47, RZ ;  /* 0x0000004713047810 */ /* 0x000fc40007ffe0ff */
[----:B------:R3:W-:Y:S01]  /*26b0*/  STL [R1+0x324], R3 ;  /* 0x0003240301007387 */ /* 0x0007e20000100800 */
[----:B-1----:R-:W-:Y:S01]  /*26c0*/  VIADD R6, R19, 0x46 ;  /* 0x0000004613067836 */ /* 0x002fe20000000000 */
[----:B------:R-:W-:Y:S02]  /*26d0*/  IABS R7, R4 ;  /* 0x0000000400077213 */ /* 0x000fe40000000000 */
[----:B------:R1:W-:Y:S01]  /*26e0*/  STL [R1+0x320], R2 ;  /* 0x0003200201007387 */ /* 0x0003e20000100800 */
[----:B--2---:R-:W-:Y:S02]  /*26f0*/  IMAD R0, R251, R5, R10 ;  /* 0x00000005fb007224 */ /* 0x004fe400078e020a */
[----:B---3--:R-:W-:-:S03]  /*2700*/  VIADD R3, R19, 0x48 ;  /* 0x0000004813037836 */ /* 0x008fc60000000000 */
[----:B------:R2:W-:Y:S01]  /*2710*/  STL [R1+0x31c], R0 ;  /* 0x00031c0001007387 */ /* 0x0005e20000100800 */
[----:B-1----:R-:W-:-:S03]  /*2720*/  VIADD R2, R19, 0x49 ;  /* 0x0000004913027836 */ /* 0x002fc60000000000 */
[----:B------:R1:W-:Y:S01]  /*2730*/  STL [R1+0x4618], R6 ;  /* 0x0046180601007387 */ /* 0x0003e20000100800 */
[----:B------:R-:W-:-:S03]  /*2740*/  IABS R8, R3 ;  /* 0x0000000300087213 */ /* 0x000fc60000000000 */
[----:B------:R3:W-:Y:S01]  /*2750*/  STL [R1+0x4614], R4 ;  /* 0x0046140401007387 */ /* 0x0007e20000100800 */
[----:B------:R-:W-:Y:S02]  /*2760*/  IABS R9, R2 ;  /* 0x0000000200097213 */ /* 0x000fe40000000000 */
[----:B--2---:R-:W-:Y:S01]  /*2770*/  IADD3 R0, R19, 0x4a, RZ ;  /* 0x0000004a13007810 */ /* 0x004fe20007ffe0ff */
[----:B------:R2:W-:Y:S01]  /*2780*/  STL [R1+0x4610], R3 ;  /* 0x0046100301007387 */ /* 0x0005e20000100800 */
[----:B-1----:R-:W-:-:S03]  /*2790*/  IABS R6, R6 ;  /* 0x0000000600067213 */ /* 0x002fc60000000000 */
[----:B------:R1:W-:Y:S01]  /*27a0*/  STL [R1+0x460c], R2 ;  /* 0x00460c0201007387 */ /* 0x0003e20000100800 */
[----:B------:R-:W-:Y:S01]  /*27b0*/  IABS R10, R0 ;  /* 0x00000000000a7213 */ /* 0x000fe20000000000 */
[C---:B---3--:R-:W-:Y:S02]  /*27c0*/  IMAD.HI.U32 R4, R250.reuse, R9, RZ ;  /* 0x00000009fa047227 */ /* 0x048fe400078e00ff */
[----:B------:R3:W-:Y:S02]  /*27d0*/  STL [R1+0x4608], R0 ;  /* 0x0046080001007387 */ /* 0x0007e40000100800 */
[----:B--2---:R-:W-:-:S04]  /*27e0*/  IMAD.HI.U32 R3, R250, R8, RZ ;  /* 0x00000008fa037227 */ /* 0x004fc800078e00ff */
[----:B-1----:R-:W-:Y:S01]  /*27f0*/  IMAD.HI.U32 R2, R250, R7, RZ ;  /* 0x00000007fa027227 */ /* 0x002fe200078e00ff */
        /* <DEDUP_REMOVED lines=39> */
[----:B------:R-:W-:Y:S01]  /*2a70*/  IMAD.MOV R3, RZ, RZ, -R3 ;  /* 0x000000ffff037224 */ /* 0x000fe200078e0a03 */
[----:B------:R-:W-:Y:S01]  /*2a80*/  IADD3 R5, -R5, RZ, RZ ;  /* 0x000000ff05057210 */ /* 0x000fe20007ffe1ff */
[C---:B------:R-:W-:Y:S02]  /*2a90*/  IMAD R6, R251.reuse, R0, R6 ;  /* 0x00000000fb067224 */ /* 0x040fe400078e0206 */
[----:B------:R-:W-:Y:S02]  /*2aa0*/  IMAD.MOV R4, RZ, RZ, -R4 ;  /* 0x000000ffff047224 */ /* 0x000fe400078e0a04 */
[C---:B------:R-:W-:Y:S01]  /*2ab0*/  IMAD R0, R251.reuse, R2, R7 ;  /* 0x00000002fb007224 */ /* 0x040fe200078e0207 */
[----:B------:R1:W-:Y:S01]  /*2ac0*/  STL [R1+0x304], R6 ;  /* 0x0003040601007387 */ /* 0x0003e20000100800 */
[C---:B------:R-:W-:Y:S02]  /*2ad0*/  IMAD R3, R251.reuse, R3, R8 ;  /* 0x00000003fb037224 */ /* 0x040fe400078e0208 */
[----:B------:R-:W-:Y:S01]  /*2ae0*/  IMAD R2, R251, R4, R9 ;  /* 0x00000004fb027224 */ /* 0x000fe200078e0209 */
[----:B------:R2:W-:Y:S01]  /*2af0*/  STL [R1+0x300], R0 ;  /* 0x0003000001007387 */ /* 0x0005e20000100800 */
[----:B------:R-:W-:-:S03]  /*2b00*/  VIADD R4, R19, 0x51 ;  /* 0x0000005113047836 */ /* 0x000fc60000000000 */
[----:B------:R3:W-:Y:S01]  /*2b10*/  STL [R1+0x2fc], R3 ;  /* 0x0002fc0301007387 */ /* 0x0007e20000100800 */
[----:B-1----:R-:W-:Y:S01]  /*2b20*/  VIADD R6, R19, 0x50 ;  /* 0x0000005013067836 */ /* 0x002fe20000000000 */
[----:B------:R-:W-:Y:S02]  /*2b30*/  IABS R7, R4 ;  /* 0x0000000400077213 */ /* 0x000fe40000000000 */
[----:B------:R1:W-:Y:S01]  /*2b40*/  STL [R1+0x2f8], R2 ;  /* 0x0002f80201007387 */ /* 0x0003e20000100800 */
        /* <DEDUP_REMOVED lines=21> */
[----:B------:R-:W-:Y:S02]  /*2ca0*/  IMAD.MOV R3, RZ, RZ, -R3 ;  /* 0x000000ffff037224 */ /* 0x000fe400078e0a03 */
[----:B------:R-:W-:-:S04]  /*2cb0*/  IMAD.HI.U32 R5, R250, R10, RZ ;  /* 0x0000000afa057227 */ /* 0x000fc800078e00ff */
[C---:B------:R-:W-:Y:S02]  /*2cc0*/  IMAD R6, R251.reuse, R0, R6 ;  /* 0x00000000fb067224 */ /* 0x040fe400078e0206 */
[C---:B------:R-:W-:Y:S02]  /*2cd0*/  IMAD R2, R251.reuse, R2, R7 ;  /* 0x00000002fb027224 */ /* 0x040fe400078e0207 */
[C---:B------:R-:W-:Y:S01]  /*2ce0*/  IMAD R241, R251.reuse, R4, R9 ;  /* 0x00000004fbf17224 */ /* 0x040fe200078e0209 */
[----:B------:R1:W-:Y:S01]  /*2cf0*/  STL [R1+0x2f0], R6 ;  /* 0x0002f00601007387 */ /* 0x0003e20000100800 */
[----:B------:R-:W-:Y:S01]  /*2d00*/  IMAD R0, R251, R3, R8 ;  /* 0x00000003fb007224 */ /* 0x000fe200078e0208 */
[C---:B------:R-:W-:Y:S01]  /*2d10*/  IADD3 R4, R19.reuse, 0x56, RZ ;  /* 0x0000005613047810 */ /* 0x040fe20007ffe0ff */
[----:B------:R-:W-:Y:S01]  /*2d20*/  IMAD.MOV R5, RZ, RZ, -R5 ;  /* 0x000000ffff057224 */ /* 0x000fe200078e0a05 */
[----:B------:R2:W-:Y:S01]  /*2d30*/  STL [R1+0x2ec], R2 ;  /* 0x0002ec0201007387 */ /* 0x0005e20000100800 */
[----:B------:R-:W-:Y:S01]  /*2d40*/  VIADD R3, R19, 0x57 ;  /* 0x0000005713037836 */ /* 0x000fe20000000000 */
[----:B------:R-:W-:-:S02]  /*2d50*/  IABS R7, R4 ;  /* 0x0000000400077213 */ /* 0x000fc40000000000 */
[----:B------:R-:W-:Y:S01]  /*2d60*/  STL [R1+0x4a58], R241 ;  /* 0x004a58f101007387 */ /* 0x000fe20000100800 */
[C---:B-1----:R-:W-:Y:S01]  /*2d70*/  VIADD R6, R19.reuse, 0x55 ;  /* 0x0000005513067836 */ /* 0x042fe20000000000 */
[----:B------:R-:W-:Y:S02]  /*2d80*/  IABS R8, R3 ;  /* 0x0000000300087213 */ /* 0x000fe40000000000 */
[----:B------:R1:W-:Y:S01]  /*2d90*/  STL [R1+0x2e8], R0 ;  /* 0x0002e80001007387 */ /* 0x0003e20000100800 */
[----:B--2---:R-:W-:-:S05]  /*2da0*/  VIADD R2, R19, 0x58 ;  /* 0x0000005813027836 */ /* 0x004fca0000000000 */
[----:B------:R-:W-:Y:S01]  /*2db0*/  IABS R9, R2 ;  /* 0x0000000200097213 */ /* 0x000fe20000000000 */
[----:B-1----:R-:W-:-:S05]  /*2dc0*/  IMAD R0, R251, R5, R10 ;  /* 0x00000005fb007224 */ /* 0x002fca00078e020a */
[----:B------:R1:W-:Y:S04]  /*2dd0*/  STL [R1+0x2e0], R0 ;  /* 0x0002e00001007387 */ /* 0x0003e80000100800 */
[----:B------:R2:W-:Y:S04]  /*2de0*/  STL [R1+0x45dc], R6 ;  /* 0x0045dc0601007387 */ /* 0x0005e80000100800 */
[----:B------:R3:W-:Y:S01]  /*2df0*/  STL [R1+0x45d8], R4 ;  /* 0x0045d80401007387 */ /* 0x0007e20000100800 */
[----:B-1----:R-:W-:-:S03]  /*2e00*/  IADD3 R0, R19, 0x59, RZ ;  /* 0x0000005913007810 */ /* 0x002fc60007ffe0ff */
[----:B------:R1:W-:Y:S01]  /*2e10*/  STL [R1+0x45d4], R3 ;  /* 0x0045d40301007387 */ /* 0x0003e20000100800 */
[----:B--2---:R-:W-:Y:S02]  /*2e20*/  IABS R6, R6 ;  /* 0x0000000600067213 */ /* 0x004fe40000000000 */
[----:B------:R-:W-:Y:S01]  /*2e30*/  IABS R10, R0 ;  /* 0x00000000000a7213 */ /* 0x000fe20000000000 */
[----:B------:R2:W-:Y:S01]  /*2e40*/  STL [R1+0x45d0], R2 ;  /* 0x0045d00201007387 */ /* 0x0005e20000100800 */
[----:B---3--:R-:W-:-:S03]  /*2e50*/  IMAD.HI.U32 R4, R250, R9, RZ ;  /* 0x00000009fa047227 */ /* 0x008fc600078e00ff */
[----:B------:R3:W-:Y:S01]  /*2e60*/  STL [R1+0x45cc], R0 ;  /* 0x0045cc0001007387 */ /* 0x0007e20000100800 */
[----:B------:R-:W-:-:S04]  /*2e70*/  IMAD.HI.U32 R5, R250, R10, RZ ;  /* 0x0000000afa057227 */ /* 0x000fc800078e00ff */
[----:B-1----:R-:W-:-:S04]  /*2e80*/  IMAD.HI.U32 R3, R250, R8, RZ ;  /* 0x00000008fa037227 */ /* 0x002fc800078e00ff */
[----:B--2---:R-:W-:Y:S01]  /*2e90*/  IMAD.HI.U32 R2, R250, R7, RZ ;  /* 0x00000007fa027227 */ /* 0x004fe200078e00ff */
[----:B------:R-:W-:-:S03]  /*2ea0*/  IADD3 R3, -R3, RZ, RZ ;  /* 0x000000ff03037210 */ /* 0x000fc60007ffe1ff */
[----:B---3--:R-:W-:-:S04]  /*2eb0*/  IMAD.HI.U32 R0, R250, R6, RZ ;  /* 0x00000006fa007227 */ /* 0x008fc800078e00ff */
[----:B------:R-:W-:Y:S02]  /*2ec0*/  IMAD.MOV R2, RZ, RZ, -R2 ;  /* 0x000000ffff027224 */ /* 0x000fe400078e0a02 */
[----:B------:R-:W-:Y:S02]  /*2ed0*/  IMAD.MOV R0, RZ, RZ, -R0 ;  /* 0x000000ffff007224 */ /* 0x000fe400078e0a00 */
[----:B------:R-:W-:Y:S02]  /*2ee0*/  IMAD.MOV R4, RZ, RZ, -R4 ;  /* 0x000000ffff047224 */ /* 0x000fe400078e0a04 */
[----:B------:R-:W-:Y:S02]  /*2ef0*/  IMAD.MOV R5, RZ, RZ, -R5 ;  /* 0x000000ffff057224 */ /* 0x000fe400078e0a05 */
[C---:B------:R-:W-:Y:S02]  /*2f00*/  IMAD R241, R251.reuse, R2, R7 ;  /* 0x00000002fbf17224 */ /* 0x040fe400078e0207 */
[----:B------:R-:W-:Y:S01]  /*2f10*/  IMAD R247, R251, R0, R6 ;  /* 0x00000000fbf77224 */ /* 0x000fe200078e0206 */
[----:B------:R-:W-:Y:S01]  /*2f20*/  IADD3 R6, R19, 0x5a, RZ ;  /* 0x0000005a13067810 */ /* 0x000fe20007ffe0ff */
[C---:B------:R-:W-:Y:S01]  /*2f30*/  IMAD R2, R251.reuse, R4, R9 ;  /* 0x00000004fb027224 */ /* 0x040fe200078e0209 */
[----:B------:R-:W-:Y:S01]  /*2f40*/  STL [R1+0x4a5c], R241 ;  /* 0x004a5cf101007387 */ /* 0x000fe20000100800 */
[----:B------:R-:W-:-:S02]  /*2f50*/  IMAD R0, R251, R5, R10 ;  /* 0x00000005fb007224 */ /* 0x000fc400078e020a */
[----:B------:R-:W-:Y:S01]  /*2f60*/  IMAD R14, R251, R3, R8 ;  /* 0x00000003fb0e7224 */ /* 0x000fe200078e0208 */
[----:B------:R1:W-:Y:S01]  /*2f70*/  STL [R1+0x2d0], R2 ;  /* 0x0002d00201007387 */ /* 0x0003e20000100800 */
[C---:B------:R-:W-:Y:S02]  /*2f80*/  VIADD R4, R19.reuse, 0x5b ;  /* 0x0000005b13047836 */ /* 0x040fe40000000000 */
[----:B------:R-:W-:Y:S01]  /*2f90*/  VIADD R3, R19, 0x5c ;  /* 0x0000005c13037836 */ /* 0x000fe20000000000 */
[----:B------:R2:W-:Y:S02]  /*2fa0*/  STL [R1+0x2cc], R0 ;  /* 0x0002cc0001007387 */ /* 0x0005e40000100800 */
[----:B------:R-:W-:Y:S02]  /*2fb0*/  IABS R7, R4 ;  /* 0x0000000400077213 */ /* 0x000fe40000000000 */
[----:B------:R3:W-:Y:S01]  /*2fc0*/  STL [R1+0x45c8], R6 ;  /* 0x0045c80601007387 */ /* 0x0007e20000100800 */
[----:B------:R-:W-:-:S02]  /*2fd0*/  IABS R8, R3 ;  /* 0x0000000300087213 */ /* 0x000fc40000000000 */
[C---:B-1----:R-:W-:Y:S01]  /*2fe0*/  IADD3 R2, R19.reuse, 0x5d, RZ ;  /* 0x0000005d13027810 */ /* 0x042fe20007ffe0ff */
[----:B------:R1:W-:Y:S01]  /*2ff0*/  STL [R1+0x45c4], R4 ;  /* 0x0045c40401007387 */ /* 0x0003e20000100800 */
[----:B--2---:R-:W-:Y:S02]  /*3000*/  VIADD R0, R19, 0x5e ;  /* 0x0000005e13007836 */ /* 0x004fe40000000000 */
[----:B------:R-:W-:Y:S01]  /*3010*/  IABS R9, R2 ;  /* 0x0000000200097213 */ /* 0x000fe20000000000 */
[----:B------:R2:W-:Y:S01]  /*3020*/  STL [R1+0x45c0], R3 ;  /* 0x0045c00301007387 */ /* 0x0005e20000100800 */
[----:B---3--:R-:W-:-:S03]  /*3030*/  IABS R6, R6 ;  /* 0x0000000600067213 */ /* 0x008fc60000000000 */
[----:B------:R3:W-:Y:S01]  /*3040*/  STL [R1+0x45bc], R2 ;  /* 0x0045bc0201007387 */ /* 0x0007e20000100800 */
[----:B------:R-:W-:Y:S01]  /*3050*/  IABS R10, R0 ;  /* 0x00000000000a7213 */ /* 0x000fe20000000000 */
[C---:B-1----:R-:W-:Y:S02]  /*3060*/  IMAD.HI.U32 R4, R250.reuse, R9, RZ ;  /* 0x00000009fa047227 */ /* 0x042fe400078e00ff */
[----:B------:R1:W-:Y:S02]  /*3070*/  STL [R1+0x45b8], R0 ;  /* 0x0045b80001007387 */ /* 0x0003e40000100800 */
[----:B--2---:R-:W-:-:S04]  /*3080*/  IMAD.HI.U32 R3, R250, R8, RZ ;  /* 0x00000008fa037227 */ /* 0x004fc800078e00ff */
[----:B---3--:R-:W-:-:S04]  /*3090*/  IMAD.HI.U32 R2, R250, R7, RZ ;  /* 0x00000007fa027227 */ /* 0x008fc800078e00ff */
[----:B-1----:R-:W-:Y:S01]  /*30a0*/  IMAD.HI.U32 R0, R250, R6, RZ ;  /* 0x00000006fa007227 */ /* 0x002fe200078e00ff */
[----:B------:R-:W-:-:S03]  /*30b0*/  IADD3 R2, -R2, RZ, RZ ;  /* 0x000000ff02027210 */ /* 0x000fc60007ffe1ff */
[----:B------:R-:W-:-:S04]  /*30c0*/  IMAD.HI.U32 R5, R250, R10, RZ ;  /* 0x0000000afa057227 */ /* 0x000fc800078e00ff */
[----:B------:R-:W-:Y:S01]  /*30d0*/  IMAD.MOV R0, RZ, RZ, -R0 ;  /* 0x000000ffff007224 */ /* 0x000fe200078e0a00 */
[----:B------:R-:W-:Y:S01]  /*30e0*/  IADD3 R5, -R5, RZ, RZ ;  /* 0x000000ff05057210 */ /* 0x000fe20007ffe1ff */
[----:B------:R-:W-:Y:S02]  /*30f0*/  IMAD.MOV R3, RZ, RZ, -R3 ;  /* 0x000000ffff037224 */ /* 0x000fe400078e0a03 */
[C---:B------:R-:W-:Y:S02]  /*3100*/  IMAD R0, R251.reuse, R0, R6 ;  /* 0x00000000fb007224 */ /* 0x040fe400078e0206 */
[----:B------:R-:W-:Y:S02]  /*3110*/  IMAD.MOV R4, RZ, RZ, -R4 ;  /* 0x000000ffff047224 */ /* 0x000fe400078e0a04 */
[C---:B------:R-:W-:Y:S01]  /*3120*/  IMAD R249, R251.reuse, R2, R7 ;  /* 0x00000002fbf97224 */ /* 0x040fe200078e0207 */
[----:B------:R1:W-:Y:S01]  /*3130*/  STL [R1+0x2c8], R0 ;  /* 0x0002c80001007387 */ /* 0x0003e20000100800 */
[----:B------:R-:W-:-:S02]  /*3140*/  IMAD R3, R251, R3, R8 ;  /* 0x00000003fb037224 */ /* 0x000fc400078e0208 */
[----:B------:R-:W-:Y:S02]  /*3150*/  IMAD R2, R251, R4, R9 ;  /* 0x00000004fb027224 */ /* 0x000fe400078e0209 */
[C---:B------:R-:W-:Y:S01]  /*3160*/  VIADD R6, R19.reuse, 0x5f ;  /* 0x0000005f13067836 */ /* 0x040fe20000000000 */
[----:B------:R2:W-:Y:S01]  /*3170*/  STL [R1+0x2c0], R3 ;  /* 0x0002c00301007387 */ /* 0x0005e20000100800 */
[----:B------:R-:W-:Y:S02]  /*3180*/  VIADD R4, R19, 0x60 ;  /* 0x0000006013047836 */ /* 0x000fe40000000000 */
[----:B-1----:R-:W-:Y:S01]  /*3190*/  IMAD R0, R251, R5, R10 ;  /* 0x00000005fb007224 */ /* 0x002fe200078e020a */
[----:B------:R1:W-:Y:S02]  /*31a0*/  STL [R1+0x2bc], R2 ;  /* 0x0002bc0201007387 */ /* 0x0003e40000100800 */
[----:B------:R-:W-:Y:S02]  /*31b0*/  IABS R7, R4 ;  /* 0x0000000400077213 */ /* 0x000fe40000000000 */
[----:B------:R3:W-:Y:S01]  /*31c0*/  STL [R1+0x2b8], R0 ;  /* 0x0002b80001007387 */ /* 0x0007e20000100800 */
[----:B--2---:R-:W-:-:S03]  /*31d0*/  IADD3 R3, R19, 0x61, RZ ;  /* 0x0000006113037810 */ /* 0x004fc60007ffe0ff */
[----:B------:R2:W-:Y:S01]  /*31e0*/  STL [R1+0x45b4], R6 ;  /* 0x0045b40601007387 */ /* 0x0005e20000100800 */
[----:B------:R-:W-:Y:S01]  /*31f0*/  IABS R8, R3 ;  /* 0x0000000300087213 */ /* 0x000fe20000000000 */
[C---:B-1----:R-:W-:Y:S02]  /*3200*/  VIADD R2, R19.reuse, 0x62 ;  /* 0x0000006213027836 */ /* 0x042fe40000000000 */
[----:B------:R1:W-:Y:S01]  /*3210*/  STL [R1+0x45b0], R4 ;  /* 0x0045b00401007387 */ /* 0x0003e20000100800 */
[----:B---3--:R-:W-:Y:S02]  /*3220*/  VIADD R0, R19, 0x63 ;  /* 0x0000006313007836 */ /* 0x008fe40000000000 */
[----:B------:R-:W-:Y:S01]  /*3230*/  IABS R9, R2 ;  /* 0x0000000200097213 */ /* 0x000fe20000000000 */
[----:B------:R3:W-:Y:S01]  /*3240*/  STL [R1+0x45ac], R3 ;  /* 0x0045ac0301007387 */ /* 0x0007e20000100800 */
[----:B--2---:R-:W-:-:S03]  /*3250*/  IABS R6, R6 ;  /* 0x0000000600067213 */ /* 0x004fc60000000000 */
[----:B------:R2:W-:Y:S01]  /*3260*/  STL [R1+0x45a8], R2 ;  /* 0x0045a80201007387 */ /* 0x0005e20000100800 */
[----:B------:R-:W-:Y:S01]  /*3270*/  IABS R10, R0 ;  /* 0x00000000000a7213 */ /* 0x000fe20000000000 */
[C---:B-1----:R-:W-:Y:S02]  /*3280*/  IMAD.HI.U32 R4, R250.reuse, R9, RZ ;  /* 0x00000009fa047227 */ /* 0x042fe400078e00ff */
[----:B------:R1:W-:Y:S02]  /*3290*/  STL [R1+0x45a4], R0 ;  /* 0x0045a40001007387 */ /* 0x0003e40000100800 */
[----:B---3--:R-:W-:Y:S01]  /*32a0*/  IMAD.HI.U32 R3, R250, R8, RZ ;  /* 0x00000008fa037227 */ /* 0x008fe200078e00ff */
[----:B------:R-:W-:-:S03]  /*32b0*/  IADD3 R4, -R4, RZ, RZ ;  /* 0x000000ff04047210 */ /* 0x000fc60007ffe1ff */
[----:B--2---:R-:W-:-:S04]  /*32c0*/  IMAD.HI.U32 R2, R250, R7, RZ ;  /* 0x00000007fa027227 */ /* 0x004fc800078e00ff */
[----:B-1----:R-:W-:-:S04]  /*32d0*/  IMAD.HI.U32 R0, R250, R6, RZ ;  /* 0x00000006fa007227 */ /* 0x002fc800078e00ff */
        /* <DEDUP_REMOVED lines=108> */
[----:B------:R-:W-:Y:S02]  /*39a0*/  IMAD.MOV R3, RZ, RZ, -R3 ;  /* 0x000000ffff037224 */ /* 0x000fe400078e0a03 */
[C---:B------:R-:W-:Y:S02]  /*39b0*/  IMAD R6, R251.reuse, R0, R6 ;  /* 0x00000000fb067224 */ /* 0x040fe400078e0206 */
[C---:B------:R-:W-:Y:S02]  /*39c0*/  IMAD R0, R251.reuse, R2, R7 ;  /* 0x00000002fb007224 */ /* 0x040fe400078e0207 */
[----:B------:R-:W-:Y:S01]  /*39d0*/  IMAD.MOV R5, RZ, RZ, -R5 ;  /* 0x000000ffff057224 */ /* 0x000fe200078e0a05 */
[----:B------:R1:W-:Y:S01]  /*39e0*/  STL [R1+0x278], R6 ;  /* 0x0002780601007387 */ /* 0x0003e20000100800 */
[C---:B------:R-:W-:Y:S02]  /*39f0*/  IMAD R3, R251.reuse, R3, R8 ;  /* 0x00000003fb037224 */ /* 0x040fe400078e0208 */
[----:B------:R-:W-:Y:S01]  /*3a00*/  IMAD R2, R251, R4, R9 ;  /* 0x00000004fb027224 */ /* 0x000fe200078e0209 */
[----:B------:R2:W-:Y:S01]  /*3a10*/  STL [R1+0x274], R0 ;  /* 0x0002740001007387 */ /* 0x0005e20000100800 */
[----:B------:R-:W-:-:S03]  /*3a20*/  IADD3 R4, R19, 0x74, RZ ;  /* 0x0000007413047810 */ /* 0x000fc60007ffe0ff */
[----:B------:R3:W-:Y:S01]  /*3a30*/  STL [R1+0x270], R3 ;  /* 0x0002700301007387 */ /* 0x0007e20000100800 */
[----:B------:R-:W-:Y:S01]  /*3a40*/  IABS R7, R4 ;  /* 0x0000000400077213 */ /* 0x000fe20000000000 */
[----:B-1----:R-:W-:Y:S02]  /*3a50*/  VIADD R6, R19, 0x73 ;  /* 0x0000007313067836 */ /* 0x002fe40000000000 */
[----:B------:R1:W-:Y:S01]  /*3a60*/  STL [R1+0x26c], R2 ;  /* 0x00026c0201007387 */ /* 0x0003e20000100800 */
[----:B--2---:R-:W-:Y:S02]  /*3a70*/  IMAD R0, R251, R5, R10 ;  /* 0x00000005fb007224 */ /* 0x004fe400078e020a */
[----:B------:R-:W-:Y:S01]  /*3a80*/  IABS R9, R6 ;  /* 0x0000000600097213 */ /* 0x000fe20000000000 */
[----:B------:R-:W-:Y:S02]  /*3a90*/  IMAD.HI.U32 R8, R250, R7, RZ ;  /* 0x00000007fa087227 */ /* 0x000fe400078e00ff */
[----:B------:R2:W-:Y:S02]  /*3aa0*/  STL [R1+0x268], R0 ;  /* 0x0002680001007387 */ /* 0x0005e40000100800 */
[----:B---3--:R-:W-:-:S02]  /*3ab0*/  VIADD R3, R19, 0x75 ;  /* 0x0000007513037836 */ /* 0x008fc40000000000 */
[C---:B-1----:R-:W-:Y:S01]  /*3ac0*/  VIADD R2, R19.reuse, 0x76 ;  /* 0x0000007613027836 */ /* 0x042fe20000000000 */
[----:B------:R1:W-:Y:S01]  /*3ad0*/  STL [R1+0x4564], R6 ;  /* 0x0045640601007387 */ /* 0x0003e20000100800 */
[----:B------:R-:W-:Y:S01]  /*3ae0*/  IMAD.HI.U32 R10, R250, R9, RZ ;  /* 0x00000009fa0a7227 */ /* 0x000fe200078e00ff */
[----:B------:R-:W-:Y:S02]  /*3af0*/  IABS R5, R3 ;  /* 0x0000000300057213 */ /* 0x000fe40000000000 */
[----:B------:R-:W-:Y:S01]  /*3b00*/  STL [R1+0x4560], R4 ;  /* 0x0045600401007387 */ /* 0x000fe20000100800 */
[----:B------:R-:W-:Y:S01]  /*3b10*/  IMAD.MOV R10, RZ, RZ, -R10 ;  /* 0x000000ffff0a7224 */ /* 0x000fe200078e0a0a */
[----:B--2---:R-:W-:Y:S01]  /*3b20*/  IADD3 R0, R19, 0x77, RZ ;  /* 0x0000007713007810 */ /* 0x004fe20007ffe0ff */
[----:B------:R-:W-:Y:S01]  /*3b30*/  IMAD.MOV R8, RZ, RZ, -R8 ;  /* 0x000000ffff087224 */ /* 0x000fe200078e0a08 */
[----:B------:R2:W-:Y:S01]  /*3b40*/  STL [R1+0x455c], R3 ;  /* 0x00455c0301007387 */ /* 0x0005e20000100800 */
[----:B------:R-:W-:-:S02]  /*3b50*/  IMAD R9, R251, R10, R9 ;  /* 0x0000000afb097224 */ /* 0x000fc400078e0209 */
[----:B-1----:R-:W-:Y:S01]  /*3b60*/  IMAD.HI.U32 R6, R250, R5, RZ ;  /* 0x00000005fa067227 */ /* 0x002fe200078e00ff */
[----:B------:R-:W-:Y:S03]  /*3b70*/  STL [R1+0x4558], R2 ;  /* 0x0045580201007387 */ /* 0x000fe60000100800 */
[C---:B------:R-:W-:Y:S01]  /*3b80*/  IMAD R7, R251.reuse, R8, R7 ;  /* 0x00000008fb077224 */ /* 0x040fe200078e0207 */
[----:B------:R1:W-:Y:S01]  /*3b90*/  STL [R1+0x4554], R0 ;  /* 0x0045540001007387 */ /* 0x0003e20000100800 */
[----:B------:R-:W-:Y:S02]  /*3ba0*/  IADD3 R6, -R6, RZ, RZ ;  /* 0x000000ff06067210 */ /* 0x000fe40007ffe1ff */
[----:B--2---:R-:W-:Y:S01]  /*3bb0*/  IABS R3, R2 ;  /* 0x0000000200037213 */ /* 0x004fe20000000000 */
[----:B------:R-:W-:Y:S02]  /*3bc0*/  STL [R1+0x264], R9 ;  /* 0x0002640901007387 */ /* 0x000fe40000100800 */
[----:B------:R-:W-:-:S02]  /*3bd0*/  IMAD R5, R251, R6, R5 ;  /* 0x00000006fb057224 */ /* 0x000fc400078e0205 */
[C---:B------:R-:W-:Y:S01]  /*3be0*/  IMAD.HI.U32 R4, R250.reuse, R3, RZ ;  /* 0x00000003fa047227 */ /* 0x040fe200078e00ff */
[----:B------:R2:W-:Y:S01]  /*3bf0*/  STL [R1+0x260], R7 ;  /* 0x0002600701007387 */ /* 0x0005e20000100800 */
[----:B-1----:R-:W-:Y:S02]  /*3c00*/  IABS R0, R0 ;  /* 0x0000000000007213 */ /* 0x002fe40000000000 */
[----:B------:R-:W-:Y:S01]  /*3c10*/  IMAD.MOV R4, RZ, RZ, -R4 ;  /* 0x000000ffff047224 */ /* 0x000fe200078e0a04 */
[----:B------:R1:W-:Y:S01]  /*3c20*/  STL [R1+0x25c], R5 ;  /* 0x00025c0501007387 */ /* 0x0003e20000100800 */
[C---:B------:R-:W-:Y:S02]  /*3c30*/  VIADD R6, R19.reuse, 0x79 ;  /* 0x0000007913067836 */ /* 0x040fe40000000000 */
[----:B------:R-:W-:Y:S01]  /*3c40*/  IMAD.HI.U32 R2, R250, R0, RZ ;  /* 0x00000000fa027227 */ /* 0x000fe200078e00ff */
[----:B--2---:R-:W-:-:S03]  /*3c50*/  IADD3 R7, R19, 0x78, RZ ;  /* 0x0000007813077810 */ /* 0x004fc60007ffe0ff */
[----:B------:R-:W-:Y:S02]  /*3c60*/  IMAD.MOV R2, RZ, RZ, -R2 ;  /* 0x000000ffff027224 */ /* 0x000fe400078e0a02 */
[C---:B------:R-:W-:Y:S01]  /*3c70*/  IMAD R3, R251.reuse, R4, R3 ;  /* 0x00000004fb037224 */ /* 0x040fe200078e0203 */
[----:B------:R-:W-:Y:S01]  /*3c80*/  IABS R9, R7 ;  /* 0x0000000700097213 */ /* 0x000fe20000000000 */
[----:B------:R-:W-:Y:S02]  /*3c90*/  IMAD R0, R251, R2, R0 ;  /* 0x00000002fb007224 */ /* 0x000fe400078e0200 */
[C---:B-1----:R-:W-:Y:S01]  /*3ca0*/  VIADD R5, R19.reuse, 0x7a ;  /* 0x0000007a13057836 */ /* 0x042fe20000000000 */
[----:B------:R1:W-:Y:S01]  /*3cb0*/  STL [R1+0x258], R3 ;  /* 0x0002580301007387 */ /* 0x0003e20000100800 */
[C---:B------:R-:W-:Y:S02]  /*3cc0*/  VIADD R4, R19.reuse, 0x7c ;  /* 0x0000007c13047836 */ /* 0x040fe40000000000 */
[----:B------:R-:W-:Y:S01]  /*3cd0*/  IMAD.HI.U32 R10, R250, R9, RZ ;  /* 0x00000009fa0a7227 */ /* 0x000fe200078e00ff */
[----:B------:R2:W-:Y:S03]  /*3ce0*/  STL [R1+0x254], R0 ;  /* 0x0002540001007387 */ /* 0x0005e60000100800 */
[----:B------:R-:W-:Y:S01]  /*3cf0*/  IMAD.MOV R10, RZ, RZ, -R10 ;  /* 0x000000ffff0a7224 */ /* 0x000fe200078e0a0a */
[----:B------:R3:W-:Y:S01]  /*3d00*/  STL [R1+0x4550], R7 ;  /* 0x0045500701007387 */ /* 0x0007e20000100800 */
[----:B-1----:R-:W-:-:S02]  /*3d10*/  IADD3 R3, R19, 0x7b, RZ ;  /* 0x0000007b13037810 */ /* 0x002fc40007ffe0ff */
[----:B------:R-:W-:Y:S01]  /*3d20*/  IMAD R9, R251, R10, R9 ;  /* 0x0000000afb097224 */ /* 0x000fe200078e0209 */
[----:B------:R-:W-:Y:S01]  /*3d30*/  STL [R1+0x454c], R6 ;  /* 0x00454c0601007387 */ /* 0x000fe20000100800 */
[----:B--2---:R-:W-:-:S03]  /*3d40*/  IABS R0, R4 ;  /* 0x0000000400007213 */ /* 0x004fc60000000000 */
[----:B------:R1:W-:Y:S01]  /*3d50*/  STL [R1+0x4548], R5 ;  /* 0x0045480501007387 */ /* 0x0003e20000100800 */
[----:B---3--:R-:W-:Y:S01]  /*3d60*/  IABS R7, R6 ;  /* 0x0000000600077213 */ /* 0x008fe20000000000 */
[C---:B------:R-:W-:Y:S02]  /*3d70*/  IMAD.HI.U32 R2, R250.reuse, R0, RZ ;  /* 0x00000000fa027227 */ /* 0x040fe400078e00ff */
[----:B------:R2:W-:Y:S02]  /*3d80*/  STL [R1+0x4544], R3 ;  /* 0x0045440301007387 */ /* 0x0005e40000100800 */
[----:B------:R-:W-:Y:S02]  /*3d90*/  IMAD.HI.U32 R8, R250, R7, RZ ;  /* 0x00000007fa087227 */ /* 0x000fe400078e00ff */
[----:B------:R3:W-:Y:S01]  /*3da0*/  STL [R1+0x4540], R4 ;  /* 0x0045400401007387 */ /* 0x0007e20000100800 */
[----:B------:R-:W-:Y:S02]  /*3db0*/  IADD3 R2, -R2, RZ, RZ ;  /* 0x000000ff02027210 */ /* 0x000fe40007ffe1ff */
[----:B-1----:R-:W-:Y:S01]  /*3dc0*/  IABS R5, R5 ;  /* 0x0000000500057213 */ /* 0x002fe20000000000 */
[----:B------:R-:W-:Y:S01]  /*3dd0*/  STL [R1+0x250], R9 ;  /* 0x0002500901007387 */ /* 0x000fe20000100800 */
[----:B------:R-:W-:Y:S01]  /*3de0*/  IADD3 R8, -R8, RZ, RZ ;  /* 0x000000ff08087210 */ /* 0x000fe20007ffe1ff */
[----:B------:R-:W-:Y:S01]  /*3df0*/  IMAD R0, R251, R2, R0 ;  /* 0x00000002fb007224 */ /* 0x000fe200078e0200 */
[----:B--2---:R-:W-:Y:S01]  /*3e00*/  IABS R3, R3 ;  /* 0x0000000300037213 */ /* 0x004fe20000000000 */
[----:B------:R-:W-:-:S04]  /*3e10*/  IMAD.HI.U32 R6, R250, R5, RZ ;  /* 0x00000005fa067227 */ /* 0x000fc800078e00ff */
[----:B---3--:R-:W-:-:S04]  /*3e20*/  IMAD.HI.U32 R4, R250, R3, RZ ;  /* 0x00000003fa047227 */ /* 0x008fc800078e00ff */
[----:B------:R-:W-:Y:S02]  /*3e30*/  IMAD.MOV R6, RZ, RZ, -R6 ;  /* 0x000000ffff067224 */ /* 0x000fe400078e0a06 */
[----:B------:R-:W-:Y:S02]  /*3e40*/  IMAD.MOV R4, RZ, RZ, -R4 ;  /* 0x000000ffff047224 */ /* 0x000fe400078e0a04 */
[----:B------:R-:W-:Y:S01]  /*3e50*/  IMAD R240, R251, R6, R5 ;  /* 0x00000006fbf07224 */ /* 0x000fe200078e0205 */
[----:B------:R-:W-:Y:S01]  /*3e60*/  IADD3 R5, R19, 0x7f, RZ ;  /* 0x0000007f13057810 */ /* 0x000fe20007ffe0ff */
[C---:B------:R-:W-:Y:S02]  /*3e70*/  IMAD R7, R251.reuse, R8, R7 ;  /* 0x00000008fb077224 */ /* 0x040fe400078e0207 */
[----:B------:R-:W-:Y:S01]  /*3e80*/  IMAD R3, R251, R4, R3 ;  /* 0x00000004fb037224 */ /* 0x000fe200078e0203 */
[----:B------:R-:W-:Y:S01]  /*3e90*/  STL [R1+0x4a48], R240 ;  /* 0x004a48f001007387 */ /* 0x000fe20000100800 */
[----:B------:R-:W-:-:S02]  /*3ea0*/  VIADD R6, R19, 0x7e ;  /* 0x0000007e13067836 */ /* 0x000fc40000000000 */
[C---:B------:R-:W-:Y:S01]  /*3eb0*/  VIADD R4, R19.reuse, 0x81 ;  /* 0x0000008113047836 */ /* 0x040fe20000000000 */
[----:B------:R1:W-:Y:S04]  /*3ec0*/  STL [R1+0x24c], R7 ;  /* 0x00024c0701007387 */ /* 0x0003e80000100800 */
[----:B------:R2:W-:Y:S04]  /*3ed0*/  STL [R1+0x244], R3 ;  /* 0x0002440301007387 */ /* 0x0005e80000100800 */
[----:B------:R3:W-:Y:S01]  /*3ee0*/  STL [R1+0x240], R0 ;  /* 0x0002400001007387 */ /* 0x0007e20000100800 */
[----:B-1----:R-:W-:-:S02]  /*3ef0*/  VIADD R7, R19, 0x7d ;  /* 0x0000007d13077836 */ /* 0x002fc40000000000 */
[----:B--2---:R-:W-:-:S03]  /*3f00*/  VIADD R3, R19, 0x80 ;  /* 0x0000008013037836 */ /* 0x004fc60000000000 */
[----:B------:R1:W-:Y:S01]  /*3f10*/  STL [R1+0x453c], R7 ;  /* 0x00453c0701007387 */ /* 0x0003e20000100800 */
[----:B------:R-:W-:Y:S02]  /*3f20*/  IABS R9, R7 ;  /* 0x0000000700097213 */ /* 0x000fe40000000000 */
[----:B---3--:R-:W-:Y:S01]  /*3f30*/  IABS R0, R4 ;  /* 0x0000000400007213 */ /* 0x008fe20000000000 */
[----:B------:R-:W-:Y:S02]  /*3f40*/  STL [R1+0x4538], R6 ;  /* 0x0045380601007387 */ /* 0x000fe40000100800 */
[C---:B------:R-:W-:Y:S02]  /*3f50*/  IMAD.HI.U32 R10, R250.reuse, R9, RZ ;  /* 0x00000009fa0a7227 */ /* 0x040fe400078e00ff */
[----:B------:R2:W-:Y:S01]  /*3f60*/  STL [R1+0x4534], R5 ;  /* 0x0045340501007387 */ /* 0x0005e20000100800 */
[----:B-1----:R-:W-:Y:S01]  /*3f70*/  IABS R7, R6 ;  /* 0x0000000600077213 */ /* 0x002fe20000000000 */
[----:B------:R-:W-:-:S02]  /*3f80*/  IMAD.HI.U32 R2, R250, R0, RZ ;  /* 0x00000000fa027227 */ /* 0x000fc400078e00ff */
[----:B------:R1:W-:Y:S01]  /*3f90*/  STL [R1+0x4530], R3 ;  /* 0x0045300301007387 */ /* 0x0003e20000100800 */
[----:B------:R-:W-:Y:S01]  /*3fa0*/  IADD3 R10, -R10, RZ, RZ ;  /* 0x000000ff0a0a7210 */ /* 0x000fe20007ffe1ff */
[C---:B------:R-:W-:Y:S02]  /*3fb0*/  IMAD.HI.U32 R8, R250.reuse, R7, RZ ;  /* 0x00000007fa087227 */ /* 0x040fe400078e00ff */
[----:B------:R3:W-:Y:S01]  /*3fc0*/  STL [R1+0x452c], R4 ;  /* 0x00452c0401007387 */ /* 0x0007e20000100800 */
[----:B--2---:R-:W-:Y:S01]  /*3fd0*/  IABS R5, R5 ;  /* 0x0000000500057213 */ /* 0x004fe20000000000 */
[----:B------:R-:W-:Y:S02]  /*3fe0*/  IMAD.MOV R8, RZ, RZ, -R8 ;  /* 0x000000ffff087224 */ /* 0x000fe400078e0a08 */
[----:B------:R-:W-:Y:S01]  /*3ff0*/  IMAD.MOV R2, RZ, RZ, -R2 ;  /* 0x000000ffff027224 */ /* 0x000fe200078e0a02 */
[----:B-1----:R-:W-:Y:S01]  /*4000*/  IABS R3, R3 ;  /* 0x0000000300037213 */ /* 0x002fe20000000000 */
[----:B------:R-:W-:-:S04]  /*4010*/  IMAD.HI.U32 R6, R250, R5, RZ ;  /* 0x00000005fa067227 */ /* 0x000fc800078e00ff */
[----:B---3--:R-:W-:-:S04]  /*4020*/  IMAD.HI.U32 R4, R250, R3, RZ ;  /* 0x00000003fa047227 */ /* 0x008fc800078e00ff */
[----:B------:R-:W-:Y:S01]  /*4030*/  IMAD.MOV R6, RZ, RZ, -R6 ;  /* 0x000000ffff067224 */ /* 0x000fe200078e0a06 */
[----:B------:R-:W-:Y:S01]  /*4040*/  IADD3 R4, -R4, RZ, RZ ;  /* 0x000000ff04047210 */ /* 0x000fe20007ffe1ff */
[C---:B------:R-:W-:Y:S02]  /*4050*/  IMAD R240, R251.reuse, R10, R9 ;  /* 0x0000000afbf07224 */ /* 0x040fe400078e0209 */
[C---:B------:R-:W-:Y:S02]  /*4060*/  IMAD R252, R251.reuse, R8, R7 ;  /* 0x00000008fbfc7224 */ /* 0x040fe400078e0207 */
[C---:B------:R-:W-:Y:S01]  /*4070*/  IMAD R3, R251.reuse, R4, R3 ;  /* 0x00000004fb037224 */ /* 0x040fe200078e0203 */
[----:B------:R-:W-:Y:S01]  /*4080*/  STL [R1+0x4a4c], R240 ;  /* 0x004a4cf001007387 */ /* 0x000fe20000100800 */
[----:B------:R-:W-:Y:S01]  /*4090*/  IMAD R0, R251, R2, R0 ;  /* 0x00000002fb007224 */ /* 0x000fe200078e0200 */
[----:B------:R-:W-:Y:S01]  /*40a0*/  IADD3 R4, R19, 0x86, RZ ;  /* 0x0000008613047810 */ /* 0x000fe20007ffe0ff */
[----:B------:R-:W-:Y:S01]  /*40b0*/  IMAD R15, R251, R6, R5 ;  /* 0x00000006fb0f7224 */ /* 0x000fe200078e0205 */
[C---:B------:R-:W-:Y:S01]  /*40c0*/  IADD3 R6, R19.reuse, 0x83, RZ ;  /* 0x0000008313067810 */ /* 0x040fe20007ffe0ff */
[C---:B------:R-:W-:Y:S01]  /*40d0*/  VIADD R7, R19.reuse, 0x82 ;  /* 0x0000008213077836 */ /* 0x040fe20000000000 */
[----:B------:R1:W-:Y:S01]  /*40e0*/  STL [R1+0x230], R3 ;  /* 0x0002300301007387 */ /* 0x0003e20000100800 */
[----:B------:R-:W-:-:S03]  /*40f0*/  VIADD R5, R19, 0x84 ;  /* 0x0000008413057836 */ /* 0x000fc60000000000 */
[----:B------:R2:W-:Y:S01]  /*4100*/  STL [R1+0x22c], R0 ;  /* 0x00022c0001007387 */ /* 0x0005e20000100800 */
[----:B------:R-:W-:-:S03]  /*4110*/  IABS R9, R7 ;  /* 0x0000000700097213 */ /* 0x000fc60000000000 */
[----:B------:R3:W-:Y:S01]  /*4120*/  STL [R1+0x4528], R7 ;  /* 0x0045280701007387 */ /* 0x0007e20000100800 */
[----:B-1----:R-:W-:-:S03]  /*4130*/  VIADD R3, R19, 0x85 ;  /* 0x0000008513037836 */ /* 0x002fc60000000000 */
[----:B------:R-:W-:Y:S01]  /*4140*/  STL [R1+0x4524], R6 ;  /* 0x0045240601007387 */ /* 0x000fe20000100800 */
[C---:B------:R-:W-:Y:S01]  /*4150*/  IMAD.HI.U32 R10, R250.reuse, R9, RZ ;  /* 0x00000009fa0a7227 */ /* 0x040fe200078e00ff */
[----:B--2---:R-:W-:Y:S02]  /*4160*/  IABS R0, R4 ;  /* 0x0000000400007213 */ /* 0x004fe40000000000 */
[----:B------:R1:W-:Y:S01]  /*4170*/  STL [R1+0x4520], R5 ;  /* 0x0045200501007387 */ /* 0x0003e20000100800 */
[----:B------:R-:W-:Y:S01]  /*4180*/  IMAD.MOV R10, RZ, RZ, -R10 ;  /* 0x000000ffff0a7224 */ /* 0x000fe200078e0a0a */
[----:B---3--:R-:W-:Y:S01]  /*4190*/  IABS R7, R6 ;  /* 0x0000000600077213 */ /* 0x008fe20000000000 */
[C---:B------:R-:W-:Y:S01]  /*41a0*/  IMAD.HI.U32 R2, R250.reuse, R0, RZ ;  /* 0x00000000fa027227 */ /* 0x040fe200078e00ff */
[----:B------:R2:W-:Y:S03]  /*41b0*/  STL [R1+0x451c], R3 ;  /* 0x00451c0301007387 */ /* 0x0005e60000100800 */
[----:B------:R-:W-:Y:S01]  /*41c0*/  IMAD.HI.U32 R8, R250, R7, RZ ;  /* 0x00000007fa087227 */ /* 0x000fe200078e00ff */
[----:B------:R3:W-:Y:S01]  /*41d0*/  STL [R1+0x4518], R4 ;  /* 0x0045180401007387 */ /* 0x0007e20000100800 */
[----:B-1----:R-:W-:-:S02]  /*41e0*/  IABS R5, R5 ;  /* 0x0000000500057213 */ /* 0x002fc40000000000 */
[----:B------:R-:W-:Y:S02]  /*41f0*/  IMAD.MOV R8, RZ, RZ, -R8 ;  /* 0x000000ffff087224 */ /* 0x000fe400078e0a08 */
[----:B------:R-:W-:Y:S01]  /*4200*/  IMAD R9, R251, R10, R9 ;  /* 0x0000000afb097224 */ /* 0x000fe200078e0209 */
[----:B--2---:R-:W-:Y:S01]  /*4210*/  IABS R3, R3 ;  /* 0x0000000300037213 */ /* 0x004fe20000000000 */
[----:B------:R-:W-:-:S03]  /*4220*/  IMAD.HI.U32 R6, R250, R5, RZ ;  /* 0x00000005fa067227 */ /* 0x000fc600078e00ff */
[----:B------:R-:W-:Y:S01]  /*4230*/  STL [R1+0x228], R9 ;  /* 0x0002280901007387 */ /* 0x000fe20000100800 */
[----:B---3--:R-:W-:Y:S01]  /*4240*/  IMAD.HI.U32 R4, R250, R3, RZ ;  /* 0x00000003fa047227 */ /* 0x008fe200078e00ff */
[----:B------:R-:W-:-:S03]  /*4250*/  IADD3 R6, -R6, RZ, RZ ;  /* 0x000000ff06067210 */ /* 0x000fc60007ffe1ff */
[----:B------:R-:W-:Y:S02]  /*4260*/  IMAD.MOV R4, RZ, RZ, -R4 ;  /* 0x000000ffff047224 */ /* 0x000fe400078e0a04 */
[C---:B------:R-:W-:Y:S02]  /*4270*/  IMAD R240, R251.reuse, R6, R5 ;  /* 0x00000006fbf07224 */ /* 0x040fe400078e0205 */
[C---:B------:R-:W-:Y:S02]  /*4280*/  IMAD R7, R251.reuse, R8, R7 ;  /* 0x00000008fb077224 */ /* 0x040fe400078e0207 */
[----:B------:R-:W-:Y:S01]  /*4290*/  IMAD.MOV R2, RZ, RZ, -R2 ;  /* 0x000000ffff027224 */ /* 0x000fe200078e0a02 */
[----:B------:R-:W-:Y:S01]  /*42a0*/  STL [R1+0x4a50], R240 ;  /* 0x004a50f001007387 */ /* 0x000fe20000100800 */
[C---:B------:R-:W-:Y:S02]  /*42b0*/  IMAD R3, R251.reuse, R4, R3 ;  /* 0x00000004fb037224 */ /* 0x040fe400078e0203 */
[----:B------:R-:W-:Y:S01]  /*42c0*/  IMAD R0, R251, R2, R0 ;  /* 0x00000002fb007224 */ /* 0x000fe200078e0200 */
[----:B------:R1:W-:Y:S01]  /*42d0*/  STL [R1+0x224], R7 ;  /* 0x0002240701007387 */ /* 0x0003e20000100800 */
[----:B------:R-:W-:-:S02]  /*42e0*/  VIADD R6, R19, 0x88 ;  /* 0x0000008813067836 */ /* 0x000fc40000000000 */
[C---:B------:R-:W-:Y:S01]  /*42f0*/  VIADD R5, R19.reuse, 0x89 ;  /* 0x0000008913057836 */ /* 0x040fe20000000000 */
[----:B------:R2:W-:Y:S01]  /*4300*/  STL [R1+0x21c], R3 ;  /* 0x00021c0301007387 */ /* 0x0005e20000100800 */
[----:B------:R-:W-:-:S03]  /*4310*/  VIADD R4, R19, 0x8b ;  /* 0x0000008b13047836 */ /* 0x000fc60000000000 */
[----:B------:R3:W-:Y:S01]  /*4320*/  STL [R1+0x218], R0 ;  /* 0x0002180001007387 */ /* 0x0007e20000100800 */
[----:B-1----:R-:W-:-:S04]  /*4330*/  IADD3 R7, R19, 0x87, RZ ;  /* 0x0000008713077810 */ /* 0x002fc80007ffe0ff */
[----:B------:R-:W-:Y:S01]  /*4340*/  IABS R9, R7 ;  /* 0x0000000700097213 */ /* 0x000fe20000000000 */
[----:B------:R1:W-:Y:S01]  /*4350*/  STL [R1+0x4514], R7 ;  /* 0x0045140701007387 */ /* 0x0003e20000100800 */
[----:B--2---:R-:W-:Y:S02]  /*4360*/  IADD3 R3, R19, 0x8a, RZ ;  /* 0x0000008a13037810 */ /* 0x004fe40007ffe0ff */
[----:B---3--:R-:W-:Y:S01]  /*4370*/  IABS R0, R4 ;  /* 0x0000000400007213 */ /* 0x008fe20000000000 */
[----:B------:R-:W-:Y:S01]  /*4380*/  STL [R1+0x4510], R6 ;  /* 0x0045100601007387 */ /* 0x000fe20000100800 */
[----:B------:R-:W-:-:S03]  /*4390*/  IMAD.HI.U32 R10, R250, R9, RZ ;  /* 0x00000009fa0a7227 */ /* 0x000fc600078e00ff */
[----:B------:R2:W-:Y:S01]  /*43a0*/  STL [R1+0x450c], R5 ;  /* 0x00450c0501007387 */ /* 0x0005e20000100800 */
[----:B------:R-:W-:Y:S01]  /*43b0*/  IMAD.MOV R10, RZ, RZ, -R10 ;  /* 0x000000ffff0a7224 */ /* 0x000fe200078e0a0a */
[----:B-1----:R-:W-:Y:S01]  /*43c0*/  IABS R7, R6 ;  /* 0x0000000600077213 */ /* 0x002fe20000000000 */
[C---:B------:R-:W-:Y:S01]  /*43d0*/  IMAD.HI.U32 R2, R250.reuse, R0, RZ ;  /* 0x00000000fa027227 */ /* 0x040fe200078e00ff */
[----:B------:R1:W-:Y:S03]  /*43e0*/  STL [R1+0x4508], R3 ;  /* 0x0045080301007387 */ /* 0x0003e60000100800 */
[----:B------:R-:W-:Y:S01]  /*43f0*/  IMAD.HI.U32 R8, R250, R7, RZ ;  /* 0x00000007fa087227 */ /* 0x000fe200078e00ff */
[----:B------:R3:W-:Y:S01]  /*4400*/  STL [R1+0x4504], R4 ;  /* 0x0045040401007387 */ /* 0x0007e20000100800 */
[----:B------:R-:W-:Y:S02]  /*4410*/  IADD3 R2, -R2, RZ, RZ ;  /* 0x000000ff02027210 */ /* 0x000fe40007ffe1ff */
[----:B--2---:R-:W-:Y:S01]  /*4420*/  IABS R5, R5 ;  /* 0x0000000500057213 */ /* 0x004fe20000000000 */
[C---:B------:R-:W-:Y:S01]  /*4430*/  IMAD R9, R251.reuse, R10, R9 ;  /* 0x0000000afb097224 */ /* 0x040fe200078e0209 */
[----:B------:R-:W-:Y:S01]  /*4440*/  IADD3 R8, -R8, RZ, RZ ;  /* 0x000000ff08087210 */ /* 0x000fe20007ffe1ff */
[----:B------:R-:W-:Y:S01]  /*4450*/  IMAD R0, R251, R2, R0 ;  /* 0x00000002fb007224 */ /* 0x000fe200078e0200 */
[----:B-1----:R-:W-:Y:S01]  /*4460*/  IABS R3, R3 ;  /* 0x0000000300037213 */ /* 0x002fe20000000000 */
[C---:B------:R-:W-:Y:S01]  /*4470*/  IMAD.HI.U32 R6, R250.reuse, R5, RZ ;  /* 0x00000005fa067227 */ /* 0x040fe200078e00ff */
[----:B------:R-:W-:Y:S03]  /*4480*/  STL [R1+0x214], R9 ;  /* 0x0002140901007387 */ /* 0x000fe60000100800 */
[----:B---3--:R-:W-:-:S04]  /*4490*/  IMAD.HI.U32 R4, R250, R3, RZ ;  /* 0x00000003fa047227 */ /* 0x008fc800078e00ff */
[----:B------:R-:W-:Y:S02]  /*44a0*/  IMAD.MOV R6, RZ, RZ, -R6 ;  /* 0x000000ffff067224 */ /* 0x000fe400078e0a06 */
[----:B------:R-:W-:Y:S02]  /*44b0*/  IMAD.MOV R4, RZ, RZ, -R4 ;  /* 0x000000ffff047224 */ /* 0x000fe400078e0a04 */
[C---:B------:R-:W-:Y:S02]  /*44c0*/  IMAD R7, R251.reuse, R8, R7 ;  /* 0x00000008fb077224 */ /* 0x040fe400078e0207 */
[C---:B------:R-:W-:Y:S02]  /*44d0*/  IMAD R5, R251.reuse, R6, R5 ;  /* 0x00000006fb057224 */ /* 0x040fe400078e0205 */
[----:B------:R-:W-:Y:S01]  /*44e0*/  IMAD R3, R251, R4, R3 ;  /* 0x00000004fb037224 */ /* 0x000fe200078e0203 */
[----:B------:R1:W-:Y:S01]  /*44f0*/  STL [R1+0x210], R7 ;  /* 0x0002100701007387 */ /* 0x0003e20000100800 */
[----:B------:R-:W-:-:S02]  /*4500*/  VIADD R6, R19, 0x8d ;  /* 0x0000008d13067836 */ /* 0x000fc40000000000 */
[C---:B------:R-:W-:Y:S01]  /*4510*/  VIADD R4, R19.reuse, 0x90 ;  /* 0x0000009013047836 */ /* 0x040fe20000000000 */
[----:B------:R2:W-:Y:S04]  /*4520*/  STL [R1+0x20c], R5 ;  /* 0x00020c0501007387 */ /* 0x0005e80000100800 */
[----:B------:R3:W-:Y:S01]  /*4530*/  STL [R1+0x208], R3 ;  /* 0x0002080301007387 */ /* 0x0007e20000100800 */
[----:B-1----:R-:W-:-:S03]  /*4540*/  VIADD R7, R19, 0x8c ;  /* 0x0000008c13077836 */ /* 0x002fc60000000000 */
[----:B------:R1:W-:Y:S01]  /*4550*/  STL [R1+0x204], R0 ;  /* 0x0002040001007387 */ /* 0x0003e20000100800 */
[C---:B--2---:R-:W-:Y:S02]  /*4560*/  IADD3 R5, R19.reuse, 0x8e, RZ ;  /* 0x0000008e13057810 */ /* 0x044fe40007ffe0ff */
[----:B------:R-:W-:Y:S01]  /*4570*/  IABS R9, R7 ;  /* 0x0000000700097213 */ /* 0x000fe20000000000 */
[----:B------:R2:W-:Y:S01]  /*4580*/  STL [R1+0x4500], R7 ;  /* 0x0045000701007387 */ /* 0x0005e20000100800 */
[----:B---3--:R-:W-:-:S03]  /*4590*/  VIADD R3, R19, 0x8f ;  /* 0x0000008f13037836 */ /* 0x008fc60000000000 */
[----:B------:R-:W-:Y:S01]  /*45a0*/  STL [R1+0x44fc], R6 ;  /* 0x0044fc0601007387 */ /* 0x000fe20000100800 */
[C---:B------:R-:W-:Y:S01]  /*45b0*/  IMAD.HI.U32 R10, R250.reuse, R9, RZ ;  /* 0x00000009fa0a7227 */ /* 0x040fe200078e00ff */
[----:B-1----:R-:W-:Y:S02]  /*45c0*/  IABS R0, R4 ;  /* 0x0000000400007213 */ /* 0x002fe40000000000 */
[----:B------:R1:W-:Y:S01]  /*45d0*/  STL [R1+0x44f8], R5 ;  /* 0x0044f80501007387 */ /* 0x0003e20000100800 */
[----:B--2---:R-:W-:Y:S02]  /*45e0*/  IABS R7, R6 ;  /* 0x0000000600077213 */ /* 0x004fe40000000000 */
[----:B------:R-:W-:Y:S01]  /*45f0*/  IMAD.HI.U32 R2, R250, R0, RZ ;  /* 0x00000000fa027227 */ /* 0x000fe200078e00ff */
[----:B------:R2:W-:Y:S01]  /*4600*/  STL [R1+0x44f4], R3 ;  /* 0x0044f40301007387 */ /* 0x0005e20000100800 */
[----:B------:R-:W-:Y:S02]  /*4610*/  IADD3 R10, -R10, RZ, RZ ;  /* 0x000000ff0a0a7210 */ /* 0x000fe40007ffe1ff */
        /* <DEDUP_REMOVED lines=8> */
[----:B---3--:R-:W-:-:S04]  /*46a0*/  IMAD.HI.U32 R4, R250, R3, RZ ;  /* 0x00000003fa047227 */ /* 0x008fc800078e00ff */
[----:B------:R-:W-:Y:S01]  /*46b0*/  IMAD.MOV R6, RZ, RZ, -R6 ;  /* 0x000000ffff067224 */ /* 0x000fe200078e0a06 */
[----:B------:R-:W-:Y:S01]  /*46c0*/  IADD3 R4, -R4, RZ, RZ ;  /* 0x000000ff04047210 */ /* 0x000fe20007ffe1ff */
[C---:B------:R-:W-:Y:S02]  /*46d0*/  IMAD R7, R251.reuse, R8, R7 ;  /* 0x00000008fb077224 */ /* 0x040fe400078e0207 */
[----:B------:R-:W-:Y:S02]  /*46e0*/  IMAD.MOV R2, RZ, RZ, -R2 ;  /* 0x000000ffff027224 */ /* 0x000fe400078e0a02 */
[C---:B------:R-:W-:Y:S01]  /*46f0*/  IMAD R5, R251.reuse, R6, R5 ;  /* 0x00000006fb057224 */ /* 0x040fe200078e0205 */
[----:B------:R1:W-:Y:S01]  /*4700*/  STL [R1+0x1fc], R7 ;  /* 0x0001fc0701007387 */ /* 0x0003e20000100800 */
[----:B------:R-:W-:Y:S01]  /*4710*/  IMAD R3, R251, R4, R3 ;  /* 0x00000004fb037224 */ /* 0x000fe200078e0203 */
[----:B------:R-:W-:Y:S01]  /*4720*/  IADD3 R6, R19, 0x92, RZ ;  /* 0x0000009213067810 */ /* 0x000fe20007ffe0ff */
[----:B------:R-:W-:Y:S01]  /*4730*/  IMAD R0, R251, R2, R0 ;  /* 0x00000002fb007224 */ /* 0x000fe200078e0200 */
[----:B------:R2:W-:Y:S01]  /*4740*/  STL [R1+0x1f8], R5 ;  /* 0x0001f80501007387 */ /* 0x0005e20000100800 */
[----:B------:R-:W-:-:S03]  /*4750*/  IADD3 R4, R19, 0x95, RZ ;  /* 0x0000009513047810 */ /* 0x000fc60007ffe0ff */
[----:B------:R3:W-:Y:S01]  /*4760*/  STL [R1+0x1f4], R3 ;  /* 0x0001f40301007387 */ /* 0x0007e20000100800 */
[----:B-1----:R-:W-:-:S03]  /*4770*/  VIADD R7, R19, 0x91 ;  /* 0x0000009113077836 */ /* 0x002fc60000000000 */
[----:B------:R1:W-:Y:S01]  /*4780*/  STL [R1+0x1f0], R0 ;  /* 0x0001f00001007387 */ /* 0x0003e20000100800 */
[C---:B--2---:R-:W-:Y:S01]  /*4790*/  VIADD R5, R19.reuse, 0x93 ;  /* 0x0000009313057836 */ /* 0x044fe20000000000 */
[----:B------:R-:W-:Y:S02]  /*47a0*/  IABS R9, R7 ;  /* 0x0000000700097213 */ /* 0x000fe40000000000 */
[----:B------:R2:W-:Y:S01]  /*47b0*/  STL [R1+0x44ec], R7 ;  /* 0x0044ec0701007387 */ /* 0x0005e20000100800 */
[----:B---3--:R-:W-:-:S03]  /*47c0*/  VIADD R3, R19, 0x94 ;  /* 0x0000009413037836 */ /* 0x008fc60000000000 */
[----:B------:R-:W-:Y:S01]  /*47d0*/  STL [R1+0x44e8], R6 ;  /* 0x0044e80601007387 */ /* 0x000fe20000100800 */
[C---:B------:R-:W-:Y:S01]  /*47e0*/  IMAD.HI.U32 R10, R250.reuse, R9, RZ ;  /* 0x00000009fa0a7227 */ /* 0x040fe200078e00ff */
[----:B-1----:R-:W-:Y:S02]  /*47f0*/  IABS R0, R4 ;  /* 0x0000000400007213 */ /* 0x002fe40000000000 */
[----:B------:R1:W-:Y:S01]  /*4800*/  STL [R1+0x44e4], R5 ;  /* 0x0044e40501007387 */ /* 0x0003e20000100800 */
[----:B------:R-:W-:Y:S01]  /*4810*/  IMAD.MOV R10, RZ, RZ, -R10 ;  /* 0x000000ffff0a7224 */ /* 0x000fe200078e0a0a */
[----:B--2---:R-:W-:Y:S01]  /*4820*/  IABS R7, R6 ;  /* 0x0000000600077213 */ /* 0x004fe20000000000 */
        /* <DEDUP_REMOVED lines=14> */
[----:B------:R-:W-:Y:S02]  /*4910*/  IMAD.MOV R2, RZ, RZ, -R2 ;  /* 0x000000ffff027224 */ /* 0x000fe400078e0a02 */
[C---:B------:R-:W-:Y:S01]  /*4920*/  IMAD R5, R251.reuse, R6, R5 ;  /* 0x00000006fb057224 */ /* 0x040fe200078e0205 */
[----:B------:R1:W-:Y:S01]  /*4930*/  STL [R1+0x1e8], R7 ;  /* 0x0001e80701007387 */ /* 0x0003e20000100800 */
[C---:B------:R-:W-:Y:S02]  /*4940*/  IMAD R3, R251.reuse, R4, R3 ;  /* 0x00000004fb037224 */ /* 0x040fe400078e0203 */
[----:B------:R-:W-:Y:S01]  /*4950*/  IMAD R0, R251, R2, R0 ;  /* 0x00000002fb007224 */ /* 0x000fe200078e0200 */
[----:B------:R2:W-:Y:S01]  /*4960*/  STL [R1+0x1e4], R5 ;  /* 0x0001e40501007387 */ /* 0x0005e20000100800 */
[----:B------:R-:W-:-:S02]  /*4970*/  VIADD R6, R19, 0x97 ;  /* 0x0000009713067836 */ /* 0x000fc40000000000 */
[C---:B------:R-:W-:Y:S01]  /*4980*/  VIADD R4, R19.reuse, 0x9a ;  /* 0x0000009a13047836 */ /* 0x040fe20000000000 */
[----:B------:R3:W-:Y:S01]  /*4990*/  STL [R1+0x1e0], R3 ;  /* 0x0001e00301007387 */ /* 0x0007e20000100800 */
[----:B-1----:R-:W-:-:S03]  /*49a0*/  IADD3 R7, R19, 0x96, RZ ;  /* 0x0000009613077810 */ /* 0x002fc60007ffe0ff */
[----:B------:R1:W-:Y:S01]  /*49b0*/  STL [R1+0x1dc], R0 ;  /* 0x0001dc0001007387 */ /* 0x0003e20000100800 */
[C---:B--2---:R-:W-:Y:S01]  /*49c0*/  VIADD R5, R19.reuse, 0x98 ;  /* 0x0000009813057836 */ /* 0x044fe20000000000 */
[----:B------:R-:W-:Y:S02]  /*49d0*/  IABS R9, R7 ;  /* 0x0000000700097213 */ /* 0x000fe40000000000 */
[----:B------:R2:W-:Y:S01]  /*49e0*/  STL [R1+0x44d8], R7 ;  /* 0x0044d80701007387 */ /* 0x0005e20000100800 */
[----:B---3--:R-:W-:-:S03]  /*49f0*/  IADD3 R3, R19, 0x99, RZ ;  /* 0x0000009913037810 */ /* 0x008fc60007ffe0ff */
        /* <DEDUP_REMOVED lines=10> */
[----:B------:R-:W-:-:S02]  /*4aa0*/  IADD3 R2, -R2, RZ, RZ ;  /* 0x000000ff02027210 */ /* 0x000fc40007ffe1ff */
[----:B-1----:R-:W-:Y:S01]  /*4ab0*/  IABS R5, R5 ;  /* 0x0000000500057213 */ /* 0x002fe20000000000 */
[C---:B------:R-:W-:Y:S01]  /*4ac0*/  IMAD R9, R251.reuse, R10, R9 ;  /* 0x0000000afb097224 */ /* 0x040fe200078e0209 */
[----:B------:R-:W-:Y:S01]  /*4ad0*/  IADD3 R8, -R8, RZ, RZ ;  /* 0x000000ff08087210 */ /* 0x000fe20007ffe1ff */
[----:B------:R-:W-:Y:S01]  /*4ae0*/  IMAD R0, R251, R2, R0 ;  /* 0x00000002fb007224 */ /* 0x000fe200078e0200 */
[----:B--2---:R-:W-:Y:S01]  /*4af0*/  IABS R3, R3 ;  /* 0x0000000300037213 */ /* 0x004fe20000000000 */
        /* <DEDUP_REMOVED lines=34> */
[----:B------:R1:W-:Y:S01]  /*4d20*/  STL [R1+0x1c4], R9 ;  /* 0x0001c40901007387 */ /* 0x0003e20000100800 */
[----:B---3--:R-:W-:-:S04]  /*4d30*/  IMAD.HI.U32 R4, R250, R3, RZ ;  /* 0x00000003fa047227 */ /* 0x008fc800078e00ff */
[----:B------:R-:W-:Y:S01]  /*4d40*/  IMAD.MOV R6, RZ, RZ, -R6 ;  /* 0x000000ffff067224 */ /* 0x000fe200078e0a06 */
[----:B------:R-:W-:Y:S01]  /*4d50*/  IADD3 R4, -R4, RZ, RZ ;  /* 0x000000ff04047210 */ /* 0x000fe20007ffe1ff */
[C---:B------:R-:W-:Y:S02]  /*4d60*/  IMAD R7, R251.reuse, R8, R7 ;  /* 0x00000008fb077224 */ /* 0x040fe400078e0207 */
[----:B------:R-:W-:Y:S02]  /*4d70*/  IMAD.MOV R2, RZ, RZ, -R2 ;  /* 0x000000ffff027224 */ /* 0x000fe400078e0a02 */
[C---:B------:R-:W-:Y:S01]  /*4d80*/  IMAD R5, R251.reuse, R6, R5 ;  /* 0x00000006fb057224 */ /* 0x040fe200078e0205 */
[----:B------:R-:W-:Y:S01]  /*4d90*/  STL [R1+0x1c0], R7 ;  /* 0x0001c00701007387 */ /* 0x000fe20000100800 */
[C---:B------:R-:W-:Y:S02]  /*4da0*/  IMAD R3, R251.reuse, R4, R3 ;  /* 0x00000004fb037224 */ /* 0x040fe400078e0203 */
[----:B------:R-:W-:Y:S01]  /*4db0*/  IMAD R0, R251, R2, R0 ;  /* 0x00000002fb007224 */ /* 0x000fe200078e0200 */
[----:B------:R2:W-:Y:S01]  /*4dc0*/  STL [R1+0x1bc], R5 ;  /* 0x0001bc0501007387 */ /* 0x0005e20000100800 */
[----:B------:R-:W-:-:S02]  /*4dd0*/  VIADD R6, R19, 0xa0 ;  /* 0x000000a013067836 */ /* 0x000fc40000000000 */
[C---:B------:R-:W-:Y:S01]  /*4de0*/  VIADD R4, R19.reuse, 0xa2 ;  /* 0x000000a213047836 */ /* 0x040fe20000000000 */
[----:B------:R3:W-:Y:S02]  /*4df0*/  STL [R1+0x1b8], R3 ;  /* 0x0001b80301007387 */ /* 0x0007e40000100800 */
[----:B-1----:R-:W-:Y:S02]  /*4e00*/  IABS R9, R6 ;  /* 0x0000000600097213 */ /* 0x002fe40000000000 */
[----:B------:R1:W-:Y:S01]  /*4e10*/  STL [R1+0x1b4], R0 ;  /* 0x0001b40001007387 */ /* 0x0003e20000100800 */
[----:B--2---:R-:W-:Y:S02]  /*4e20*/  IADD3 R5, R19, 0xa1, RZ ;  /* 0x000000a113057810 */ /* 0x004fe40007ffe0ff */
[----:B------:R-:W-:Y:S01]  /*4e30*/  IMAD.HI.U32 R10, R250, R9, RZ ;  /* 0x00000009fa0a7227 */ /* 0x000fe200078e00ff */
[----:B------:R-:W-:Y:S01]  /*4e40*/  STL [R1+0x44b0], R6 ;  /* 0x0044b00601007387 */ /* 0x000fe20000100800 */
[----:B------:R-:W-:-:S02]  /*4e50*/  IABS R7, R5 ;  /* 0x0000000500077213 */ /* 0x000fc40000000000 */
[C---:B---3--:R-:W-:Y:S01]  /*4e60*/  VIADD R3, R19.reuse, 0xa3 ;  /* 0x000000a313037836 */ /* 0x048fe20000000000 */
[----:B------:R2:W-:Y:S01]  /*4e70*/  STL [R1+0x44ac], R5 ;  /* 0x0044ac0501007387 */ /* 0x0005e20000100800 */
[----:B------:R-:W-:Y:S01]  /*4e80*/  IMAD.MOV R10, RZ, RZ, -R10 ;  /* 0x000000ffff0a7224 */ /* 0x000fe200078e0a0a */
[----:B-1----:R-:W-:Y:S01]  /*4e90*/  IADD3 R0, R19, 0xa4, RZ ;  /* 0x000000a413007810 */ /* 0x002fe20007ffe0ff */
[C---:B------:R-:W-:Y:S01]  /*4ea0*/  IMAD.HI.U32 R8, R250.reuse, R7, RZ ;  /* 0x00000007fa087227 */ /* 0x040fe200078e00ff */
[----:B------:R-:W-:Y:S03]  /*4eb0*/  STL [R1+0x44a8], R4 ;  /* 0x0044a80401007387 */ /* 0x000fe60000100800 */
[----:B------:R-:W-:Y:S01]  /*4ec0*/  IMAD.MOV R8, RZ, RZ, -R8 ;  /* 0x000000ffff087224 */ /* 0x000fe200078e0a08 */
[----:B------:R1:W-:Y:S01]  /*4ed0*/  STL [R1+0x44a4], R3 ;  /* 0x0044a40301007387 */ /* 0x0003e20000100800 */
[C---:B------:R-:W-:Y:S01]  /*4ee0*/  IMAD R9, R251.reuse, R10, R9 ;  /* 0x0000000afb097224 */ /* 0x040fe200078e0209 */
[----:B--2---:R-:W-:Y:S01]  /*4ef0*/  IABS R5, R4 ;  /* 0x0000000400057213 */ /* 0x004fe20000000000 */
[----:B------:R-:W-:Y:S01]  /*4f00*/  IMAD R7, R251, R8, R7 ;  /* 0x00000008fb077224 */ /* 0x000fe200078e0207 */
[----:B------:R2:W-:Y:S03]  /*4f10*/  STL [R1+0x44a0], R0 ;  /* 0x0044a00001007387 */ /* 0x0005e60000100800 */
[----:B------:R-:W-:Y:S01]  /*4f20*/  IMAD.HI.U32 R6, R250, R5, RZ ;  /* 0x00000005fa067227 */ /* 0x000fe200078e00ff */
[----:B------:R-:W-:Y:S01]  /*4f30*/  STL [R1+0x1b0], R9 ;  /* 0x0001b00901007387 */ /* 0x000fe20000100800 */
[----:B-1----:R-:W-:-:S03]  /*4f40*/  IABS R3, R3 ;  /* 0x0000000300037213 */ /* 0x002fc60000000000 */
[----:B------:R-:W-:Y:S02]  /*4f50*/  IADD3 R6, -R6, RZ, RZ ;  /* 0x000000ff06067210 */ /* 0x000fe40007ffe1ff */
[----:B--2---:R-:W-:Y:S01]  /*4f60*/  IABS R0, R0 ;  /* 0x0000000000007213 */ /* 0x004fe20000000000 */
[----:B------:R-:W-:-:S04]  /*4f70*/  IMAD.HI.U32 R4, R250, R3, RZ ;  /* 0x00000003fa047227 */ /* 0x000fc800078e00ff */
[----:B------:R-:W-:Y:S02]  /*4f80*/  IMAD.MOV R4, RZ, RZ, -R4 ;  /* 0x000000ffff047224 */ /* 0x000fe400078e0a04 */
[C---:B------:R-:W-:Y:S02]  /*4f90*/  IMAD R239, R251.reuse, R6, R5 ;  /* 0x00000006fbef7224 */ /* 0x040fe400078e0205 */
[C---:B------:R-:W-:Y:S02]  /*4fa0*/  IMAD R241, R251.reuse, R4, R3 ;  /* 0x00000004fbf17224 */ /* 0x040fe400078e0203 */
[----:B------:R-:W-:Y:S01]  /*4fb0*/  IMAD.HI.U32 R2, R250, R0, RZ ;  /* 0x00000000fa027227 */ /* 0x000fe200078e00ff */
[----:B------:R-:W-:Y:S03]  /*4fc0*/  STL [R1+0x4a34], R239 ;  /* 0x004a34ef01007387 */ /* 0x000fe60000100800 */
[----:B------:R-:W-:Y:S01]  /*4fd0*/  IMAD.MOV R2, RZ, RZ, -R2 ;  /* 0x000000ffff027224 */ /* 0x000fe200078e0a02 */
[----:B------:R-:W-:Y:S04]  /*4fe0*/  STL [R1+0x1ac], R7 ;  /* 0x0001ac0701007387 */ /* 0x000fe80000100800 */
[----:B------:R1:W-:Y:S04]  /*4ff0*/  STL [R1+0x4a64], R241 ;  /* 0x004a64f101007387 */ /* 0x0003e80000100800 */
[----:B-1----:R-:W2:Y:S01]  /*5000*/  LDL R241, [R1+0xcb4] ;  /* 0x000cb40001f17983 */ /* 0x002ea20000100800 */
[----:B------:R-:W-:Y:S01]  /*5010*/  IMAD R31, R251, R2, R0 ;  /* 0x00000002fb1f7224 */ /* 0x000fe200078e0200 */
[----:B------:R-:W-:-:S02]  /*5020*/  MOV R239, R29 ;  /* 0x0000001d00ef7202 */ /* 0x000fc40000000f00 */
[C---:B--2---:R-:W-:Y:S01]  /*5030*/  IADD3 R9, R241.reuse, 0xa5, RZ ;  /* 0x000000a5f1097810 */ /* 0x044fe20007ffe0ff */
[C---:B------:R-:W-:Y:S01]  /*5040*/  VIADD R23, R241.reuse, 0xa6 ;  /* 0x000000a6f1177836 */ /* 0x040fe20000000000 */
[C---:B------:R-:W-:Y:S01]  /*5050*/  IADD3 R19, R241.reuse, 0xa8, RZ ;  /* 0x000000a8f1137810 */ /* 0x040fe20007ffe0ff */
[C---:B------:R-:W-:Y:S01]  /*5060*/  VIADD R21, R241.reuse, 0xa7 ;  /* 0x000000a7f1157836 */ /* 0x040fe20000000000 */
[C---:B------:R-:W-:Y:S01]  /*5070*/  IADD3 R30, R241.reuse, 0xce, RZ ;  /* 0x000000cef11e7810 */ /* 0x040fe20007ffe0ff */
[----:B------:R1:W-:Y:S01]  /*5080*/  STL [R1+0x449c], R9 ;  /* 0x00449c0901007387 */ /* 0x0003e20000100800 */
[C---:B------:R-:W-:Y:S01]  /*5090*/  VIADD R10, R241.reuse, 0xa9 ;  /* 0x000000a9f10a7836 */ /* 0x040fe20000000000 */
[----:B------:R-:W-:Y:S01]  /*50a0*/  IABS R7, R23 ;  /* 0x0000001700077213 */ /* 0x000fe20000000000 */
[C---:B------:R-:W-:Y:S01]  /*50b0*/  VIADD R24, R241.reuse, 0xcf ;  /* 0x000000cff1187836 */ /* 0x040fe20000000000 */
[----:B------:R-:W-:Y:S01]  /*50c0*/  STL [R1+0x4498], R23 ;  /* 0x0044981701007387 */ /* 0x000fe20000100800 */
[----:B------:R-:W-:Y:S01]  /*50d0*/  IABS R5, R21 ;  /* 0x0000001500057213 */ /* 0x000fe20000000000 */
[----:B------:R-:W-:Y:S01]  /*50e0*/  VIADD R33, R241, 0xcd ;  /* 0x000000cdf1217836 */ /* 0x000fe20000000000 */
[----:B------:R-:W-:Y:S01]  /*50f0*/  IABS R0, R10 ;  /* 0x0000000a00007213 */ /* 0x000fe20000000000 */
[----:B------:R-:W-:Y:S01]  /*5100*/  STL [R1+0x4494], R21 ;  /* 0x0044941501007387 */ /* 0x000fe20000100800 */
[----:B------:R-:W-:Y:S01]  /*5110*/  IABS R3, R19 ;  /* 0x0000001300037213 */ /* 0x000fe20000000000 */
[C---:B------:R-:W-:Y:S01]  /*5120*/  IMAD.HI.U32 R8, R250.reuse, R7, RZ ;  /* 0x00000007fa087227 */ /* 0x040fe200078e00ff */
[----:B-1----:R-:W-:Y:S01]  /*5130*/  IABS R9, R9 ;  /* 0x0000000900097213 */ /* 0x002fe20000000000 */
[----:B------:R1:W-:Y:S02]  /*5140*/  STL [R1+0x4490], R19 ;  /* 0x0044901301007387 */ /* 0x0003e40000100800 */
[----:B------:R-:W-:Y:S01]  /*5150*/  IMAD.HI.U32 R6, R250, R5, RZ ;  /* 0x00000005fa067227 */ /* 0x000fe200078e00ff */
[----:B------:R-:W-:Y:S01]  /*5160*/  IADD3 R8, -R8, RZ, RZ ;  /* 0x000000ff08087210 */ /* 0x000fe20007ffe1ff */
[----:B------:R2:W-:Y:S02]  /*5170*/  STL [R1+0x448c], R10 ;  /* 0x00448c0a01007387 */ /* 0x0005e40000100800 */
[----:B------:R-:W-:-:S04]  /*5180*/  IMAD.HI.U32 R4, R250, R3, RZ ;  /* 0x00000003fa047227 */ /* 0x000fc800078e00ff */
[----:B------:R-:W-:Y:S01]  /*5190*/  IMAD.MOV R6, RZ, RZ, -R6 ;  /* 0x000000ffff067224 */ /* 0x000fe200078e0a06 */
[----:B-1----:R-:W-:Y:S01]  /*51a0*/  IADD3 R19, R241, 0xd1, RZ ;  /* 0x000000d1f1137810 */ /* 0x002fe20007ffe0ff */
[----:B------:R-:W-:Y:S02]  /*51b0*/  IMAD.MOV R4, RZ, RZ, -R4 ;  /* 0x000000ffff047224 */ /* 0x000fe400078e0a04 */
[----:B--2---:R-:W-:-:S04]  /*51c0*/  IMAD.HI.U32 R10, R250, R9, RZ ;  /* 0x00000009fa0a7227 */ /* 0x004fc800078e00ff */
[----:B------:R-:W-:Y:S02]  /*51d0*/  IMAD.MOV R10, RZ, RZ, -R10 ;  /* 0x000000ffff0a7224 */ /* 0x000fe400078e0a0a */
[C---:B------:R-:W-:Y:S02]  /*51e0*/  IMAD R7, R251.reuse, R8, R7 ;  /* 0x00000008fb077224 */ /* 0x040fe400078e0207 */
[C---:B------:R-:W-:Y:S02]  /*51f0*/  IMAD R9, R251.reuse, R10, R9 ;  /* 0x0000000afb097224 */ /* 0x040fe400078e0209 */
[C---:B------:R-:W-:Y:S02]  /*5200*/  IMAD R5, R251.reuse, R6, R5 ;  /* 0x00000006fb057224 */ /* 0x040fe400078e0205 */
[----:B------:R-:W-:Y:S01]  /*5210*/  IMAD R3, R251, R4, R3 ;  /* 0x00000004fb037224 */ /* 0x000fe200078e0203 */
[----:B------:R1:W-:Y:S01]  /*5220*/  STL [R1+0x19c], R9 ;  /* 0x00019c0901007387 */ /* 0x0003e20000100800 */
[----:B------:R-:W-:-:S03]  /*5230*/  IMAD.HI.U32 R2, R250, R0, RZ ;  /* 0x00000000fa027227 */ /* 0x000fc600078e00ff */
[----:B------:R2:W-:Y:S01]  /*5240*/  STL [R1+0x198], R7 ;  /* 0x0001980701007387 */ /* 0x0005e20000100800 */
[C---:B------:R-:W-:Y:S01]  /*5250*/  VIADD R8, R241.reuse, 0xad ;  /* 0x000000adf1087836 */ /* 0x040fe20000000000 */
[----:B------:R-:W-:Y:S01]  /*5260*/  IADD3 R2, -R2, RZ, RZ ;  /* 0x000000ff02027210 */ /* 0x000fe20007ffe1ff */
[C---:B------:R-:W-:Y:S01]  /*5270*/  VIADD R6, R241.reuse, 0xae ;  /* 0x000000aef1067836 */ /* 0x040fe20000000000 */
[----:B------:R3:W-:Y:S01]  /*5280*/  STL [R1+0x194], R5 ;  /* 0x0001940501007387 */ /* 0x0007e20000100800 */
[C---:B------:R-:W-:Y:S02]  /*5290*/  VIADD R21, R241.reuse, 0xd0 ;  /* 0x000000d0f1157836 */ /* 0x040fe40000000000 */
[----:B-1----:R-:W-:Y:S01]  /*52a0*/  VIADD R9, R241, 0xaa ;  /* 0x000000aaf1097836 */ /* 0x002fe20000000000 */
[----:B------:R1:W-:Y:S01]  /*52b0*/  STL [R1+0x190], R3 ;  /* 0x0001900301007387 */ /* 0x0003e20000100800 */
[----:B------:R-:W-:Y:S01]  /*52c0*/  IMAD R28, R251, R2, R0 ;  /* 0x00000002fb1c7224 */ /* 0x000fe200078e0200 */
[----:B------:R-:W-:Y:S01]  /*52d0*/  IABS R0, R6 ;  /* 0x0000000600007213 */ /* 0x000fe20000000000 */
[C---:B--2---:R-:W-:Y:S01]  /*52e0*/  VIADD R7, R241.reuse, 0xab ;  /* 0x000000abf1077836 */ /* 0x044fe20000000000 */
[----:B------:R2:W-:Y:S01]  /*52f0*/  STL [R1+0x4488], R9 ;  /* 0x0044880901007387 */ /* 0x0005e20000100800 */
[C---:B------:R-:W-:Y:S01]  /*5300*/  VIADD R35, R241.reuse, 0x109 ;  /* 0x00000109f1237836 */ /* 0x040fe20000000000 */
[----:B---3--:R-:W-:Y:S01]  /*5310*/  IADD3 R5, R241, 0xac, RZ ;  /* 0x000000acf1057810 */ /* 0x008fe20007ffe0ff */
[----:B------:R-:W-:Y:S01]  /*5320*/  IMAD.HI.U32 R2, R250, R0, RZ ;  /* 0x00000000fa027227 */ /* 0x000fe200078e00ff */
[----:B------:R3:W-:Y:S01]  /*5330*/  STL [R1+0x4484], R7 ;  /* 0x0044840701007387 */ /* 0x0007e20000100800 */
[----:B-1----:R-:W-:-:S02]  /*5340*/  IABS R3, R8 ;  /* 0x0000000800037213 */ /* 0x002fc40000000000 */
[----:B------:R-:W-:Y:S01]  /*5350*/  IMAD.MOV R2, RZ, RZ, -R2 ;  /* 0x000000ffff027224 */ /* 0x000fe200078e0a02 */
[----:B------:R1:W-:Y:S01]  /*5360*/  STL [R1+0x4480], R5 ;  /* 0x0044800501007387 */ /* 0x0003e20000100800 */
[----:B------:R-:W-:Y:S01]  /*5370*/  IABS R232, R35 ;  /* 0x0000002300e87213 */ /* 0x000fe20000000000 */
[----:B------:R-:W-:Y:S01]  /*5380*/  VIADD R29, R241, 0x1cb ;  /* 0x000001cbf11d7836 */ /* 0x000fe20000000000 */
[----:B--2---:R-:W-:Y:S01]  /*5390*/  IABS R9, R9 ;  /* 0x0000000900097213 */ /* 0x004fe20000000000 */
[----:B------:R2:W-:Y:S01]  /*53a0*/  STL [R1+0x447c], R8 ;  /* 0x00447c0801007387 */ /* 0x0005e20000100800 */
[C---:B------:R-:W-:Y:S01]  /*53b0*/  IMAD.HI.U32 R4, R250.reuse, R3, RZ ;  /* 0x00000003fa047227 */ /* 0x040fe200078e00ff */
[----:B---3--:R-:W-:Y:S02]  /*53c0*/  IABS R7, R7 ;  /* 0x0000000700077213 */ /* 0x008fe40000000000 */
[----:B------:R3:W-:Y:S01]  /*53d0*/  STL [R1+0x4478], R6 ;  /* 0x0044780601007387 */ /* 0x0007e20000100800 */
[----:B------:R-:W-:Y:S01]  /*53e0*/  IMAD.HI.U32 R10, R250, R9, RZ ;  /* 0x00000009fa0a7227 */ /* 0x000fe200078e00ff */
[----:B-1----:R-:W-:-:S02]  /*53f0*/  IABS R5, R5 ;  /* 0x0000000500057213 */ /* 0x002fc40000000000 */
[----:B------:R-:W-:Y:S01]  /*5400*/  IADD3 R4, -R4, RZ, RZ ;  /* 0x000000ff04047210 */ /* 0x000fe20007ffe1ff */
[----:B------:R-:W-:Y:S01]  /*5410*/  IMAD R0, R251, R2, R0 ;  /* 0x00000002fb007224 */ /* 0x000fe200078e0200 */
[----:B------:R-:W-:Y:S01]  /*5420*/  IADD3 R10, -R10, RZ, RZ ;  /* 0x000000ff0a0a7210 */ /* 0x000fe20007ffe1ff */
[----:B--2---:R-:W-:-:S04]  /*5430*/  IMAD.HI.U32 R8, R250, R7, RZ ;  /* 0x00000007fa087227 */ /* 0x004fc800078e00ff */
[----:B---3--:R-:W-:-:S04]  /*5440*/  IMAD.HI.U32 R6, R250, R5, RZ ;  /* 0x00000005fa067227 */ /* 0x008fc800078e00ff */
[----:B------:R-:W-:Y:S02]  /*5450*/  IMAD.MOV R8, RZ, RZ, -R8 ;  /* 0x000000ffff087224 */ /* 0x000fe400078e0a08 */
[----:B------:R-:W-:Y:S02]  /*5460*/  IMAD.MOV R6, RZ, RZ, -R6 ;  /* 0x000000ffff067224 */ /* 0x000fe400078e0a06 */
[C---:B------:R-:W-:Y:S02]  /*5470*/  IMAD R9, R251.reuse, R10, R9 ;  /* 0x0000000afb097224 */ /* 0x040fe400078e0209 */
[C---:B------:R-:W-:Y:S02]  /*5480*/  IMAD R7, R251.reuse, R8, R7 ;  /* 0x00000008fb077224 */ /* 0x040fe400078e0207 */
[C---:B------:R-:W-:Y:S01]  /*5490*/  IMAD R5, R251.reuse, R6, R5 ;  /* 0x00000006fb057224 */ /* 0x040fe200078e0205 */
[----:B------:R-:W-:Y:S01]  /*54a0*/  STL [R1+0x188], R9 ;  /* 0x0001880901007387 */ /* 0x000fe20000100800 */
[----:B------:R-:W-:Y:S01]  /*54b0*/  IMAD R3, R251, R4, R3 ;  /* 0x00000004fb037224 */ /* 0x000fe200078e0203 */
[----:B------:R-:W-:-:S02]  /*54c0*/  IADD3 R6, R241, 0xb0, RZ ;  /* 0x000000b0f1067810 */ /* 0x000fc40007ffe0ff */
[----:B------:R1:W-:Y:S01]  /*54d0*/  STL [R1+0x184], R7 ;  /* 0x0001840701007387 */ /* 0x0003e20000100800 */
[----:B------:R-:W-:-:S03]  /*54e0*/  IADD3 R4, R241, 0xb3, RZ ;  /* 0x000000b3f1047810 */ /* 0x000fc60007ffe0ff */
[----:B------:R2:W-:Y:S04]  /*54f0*/  STL [R1+0x180], R5 ;  /* 0x0001800501007387 */ /* 0x0005e80000100800 */
        /* <DEDUP_REMOVED lines=177> */
[----:B-1----:R-:W-:-:S03]  /*6010*/  VIADD R7, R241, 0xc8 ;  /* 0x000000c8f1077836 */ /* 0x002fc60000000000 */
[----:B------:R1:W-:Y:S01]  /*6020*/  STL [R1+0x114], R0 ;  /* 0x0001140001007387 */ /* 0x0003e20000100800 */
[----:B--2---:R-:W-:Y:S01]  /*6030*/  IMAD.MOV.U32 R237, RZ, RZ, R28 ;  /* 0x000000ffffed7224 */ /* 0x004fe200078e001c */
[----:B------:R-:W-:Y:S02]  /*6040*/  IABS R9, R7 ;  /* 0x0000000700097213 */ /* 0x000fe40000000000 */
[----:B------:R2:W-:Y:S01]  /*6050*/  STL [R1+0x4410], R7 ;  /* 0x0044100701007387 */ /* 0x0005e20000100800 */
[C---:B------:R-:W-:Y:S01]  /*6060*/  VIADD R28, R241.reuse, 0x1cc ;  /* 0x000001ccf11c7836 */ /* 0x040fe20000000000 */
[----:B---3--:R-:W-:Y:S02]  /*6070*/  IADD3 R5, R241, 0xca, RZ ;  /* 0x000000caf1057810 */ /* 0x008fe40007ffe0ff */
[----:B------:R-:W-:Y:S01]  /*6080*/  STL [R1+0x440c], R6 ;  /* 0x00440c0601007387 */ /* 0x000fe20000100800 */
[----:B------:R-:W-:Y:S01]  /*6090*/  IMAD.HI.U32 R10, R250, R9, RZ ;  /* 0x00000009fa0a7227 */ /* 0x000fe200078e00ff */
[----:B-1----:R-:W-:-:S02]  /*60a0*/  IABS R0, R4 ;  /* 0x0000000400007213 */ /* 0x002fc40000000000 */
[----:B------:R1:W-:Y:S01]  /*60b0*/  STL [R1+0x4408], R5 ;  /* 0x0044080501007387 */ /* 0x0003e20000100800 */
[----:B--2---:R-:W-:Y:S02]  /*60c0*/  IABS R7, R6 ;  /* 0x0000000600077213 */ /* 0x004fe40000000000 */
[----:B------:R-:W-:Y:S01]  /*60d0*/  IMAD.HI.U32 R2, R250, R0, RZ ;  /* 0x00000000fa027227 */ /* 0x000fe200078e00ff */
[----:B------:R2:W-:Y:S01]  /*60e0*/  STL [R1+0x4404], R3 ;  /* 0x0044040301007387 */ /* 0x0005e20000100800 */
[----:B------:R-:W-:Y:S02]  /*60f0*/  IADD3 R10, -R10, RZ, RZ ;  /* 0x000000ff0a0a7210 */ /* 0x000fe40007ffe1ff */
[----:B------:R-:W-:Y:S01]  /*6100*/  IMAD.HI.U32 R8, R250, R7, RZ ;  /* 0x00000007fa087227 */ /* 0x000fe200078e00ff */
[----:B------:R3:W-:Y:S01]  /*6110*/  STL [R1+0x4400], R4 ;  /* 0x0044000401007387 */ /* 0x0007e20000100800 */
[----:B-1----:R-:W-:Y:S02]  /*6120*/  IABS R5, R5 ;  /* 0x0000000500057213 */ /* 0x002fe40000000000 */
[----:B------:R-:W-:-:S02]  /*6130*/  IMAD.MOV R8, RZ, RZ, -R8 ;  /* 0x000000ffff087224 */ /* 0x000fc400078e0a08 */
[----:B------:R-:W-:Y:S01]  /*6140*/  IMAD.MOV R2, RZ, RZ, -R2 ;  /* 0x000000ffff027224 */ /* 0x000fe200078e0a02 */
[----:B--2---:R-:W-:Y:S01]  /*6150*/  IABS R3, R3 ;  /* 0x0000000300037213 */ /* 0x004fe20000000000 */
[----:B------:R-:W-:-:S04]  /*6160*/  IMAD.HI.U32 R6, R250, R5, RZ ;  /* 0x00000005fa067227 */ /* 0x000fc800078e00ff */
[----:B------:R-:W-:Y:S02]  /*6170*/  IMAD.MOV R6, RZ, RZ, -R6 ;  /* 0x000000ffff067224 */ /* 0x000fe400078e0a06 */
[----:B---3--:R-:W-:-:S04]  /*6180*/  IMAD.HI.U32 R4, R250, R3, RZ ;  /* 0x00000003fa047227 */ /* 0x008fc800078e00ff */
[C---:B------:R-:W-:Y:S01]  /*6190*/  IMAD R23, R251.reuse, R8, R7 ;  /* 0x00000008fb177224 */ /* 0x040fe200078e0207 */
[----:B------:R-:W-:Y:S01]  /*61a0*/  IABS R7, R30 ;  /* 0x0000001e00077213 */ /* 0x000fe20000000000 */
[C---:B------:R-:W-:Y:S01]  /*61b0*/  IMAD R242, R251.reuse, R6, R5 ;  /* 0x00000006fbf27224 */ /* 0x040fe200078e0205 */
[----:B------:R-:W-:Y:S01]  /*61c0*/  IABS R5, R24 ;  /* 0x0000001800057213 */ /* 0x000fe20000000000 */
[----:B------:R-:W-:Y:S01]  /*61d0*/  IMAD R245, R251, R2, R0 ;  /* 0x00000002fbf57224 */ /* 0x000fe200078e0200 */
[----:B------:R-:W-:Y:S01]  /*61e0*/  IADD3 R4, -R4, RZ, RZ ;  /* 0x000000ff04047210 */ /* 0x000fe20007ffe1ff */
[----:B------:R-:W-:Y:S01]  /*61f0*/  IMAD.HI.U32 R8, R250, R7, RZ ;  /* 0x00000007fa087227 */ /* 0x000fe200078e00ff */
[----:B------:R-:W-:-:S03]  /*6200*/  IABS R0, R19 ;  /* 0x0000001300007213 */ /* 0x000fc60000000000 */
[----:B------:R-:W-:-:S04]  /*6210*/  IMAD.HI.U32 R6, R250, R5, RZ ;  /* 0x00000005fa067227 */ /* 0x000fc800078e00ff */
[C---:B------:R-:W-:Y:S01]  /*6220*/  IMAD R240, R251.reuse, R10, R9 ;  /* 0x0000000afbf07224 */ /* 0x040fe200078e0209 */
[----:B------:R-:W-:Y:S01]  /*6230*/  IADD3 R6, -R6, RZ, RZ ;  /* 0x000000ff06067210 */ /* 0x000fe20007ffe1ff */
[----:B------:R-:W-:Y:S01]  /*6240*/  IMAD R32, R251, R4, R3 ;  /* 0x00000004fb207224 */ /* 0x000fe200078e0203 */
[----:B------:R-:W-:Y:S01]  /*6250*/  IABS R3, R21 ;  /* 0x0000001500037213 */ /* 0x000fe20000000000 */
[----:B------:R-:W-:Y:S01]  /*6260*/  IMAD.MOV R8, RZ, RZ, -R8 ;  /* 0x000000ffff087224 */ /* 0x000fe200078e0a08 */
[----:B------:R-:W-:Y:S01]  /*6270*/  STL [R1+0x4a54], R240 ;  /* 0x004a54f001007387 */ /* 0x000fe20000100800 */
[C---:B------:R-:W-:Y:S01]  /*6280*/  IMAD.HI.U32 R2, R250.reuse, R0, RZ ;  /* 0x00000000fa027227 */ /* 0x040fe200078e00ff */
[----:B------:R-:W-:Y:S02]  /*6290*/  IABS R9, R33 ;  /* 0x0000002100097213 */ /* 0x000fe40000000000 */
[----:B------:R1:W-:Y:S01]  /*62a0*/  STL [R1+0x43fc], R33 ;  /* 0x0043fc2101007387 */ /* 0x0003e20000100800 */
[----:B------:R-:W-:-:S03]  /*62b0*/  IMAD.HI.U32 R4, R250, R3, RZ ;  /* 0x00000003fa047227 */ /* 0x000fc600078e00ff */
[----:B------:R2:W-:Y:S01]  /*62c0*/  STL [R1+0x43f8], R30 ;  /* 0x0043f81e01007387 */ /* 0x0005e20000100800 */
[C---:B------:R-:W-:Y:S02]  /*62d0*/  IMAD R7, R251.reuse, R8, R7 ;  /* 0x00000008fb077224 */ /* 0x040fe400078e0207 */
[----:B------:R-:W-:Y:S01]  /*62e0*/  IMAD.MOV R2, RZ, RZ, -R2 ;  /* 0x000000ffff027224 */ /* 0x000fe200078e0a02 */
[----:B------:R-:W-:Y:S01]  /*62f0*/  STL [R1+0x43f4], R24 ;  /* 0x0043f41801007387 */ /* 0x000fe20000100800 */
[----:B------:R-:W-:Y:S01]  /*6300*/  IMAD R5, R251, R6, R5 ;  /* 0x00000006fb057224 */ /* 0x000fe200078e0205 */
[----:B-1----:R-:W-:Y:S01]  /*6310*/  IADD3 R33, R241, 0x10a, RZ ;  /* 0x0000010af1217810 */ /* 0x002fe20007ffe0ff */
[----:B------:R-:W-:Y:S01]  /*6320*/  IMAD.HI.U32 R10, R250, R9, RZ ;  /* 0x00000009fa0a7227 */ /* 0x000fe200078e00ff */
[----:B------:R-:W-:Y:S02]  /*6330*/  STL [R1+0x43f0], R21 ;  /* 0x0043f01501007387 */ /* 0x000fe40000100800 */
[----:B------:R-:W-:Y:S01]  /*6340*/  IABS R230, R33 ;  /* 0x0000002100e67213 */ /* 0x000fe20000000000 */
[----:B------:R-:W-:Y:S01]  /*6350*/  IMAD.MOV R4, RZ, RZ, -R4 ;  /* 0x000000ffff047224 */ /* 0x000fe200078e0a04 */
[----:B------:R-:W-:Y:S01]  /*6360*/  STL [R1+0x43ec], R19 ;  /* 0x0043ec1301007387 */ /* 0x000fe20000100800 */
[----:B------:R-:W-:-:S02]  /*6370*/  IMAD R0, R251, R2, R0 ;  /* 0x00000002fb007224 */ /* 0x000fc400078e0200 */
[----:B------:R-:W-:Y:S01]  /*6380*/  VIADD R6, R241, 0xd3 ;  /* 0x000000d3f1067836 */ /* 0x000fe20000000000 */
[----:B------:R1:W-:Y:S01]  /*6390*/  STL [R1+0xf8], R7 ;  /* 0x0000f80701007387 */ /* 0x0003e20000100800 */
[----:B------:R-:W-:Y:S02]  /*63a0*/  IMAD.MOV R10, RZ, RZ, -R10 ;  /* 0x000000ffff0a7224 */ /* 0x000fe400078e0a0a */
[----:B------:R-:W-:Y:S01]  /*63b0*/  IMAD R240, R251, R4, R3 ;  /* 0x00000004fbf07224 */ /* 0x000fe200078e0203 */
[----:B------:R3:W-:Y:S01]  /*63c0*/  STL [R1+0xf4], R5 ;  /* 0x0000f40501007387 */ /* 0x0007e20000100800 */
[C---:B------:R-:W-:Y:S01]  /*63d0*/  IADD3 R3, R241.reuse, 0xd5, RZ ;  /* 0x000000d5f1037810 */ /* 0x040fe20007ffe0ff */
[----:B------:R-:W-:Y:S02]  /*63e0*/  VIADD R4, R241, 0xd6 ;  /* 0x000000d6f1047836 */ /* 0x000fe40000000000 */
[----:B------:R4:W-:Y:S01]  /*63f0*/  STL [R1+0xec], R0 ;  /* 0x0000ec0001007387 */ /* 0x0009e20000100800 */
[----:B--2---:R-:W-:Y:S01]  /*6400*/  IMAD R30, R251, R10, R9 ;  /* 0x0000000afb1e7224 */ /* 0x004fe200078e0209 */
[C---:B-1----:R-:W-:Y:S01]  /*6410*/  IADD3 R7, R241.reuse, 0xd2, RZ ;  /* 0x000000d2f1077810 */ /* 0x042fe20007ffe0ff */
[----:B---3--:R-:W-:-:S04]  /*6420*/  VIADD R5, R241, 0xd4 ;  /* 0x000000d4f1057836 */ /* 0x008fc80000000000 */
[----:B------:R1:W-:Y:S01]  /*6430*/  STL [R1+0x43e8], R7 ;  /* 0x0043e80701007387 */ /* 0x0003e20000100800 */
[----:B------:R-:W-:Y:S02]  /*6440*/  IABS R9, R7 ;  /* 0x0000000700097213 */ /* 0x000fe40000000000 */
[----:B----4-:R-:W-:Y:S01]  /*6450*/  IABS R0, R4 ;  /* 0x0000000400007213 */ /* 0x010fe20000000000 */
[----:B------:R-:W-:Y:S02]  /*6460*/  STL [R1+0x43e4], R6 ;  /* 0x0043e40601007387 */ /* 0x000fe40000100800 */
[C---:B------:R-:W-:Y:S02]  /*6470*/  IMAD.HI.U32 R10, R250.reuse, R9, RZ ;  /* 0x00000009fa0a7227 */ /* 0x040fe400078e00ff */
[----:B------:R2:W-:Y:S01]  /*6480*/  STL [R1+0x43e0], R5 ;  /* 0x0043e00501007387 */ /* 0x0005e20000100800 */
[----:B-1----:R-:W-:Y:S01]  /*6490*/  IABS R7, R6 ;  /* 0x0000000600077213 */ /* 0x002fe20000000000 */
[----:B------:R-:W-:-:S02]  /*64a0*/  IMAD.HI.U32 R2, R250, R0, RZ ;  /* 0x00000000fa027227 */ /* 0x000fc400078e00ff */
[----:B------:R1:W-:Y:S02]  /*64b0*/  STL [R1+0x43dc], R3 ;  /* 0x0043dc0301007387 */ /* 0x0003e40000100800 */
[----:B------:R-:W-:Y:S02]  /*64c0*/  IMAD.HI.U32 R8, R250, R7, RZ ;  /* 0x00000007fa087227 */ /* 0x000fe400078e00ff */
[----:B------:R3:W-:Y:S01]  /*64d0*/  STL [R1+0x43d8], R4 ;  /* 0x0043d80401007387 */ /* 0x0007e20000100800 */
[----:B------:R-:W-:Y:S02]  /*64e0*/  IADD3 R2, -R2, RZ, RZ ;  /* 0x000000ff02027210 */ /* 0x000fe40007ffe1ff */
[----:B--2---:R-:W-:Y:S01]  /*64f0*/  IABS R5, R5 ;  /* 0x0000000500057213 */ /* 0x004fe20000000000 */
[----:B------:R-:W-:Y:S01]  /*6500*/  IMAD.MOV R10, RZ, RZ, -R10 ;  /* 0x000000ffff0a7224 */ /* 0x000fe200078e0a0a */
[----:B------:R-:W-:Y:S01]  /*6510*/  IADD3 R8, -R8, RZ, RZ ;  /* 0x000000ff08087210 */ /* 0x000fe20007ffe1ff */
[----:B------:R-:W-:Y:S01]  /*6520*/  IMAD R0, R251, R2, R0 ;  /* 0x00000002fb007224 */ /* 0x000fe200078e0200 */
[----:B-1----:R-:W-:Y:S01]  /*6530*/  IABS R3, R3 ;  /* 0x0000000300037213 */ /* 0x002fe20000000000 */
[----:B------:R-:W-:-:S04]  /*6540*/  IMAD.HI.U32 R6, R250, R5, RZ ;  /* 0x00000005fa067227 */ /* 0x000fc800078e00ff */
[----:B---3--:R-:W-:-:S04]  /*6550*/  IMAD.HI.U32 R4, R250, R3, RZ ;  /* 0x00000003fa047227 */ /* 0x008fc800078e00ff */
[----:B------:R-:W-:Y:S02]  /*6560*/  IMAD.MOV R6, RZ, RZ, -R6 ;  /* 0x000000ffff067224 */ /* 0x000fe400078e0a06 */
[----:B------:R-:W-:Y:S02]  /*6570*/  IMAD.MOV R4, RZ, RZ, -R4 ;  /* 0x000000ffff047224 */ /* 0x000fe400078e0a04 */
[C---:B------:R-:W-:Y:S02]  /*6580*/  IMAD R238, R251.reuse, R10, R9 ;  /* 0x0000000afbee7224 */ /* 0x040fe400078e0209 */
[C---:B------:R-:W-:Y:S02]  /*6590*/  IMAD R5, R251.reuse, R6, R5 ;  /* 0x00000006fb057224 */ /* 0x040fe400078e0205 */
[C---:B------:R-:W-:Y:S01]  /*65a0*/  IMAD R3, R251.reuse, R4, R3 ;  /* 0x00000004fb037224 */ /* 0x040fe200078e0203 */
[----:B------:R1:W-:Y:S01]  /*65b0*/  STL [R1+0x4a08], R238 ;  /* 0x004a08ee01007387 */ /* 0x0003e20000100800 */
[----:B------:R-:W-:-:S02]  /*65c0*/  IMAD R24, R251, R8, R7 ;  /* 0x00000008fb187224 */ /* 0x000fc400078e0207 */
[C---:B------:R-:W-:Y:S01]  /*65d0*/  VIADD R7, R241.reuse, 0xd7 ;  /* 0x000000d7f1077836 */ /* 0x040fe20000000000 */
[----:B------:R2:W-:Y:S01]  /*65e0*/  STL [R1+0xe0], R5 ;  /* 0x0000e00501007387 */ /* 0x0005e20000100800 */
[C---:B------:R-:W-:Y:S02]  /*65f0*/  VIADD R6, R241.reuse, 0xd8 ;  /* 0x000000d8f1067836 */ /* 0x040fe40000000000 */
[C---:B------:R-:W-:Y:S01]  /*6600*/  VIADD R4, R241.reuse, 0xdb ;  /* 0x000000dbf1047836 */ /* 0x040fe20000000000 */
[----:B------:R3:W-:Y:S01]  /*6610*/  STL [R1+0xdc], R3 ;  /* 0x0000dc0301007387 */ /* 0x0007e20000100800 */
[----:B------:R-:W-:Y:S01]  /*6620*/  IABS R9, R7 ;  /* 0x0000000700097213 */ /* 0x000fe20000000000 */
[----:B-1----:R-:W-:Y:S02]  /*6630*/  IMAD.MOV.U32 R238, RZ, RZ, R30 ;  /* 0x000000ffffee7224 */ /* 0x002fe400078e001e */
[----:B------:R1:W-:Y:S01]  /*6640*/  STL [R1+0xd8], R0 ;  /* 0x0000d80001007387 */ /* 0x0003e20000100800 */
[----:B--2---:R-:W-:Y:S01]  /*6650*/  IADD3 R5, R241, 0xd9, RZ ;  /* 0x000000d9f1057810 */ /* 0x004fe20007ffe0ff */
[----:B------:R-:W-:-:S02]  /*6660*/  IMAD.HI.U32 R10, R250, R9, RZ ;  /* 0x00000009fa0a7227 */ /* 0x000fc400078e00ff */
[----:B------:R2:W-:Y:S02]  /*6670*/  STL [R1+0x43d4], R7 ;  /* 0x0043d40701007387 */ /* 0x0005e40000100800 */
[----:B---3--:R-:W-:Y:S02]  /*6680*/  VIADD R3, R241, 0xda ;  /* 0x000000daf1037836 */ /* 0x008fe40000000000 */
[----:B------:R-:W-:Y:S01]  /*6690*/  STL [R1+0x43d0], R6 ;  /* 0x0043d00601007387 */ /* 0x000fe20000100800 */
[----:B------:R-:W-:Y:S02]  /*66a0*/  IADD3 R10, -R10, RZ, RZ ;  /* 0x000000ff0a0a7210 */ /* 0x000fe40007ffe1ff */
[----:B-1----:R-:W-:Y:S01]  /*66b0*/  IABS R0, R4 ;  /* 0x0000000400007213 */ /* 0x002fe20000000000 */
[----:B------:R1:W-:Y:S01]  /*66c0*/  STL [R1+0x43cc], R5 ;  /* 0x0043cc0501007387 */ /* 0x0003e20000100800 */
[----:B--2---:R-:W-:Y:S01]  /*66d0*/  IABS R7, R6 ;  /* 0x0000000600077213 */ /* 0x004fe20000000000 */
[----:B------:R-:W-:-:S02]  /*66e0*/  IMAD R9, R251, R10, R9 ;  /* 0x0000000afb097224 */ /* 0x000fc400078e0209 */
[----:B------:R2:W-:Y:S01]  /*66f0*/  STL [R1+0x43c8], R3 ;  /* 0x0043c80301007387 */ /* 0x0005e20000100800 */
[----:B------:R-:W-:-:S03]  /*6700*/  IMAD.HI.U32 R2, R250, R0, RZ ;  /* 0x00000000fa027227 */ /* 0x000fc600078e00ff */
[----:B------:R3:W-:Y:S01]  /*6710*/  STL [R1+0x43c4], R4 ;  /* 0x0043c40401007387 */ /* 0x0007e20000100800 */
[C---:B------:R-:W-:Y:S01]  /*6720*/  IMAD.HI.U32 R8, R250.reuse, R7, RZ ;  /* 0x00000007fa087227 */ /* 0x040fe200078e00ff */
[----:B-1----:R-:W-:Y:S02]  /*6730*/  IABS R5, R5 ;  /* 0x0000000500057213 */ /* 0x002fe40000000000 */
[----:B------:R-:W-:Y:S01]  /*6740*/  STL [R1+0xd4], R9 ;  /* 0x0000d40901007387 */ /* 0x000fe20000100800 */
[----:B------:R-:W-:Y:S01]  /*6750*/  IMAD.MOV R8, RZ, RZ, -R8 ;  /* 0x000000ffff087224 */ /* 0x000fe200078e0a08 */
[----:B--2---:R-:W-:Y:S01]  /*6760*/  IABS R3, R3 ;  /* 0x0000000300037213 */ /* 0x004fe20000000000 */
[----:B------:R-:W-:-:S04]  /*6770*/  IMAD.HI.U32 R6, R250, R5, RZ ;  /* 0x00000005fa067227 */ /* 0x000fc800078e00ff */
        /* <DEDUP_REMOVED lines=85> */
[----:B--2---:R-:W-:-:S03]  /*6cd0*/  IADD3 R5, R241, 0xe8, RZ ;  /* 0x000000e8f1057810 */ /* 0x004fc60007ffe0ff */
[----:B------:R2:W-:Y:S01]  /*6ce0*/  STL [R1+0x4398], R7 ;  /* 0x0043980701007387 */ /* 0x0005e20000100800 */
[----:B------:R-:W-:Y:S01]  /*6cf0*/  IABS R9, R7 ;  /* 0x0000000700097213 */ /* 0x000fe20000000000 */
[----:B---3--:R-:W-:Y:S02]  /*6d00*/  VIADD R3, R241, 0xe9 ;  /* 0x000000e9f1037836 */ /* 0x008fe40000000000 */
[----:B------:R-:W-:Y:S02]  /*6d10*/  STL [R1+0x4394], R6 ;  /* 0x0043940601007387 */ /* 0x000fe40000100800 */
[----:B------:R-:W-:Y:S01]  /*6d20*/  IMAD.HI.U32 R10, R250, R9, RZ ;  /* 0x00000009fa0a7227 */ /* 0x000fe200078e00ff */
[----:B-1----:R-:W-:Y:S01]  /*6d30*/  IABS R0, R4 ;  /* 0x0000000400007213 */ /* 0x002fe20000000000 */
[----:B------:R1:W-:Y:S01]  /*6d40*/  STL [R1+0x4390], R5 ;  /* 0x0043900501007387 */ /* 0x0003e20000100800 */
[----:B--2---:R-:W-:-:S03]  /*6d50*/  IABS R7, R6 ;  /* 0x0000000600077213 */ /* 0x004fc60000000000 */
[----:B------:R2:W-:Y:S01]  /*6d60*/  STL [R1+0x438c], R3 ;  /* 0x00438c0301007387 */ /* 0x0005e20000100800 */
[----:B------:R-:W-:Y:S01]  /*6d70*/  IADD3 R10, -R10, RZ, RZ ;  /* 0x000000ff0a0a7210 */ /* 0x000fe20007ffe1ff */
[C---:B------:R-:W-:Y:S02]  /*6d80*/  IMAD.HI.U32 R2, R250.reuse, R0, RZ ;  /* 0x00000000fa027227 */ /* 0x040fe400078e00ff */
[----:B------:R3:W-:Y:S01]  /*6d90*/  STL [R1+0x4388], R4 ;  /* 0x0043880401007387 */ /* 0x0007e20000100800 */
[----:B-1----:R-:W-:Y:S01]  /*6da0*/  IABS R5, R5 ;  /* 0x0000000500057213 */ /* 0x002fe20000000000 */
[----:B------:R-:W-:Y:S01]  /*6db0*/  IMAD.HI.U32 R8, R250, R7, RZ ;  /* 0x00000007fa087227 */ /* 0x000fe200078e00ff */
[----:B--2---:R-:W-:-:S03]  /*6dc0*/  IABS R3, R3 ;  /* 0x0000000300037213 */ /* 0x004fc60000000000 */
[----:B------:R-:W-:-:S04]  /*6dd0*/  IMAD.HI.U32 R6, R250, R5, RZ ;  /* 0x00000005fa067227 */ /* 0x000fc800078e00ff */
[----:B---3--:R-:W-:-:S04]  /*6de0*/  IMAD.HI.U32 R4, R250, R3, RZ ;  /* 0x00000003fa047227 */ /* 0x008fc800078e00ff */
[----:B------:R-:W-:Y:S01]  /*6df0*/  IMAD.MOV R8, RZ, RZ, -R8 ;  /* 0x000000ffff087224 */ /* 0x000fe200078e0a08 */
[----:B------:R-:W-:Y:S01]  /*6e00*/  IADD3 R4, -R4, RZ, RZ ;  /* 0x000000ff04047210 */ /* 0x000fe20007ffe1ff */
[----:B------:R-:W-:Y:S02]  /*6e10*/  IMAD.MOV R6, RZ, RZ, -R6 ;  /* 0x000000ffff067224 */ /* 0x000fe400078e0a06 */
[C---:B------:R-:W-:Y:S02]  /*6e20*/  IMAD R9, R251.reuse, R10, R9 ;  /* 0x0000000afb097224 */ /* 0x040fe400078e0209 */
[C---:B------:R-:W-:Y:S02]  /*6e30*/  IMAD R7, R251.reuse, R8, R7 ;  /* 0x00000008fb077224 */ /* 0x040fe400078e0207 */
[----:B------:R-:W-:Y:S01]  /*6e40*/  IMAD.MOV R2, RZ, RZ, -R2 ;  /* 0x000000ffff027224 */ /* 0x000fe200078e0a02 */
[----:B------:R-:W-:Y:S01]  /*6e50*/  STL [R1+0x98], R9 ;  /* 0x0000980901007387 */ /* 0x000fe20000100800 */
[----:B------:R-:W-:Y:S01]  /*6e60*/  IMAD R5, R251, R6, R5 ;  /* 0x00000006fb057224 */ /* 0x000fe200078e0205 */
[----:B------:R-:W-:Y:S01]  /*6e70*/  IADD3 R6, R241, 0xec, RZ ;  /* 0x000000ecf1067810 */ /* 0x000fe20007ffe0ff */
[C---:B------:R-:W-:Y:S01]  /*6e80*/  IMAD R3, R251.reuse, R4, R3 ;  /* 0x00000004fb037224 */ /* 0x040fe200078e0203 */
[----:B------:R1:W-:Y:S01]  /*6e90*/  STL [R1+0x94], R7 ;  /* 0x0000940701007387 */ /* 0x0003e20000100800 */
[----:B------:R-:W-:Y:S01]  /*6ea0*/  IMAD R0, R251, R2, R0 ;  /* 0x00000002fb007224 */ /* 0x000fe200078e0200 */
[----:B------:R-:W-:-:S02]  /*6eb0*/  IADD3 R4, R241, 0xef, RZ ;  /* 0x000000eff1047810 */ /* 0x000fc40007ffe0ff */
        /* <DEDUP_REMOVED lines=20> */
[----:B------:R-:W-:Y:S01]  /*7000*/  IMAD.MOV R2, RZ, RZ, -R2 ;  /* 0x000000ffff027224 */ /* 0x000fe200078e0a02 */
[----:B--2---:R-:W-:Y:S01]  /*7010*/  IABS R3, R3 ;  /* 0x0000000300037213 */ /* 0x004fe20000000000 */
[----:B------:R-:W-:-:S04]  /*7020*/  IMAD.HI.U32 R6, R250, R5, RZ ;  /* 0x00000005fa067227 */ /* 0x000fc800078e00ff */
[----:B---3--:R-:W-:Y:S01]  /*7030*/  IMAD.HI.U32 R4, R250, R3, RZ ;  /* 0x00000003fa047227 */ /* 0x008fe200078e00ff */
[----:B------:R-:W-:-:S03]  /*7040*/  IADD3 R6, -R6, RZ, RZ ;  /* 0x000000ff06067210 */ /* 0x000fc60007ffe1ff */
[----:B------:R-:W-:Y:S02]  /*7050*/  IMAD.MOV R4, RZ, RZ, -R4 ;  /* 0x000000ffff047224 */ /* 0x000fe400078e0a04 */
[C---:B------:R-:W-:Y:S02]  /*7060*/  IMAD R9, R251.reuse, R10, R9 ;  /* 0x0000000afb097224 */ /* 0x040fe400078e0209 */
[C---:B------:R-:W-:Y:S02]  /*7070*/  IMAD R3, R251.reuse, R4, R3 ;  /* 0x00000004fb037224 */ /* 0x040fe400078e0203 */
[----:B------:R-:W-:Y:S01]  /*7080*/  IMAD R246, R251, R8, R7 ;  /* 0x00000008fbf67224 */ /* 0x000fe200078e0207 */
[----:B------:R-:W-:Y:S01]  /*7090*/  IADD3 R7, R241, 0xf0, RZ ;  /* 0x000000f0f1077810 */ /* 0x000fe20007ffe0ff */
[C---:B------:R-:W-:Y:S01]  /*70a0*/  IMAD R0, R251.reuse, R2, R0 ;  /* 0x00000002fb007224 */ /* 0x040fe200078e0200 */
[----:B------:R1:W-:Y:S01]  /*70b0*/  STL [R1+0x84], R9 ;  /* 0x0000840901007387 */ /* 0x0003e20000100800 */
[----:B------:R-:W-:Y:S01]  /*70c0*/  IMAD R21, R251, R6, R5 ;  /* 0x00000006fb157224 */ /* 0x000fe200078e0205 */
[C---:B------:R-:W-:Y:S01]  /*70d0*/  IADD3 R6, R241.reuse, 0xf3, RZ ;  /* 0x000000f3f1067810 */ /* 0x040fe20007ffe0ff */
[C---:B------:R-:W-:Y:S01]  /*70e0*/  VIADD R5, R241.reuse, 0xf1 ;  /* 0x000000f1f1057836 */ /* 0x040fe20000000000 */
[----:B------:R2:W-:Y:S01]  /*70f0*/  STL [R1+0x78], R3 ;  /* 0x0000780301007387 */ /* 0x0005e20000100800 */
[----:B------:R-:W-:Y:S01]  /*7100*/  VIADD R4, R241, 0xf4 ;  /* 0x000000f4f1047836 */ /* 0x000fe20000000000 */
[----:B------:R-:W-:-:S02]  /*7110*/  IABS R2, R6 ;  /* 0x0000000600027213 */ /* 0x000fc40000000000 */
[----:B------:R3:W-:Y:S03]  /*7120*/  STL [R1+0x74], R0 ;  /* 0x0000740001007387 */ /* 0x0007e60000100800 */
[----:B-1----:R-:W-:Y:S01]  /*7130*/  IMAD.HI.U32 R9, R250, R2, RZ ;  /* 0x00000002fa097227 */ /* 0x002fe200078e00ff */
[----:B------:R1:W-:Y:S03]  /*7140*/  STL [R1+0x4370], R7 ;  /* 0x0043700701007387 */ /* 0x0003e60000100800 */
[----:B--2---:R-:W-:Y:S01]  /*7150*/  VIADD R3, R241, 0xf2 ;  /* 0x000000f2f1037836 */ /* 0x004fe20000000000 */
[----:B------:R2:W-:Y:S01]  /*7160*/  STL [R1+0x436c], R5 ;  /* 0x00436c0501007387 */ /* 0x0005e20000100800 */
[----:B------:R-:W-:Y:S01]  /*7170*/  IMAD.MOV R9, RZ, RZ, -R9 ;  /* 0x000000ffff097224 */ /* 0x000fe200078e0a09 */
[----:B---3--:R-:W-:-:S02]  /*7180*/  IABS R0, R4 ;  /* 0x0000000400007213 */ /* 0x008fc40000000000 */
[----:B------:R3:W-:Y:S01]  /*7190*/  STL [R1+0x4368], R3 ;  /* 0x0043680301007387 */ /* 0x0007e20000100800 */
[----:B------:R-:W-:Y:S01]  /*71a0*/  IMAD R2, R251, R9, R2 ;  /* 0x00000009fb027224 */ /* 0x000fe200078e0202 */
[----:B-1----:R-:W-:Y:S01]  /*71b0*/  IABS R7, R7 ;  /* 0x0000000700077213 */ /* 0x002fe20000000000 */
[C---:B------:R-:W-:Y:S01]  /*71c0*/  IMAD.HI.U32 R10, R250.reuse, R0, RZ ;  /* 0x00000000fa0a7227 */ /* 0x040fe200078e00ff */
[----:B------:R1:W-:Y:S01]  /*71d0*/  STL [R1+0x4364], R6 ;  /* 0x0043640601007387 */ /* 0x0003e20000100800 */
[----:B--2---:R-:W-:Y:S02]  /*71e0*/  IABS R5, R5 ;  /* 0x0000000500057213 */ /* 0x004fe40000000000 */
[----:B------:R-:W-:Y:S01]  /*71f0*/  IMAD.HI.U32 R8, R250, R7, RZ ;  /* 0x00000007fa087227 */ /* 0x000fe200078e00ff */
[----:B------:R2:W-:Y:S01]  /*7200*/  STL [R1+0x4360], R4 ;  /* 0x0043600401007387 */ /* 0x0005e20000100800 */
[----:B------:R-:W-:Y:S02]  /*7210*/  IADD3 R10, -R10, RZ, RZ ;  /* 0x000000ff0a0a7210 */ /* 0x000fe40007ffe1ff */
[----:B---3--:R-:W-:Y:S01]  /*7220*/  IABS R3, R3 ;  /* 0x0000000300037213 */ /* 0x008fe20000000000 */
[----:B------:R-:W-:-:S02]  /*7230*/  IMAD.MOV R8, RZ, RZ, -R8 ;  /* 0x000000ffff087224 */ /* 0x000fc400078e0a08 */
[----:B-1----:R-:W-:-:S04]  /*7240*/  IMAD.HI.U32 R6, R250, R5, RZ ;  /* 0x00000005fa067227 */ /* 0x002fc800078e00ff */
[----:B--2---:R-:W-:Y:S01]  /*7250*/  IMAD.HI.U32 R4, R250, R3, RZ ;  /* 0x00000003fa047227 */ /* 0x004fe200078e00ff */
[----:B------:R-:W-:-:S03]  /*7260*/  IADD3 R6, -R6, RZ, RZ ;  /* 0x000000ff06067210 */ /* 0x000fc60007ffe1ff */
[----:B------:R-:W-:Y:S02]  /*7270*/  IMAD.MOV R4, RZ, RZ, -R4 ;  /* 0x000000ffff047224 */ /* 0x000fe400078e0a04 */
[C---:B------:R-:W-:Y:S02]  /*7280*/  IMAD R7, R251.reuse, R8, R7 ;  /* 0x00000008fb077224 */ /* 0x040fe400078e0207 */
[----:B------:R-:W-:Y:S01]  /*7290*/  IMAD R5, R251, R6, R5 ;  /* 0x00000006fb057224 */ /* 0x000fe200078e0205 */
[----:B------:R-:W-:Y:S01]  /*72a0*/  IADD3 R6, R241, 0xf7, RZ ;  /* 0x000000f7f1067810 */ /* 0x000fe20007ffe0ff */
[C---:B------:R-:W-:Y:S01]  /*72b0*/  IMAD R3, R251.reuse, R4, R3 ;  /* 0x00000004fb037224 */ /* 0x040fe200078e0203 */
[----:B------:R-:W-:Y:S01]  /*72c0*/  STL [R1+0x70], R7 ;  /* 0x0000700701007387 */ /* 0x000fe20000100800 */
[----:B------:R-:W-:Y:S02]  /*72d0*/  IMAD R0, R251, R10, R0 ;  /* 0x0000000afb007224 */ /* 0x000fe400078e0200 */
[C---:B------:R-:W-:Y:S01]  /*72e0*/  VIADD R4, R241.reuse, 0xf8 ;  /* 0x000000f8f1047836 */ /* 0x040fe20000000000 */
[----:B------:R1:W-:Y:S04]  /*72f0*/  STL [R1+0x6c], R5 ;  /* 0x00006c0501007387 */ /* 0x0003e80000100800 */
[----:B------:R2:W-:Y:S04]  /*7300*/  STL [R1+0x68], R3 ;  /* 0x0000680301007387 */ /* 0x0005e80000100800 */
[----:B------:R3:W-:Y:S01]  /*7310*/  STL [R1+0x64], R2 ;  /* 0x0000640201007387 */ /* 0x0007e20000100800 */
[----:B-1----:R-:W-:-:S03]  /*7320*/  VIADD R5, R241, 0xf9 ;  /* 0x000000f9f1057836 */ /* 0x002fc60000000000 */
[----:B------:R1:W-:Y:S01]  /*7330*/  STL [R1+0x60], R0 ;  /* 0x0000600001007387 */ /* 0x0003e20000100800 */
[C---:B--2---:R-:W-:Y:S02]  /*7340*/  VIADD R3, R241.reuse, 0xf5 ;  /* 0x000000f5f1037836 */ /* 0x044fe40000000000 */
[----:B---3--:R-:W-:-:S03]  /*7350*/  VIADD R2, R241, 0xf6 ;  /* 0x000000f6f1027836 */ /* 0x008fc60000000000 */
[----:B------:R2:W-:Y:S01]  /*7360*/  STL [R1+0x435c], R3 ;  /* 0x00435c0301007387 */ /* 0x0005e20000100800 */
[----:B-1----:R-:W-:-:S03]  /*7370*/  IABS R0, R6 ;  /* 0x0000000600007213 */ /* 0x002fc60000000000 */
[----:B------:R1:W-:Y:S04]  /*7380*/  STL [R1+0x4358], R2 ;  /* 0x0043580201007387 */ /* 0x0003e80000100800 */
[----:B------:R3:W-:Y:S01]  /*7390*/  STL [R1+0x4354], R6 ;  /* 0x0043540601007387 */ /* 0x0007e20000100800 */
[----:B------:R-:W-:Y:S01]  /*73a0*/  IMAD.HI.U32 R8, R250, R0, RZ ;  /* 0x00000000fa087227 */ /* 0x000fe200078e00ff */
[----:B--2---:R-:W-:Y:S02]  /*73b0*/  IABS R3, R3 ;  /* 0x0000000300037213 */ /* 0x004fe40000000000 */
[----:B------:R2:W-:Y:S01]  /*73c0*/  STL [R1+0x4350], R4 ;  /* 0x0043500401007387 */ /* 0x0005e20000100800 */
[----:B------:R-:W-:Y:S01]  /*73d0*/  IMAD.MOV R8, RZ, RZ, -R8 ;  /* 0x000000ffff087224 */ /* 0x000fe200078e0a08 */
[----:B-1----:R-:W-:-:S02]  /*73e0*/  IABS R2, R2 ;  /* 0x0000000200027213 */ /* 0x002fc40000000000 */
[----:B------:R1:W-:Y:S01]  /*73f0*/  STL [R1+0x434c], R5 ;  /* 0x00434c0501007387 */ /* 0x0003e20000100800 */
[----:B------:R-:W-:Y:S02]  /*7400*/  IMAD R0, R251, R8, R0 ;  /* 0x00000008fb007224 */ /* 0x000fe400078e0200 */
[----:B---3--:R-:W-:Y:S01]  /*7410*/  IMAD.HI.U32 R6, R250, R3, RZ ;  /* 0x00000003fa067227 */ /* 0x008fe200078e00ff */
[----:B--2---:R-:W-:-:S03]  /*7420*/  IABS R4, R4 ;  /* 0x0000000400047213 */ /* 0x004fc60000000000 */
[----:B------:R-:W-:Y:S01]  /*7430*/  IMAD.HI.U32 R7, R250, R2, RZ ;  /* 0x00000002fa077227 */ /* 0x000fe200078e00ff */
[----:B------:R-:W-:Y:S02]  /*7440*/  IADD3 R6, -R6, RZ, RZ ;  /* 0x000000ff06067210 */ /* 0x000fe40007ffe1ff */
[----:B-1----:R-:W-:Y:S01]  /*7450*/  IABS R5, R5 ;  /* 0x0000000500057213 */ /* 0x002fe20000000000 */
[----:B------:R-:W-:-:S04]  /*7460*/  IMAD.HI.U32 R9, R250, R4, RZ ;  /* 0x00000004fa097227 */ /* 0x000fc800078e00ff */
[----:B------:R-:W-:Y:S01]  /*7470*/  IMAD.MOV R7, RZ, RZ, -R7 ;  /* 0x000000ffff077224 */ /* 0x000fe200078e0a07 */
[----:B------:R-:W-:Y:S01]  /*7480*/  IADD3 R9, -R9, RZ, RZ ;  /* 0x000000ff09097210 */ /* 0x000fe20007ffe1ff */
[----:B------:R-:W-:-:S04]  /*7490*/  IMAD.HI.U32 R10, R250, R5, RZ ;  /* 0x00000005fa0a7227 */ /* 0x000fc800078e00ff */
[C---:B------:R-:W-:Y:S02]  /*74a0*/  IMAD R6, R251.reuse, R6, R3 ;  /* 0x00000006fb067224 */ /* 0x040fe400078e0203 */
[C---:B------:R-:W-:Y:S02]  /*74b0*/  IMAD R3, R251.reuse, R7, R2 ;  /* 0x00000007fb037224 */ /* 0x040fe400078e0202 */
[----:B------:R-:W-:Y:S01]  /*74c0*/  IMAD.MOV R10, RZ, RZ, -R10 ;  /* 0x000000ffff0a7224 */ /* 0x000fe200078e0a0a */
[----:B------:R1:W-:Y:S01]  /*74d0*/  STL [R1+0x5c], R6 ;  /* 0x00005c0601007387 */ /* 0x0003e20000100800 */
[----:B------:R-:W-:Y:S02]  /*74e0*/  IMAD R2, R251, R9, R4 ;  /* 0x00000009fb027224 */ /* 0x000fe400078e0204 */
[C---:B------:R-:W-:Y:S01]  /*74f0*/  VIADD R4, R241.reuse, 0xfd ;  /* 0x000000fdf1047836 */ /* 0x040fe20000000000 */
[----:B------:R2:W-:Y:S04]  /*7500*/  STL [R1+0x58], R3 ;  /* 0x0000580301007387 */ /* 0x0005e80000100800 */
[----:B------:R3:W-:Y:S01]  /*7510*/  STL [R1+0x54], R0 ;  /* 0x0000540001007387 */ /* 0x0007e20000100800 */
[----:B-1----:R-:W-:-:S03]  /*7520*/  IADD3 R6, R241, 0xfe, RZ ;  /* 0x000000fef1067810 */ /* 0x002fc60007ffe0ff */
[----:B------:R1:W-:Y:S01]  /*7530*/  STL [R1+0x50], R2 ;  /* 0x0000500201007387 */ /* 0x0003e20000100800 */
[----:B--2---:R-:W-:Y:S01]  /*7540*/  IMAD R3, R251, R10, R5 ;  /* 0x0000000afb037224 */ /* 0x004fe200078e0205 */
[----:B------:R-:W-:Y:S01]  /*7550*/  IABS R5, R6 ;  /* 0x0000000600057213 */ /* 0x000fe20000000000 */
[----:B---3--:R-:W-:-:S03]  /*7560*/  VIADD R0, R241, 0xfa ;  /* 0x000000faf1007836 */ /* 0x008fc60000000000 */
[----:B------:R2:W-:Y:S01]  /*7570*/  STL [R1+0x4c], R3 ;  /* 0x00004c0301007387 */ /* 0x0005e20000100800 */
[----:B------:R-:W-:Y:S01]  /*7580*/  IMAD.HI.U32 R10, R250, R5, RZ ;  /* 0x00000005fa0a7227 */ /* 0x000fe200078e00ff */
[----:B-1----:R-:W-:Y:S02]  /*7590*/  IADD3 R2, R241, 0xfb, RZ ;  /* 0x000000fbf1027810 */ /* 0x002fe40007ffe0ff */
[----:B------:R1:W-:Y:S01]  /*75a0*/  STL [R1+0x4348], R0 ;  /* 0x0043480001007387 */ /* 0x0003e20000100800 */
[----:B------:R-:W-:-:S03]  /*75b0*/  IMAD.MOV R10, RZ, RZ, -R10 ;  /* 0x000000ffff0a7224 */ /* 0x000fc600078e0a0a */
[----:B------:R3:W-:Y:S01]  /*75c0*/  STL [R1+0x4344], R2 ;  /* 0x0043440201007387 */ /* 0x0007e20000100800 */
[----:B--2---:R-:W-:Y:S01]  /*75d0*/  VIADD R3, R241, 0xfc ;  /* 0x000000fcf1037836 */ /* 0x004fe20000000000 */
[----:B-1----:R-:W-:-:S04]  /*75e0*/  IABS R0, R0 ;  /* 0x0000000000007213 */ /* 0x002fc80000000000 */
[----:B------:R1:W-:Y:S01]  /*75f0*/  STL [R1+0x4340], R3 ;  /* 0x0043400301007387 */ /* 0x0003e20000100800 */
[----:B---3--:R-:W-:-:S03]  /*7600*/  IABS R2, R2 ;  /* 0x0000000200027213 */ /* 0x008fc60000000000 */
[----:B------:R2:W-:Y:S04]  /*7610*/  STL [R1+0x433c], R4 ;  /* 0x00433c0401007387 */ /* 0x0005e80000100800 */
[----:B------:R3:W-:Y:S01]  /*7620*/  STL [R1+0x4338], R6 ;  /* 0x0043380601007387 */ /* 0x0007e20000100800 */
[----:B------:R-:W-:Y:S01]  /*7630*/  IMAD.HI.U32 R7, R250, R2, RZ ;  /* 0x00000002fa077227 */ /* 0x000fe200078e00ff */
[----:B-1----:R-:W-:-:S03]  /*7640*/  IABS R3, R3 ;  /* 0x0000000300037213 */ /* 0x002fc60000000000 */
[----:B------:R-:W-:Y:S01]  /*7650*/  IMAD.MOV R7, RZ, RZ, -R7 ;  /* 0x000000ffff077224 */ /* 0x000fe200078e0a07 */
[----:B--2---:R-:W-:Y:S01]  /*7660*/  IABS R4, R4 ;  /* 0x0000000400047213 */ /* 0x004fe20000000000 */
[----:B------:R-:W-:-:S04]  /*7670*/  IMAD.HI.U32 R8, R250, R3, RZ ;  /* 0x00000003fa087227 */ /* 0x000fc800078e00ff */
[----:B---3--:R-:W-:Y:S01]  /*7680*/  IMAD.HI.U32 R6, R250, R0, RZ ;  /* 0x00000000fa067227 */ /* 0x008fe200078e00ff */
[----:B------:R-:W-:-:S03]  /*7690*/  IADD3 R8, -R8, RZ, RZ ;  /* 0x000000ff08087210 */ /* 0x000fc60007ffe1ff */
[----:B------:R-:W-:-:S04]  /*76a0*/  IMAD.HI.U32 R9, R250, R4, RZ ;  /* 0x00000004fa097227 */ /* 0x000fc800078e00ff */
[----:B------:R-:W-:Y:S02]  /*76b0*/  IMAD.MOV R6, RZ, RZ, -R6 ;  /* 0x000000ffff067224 */ /* 0x000fe400078e0a06 */
[----:B------:R-:W-:Y:S02]  /*76c0*/  IMAD.MOV R9, RZ, RZ, -R9 ;  /* 0x000000ffff097224 */ /* 0x000fe400078e0a09 */
[C---:B------:R-:W-:Y:S02]  /*76d0*/  IMAD R19, R251.reuse, R6, R0 ;  /* 0x00000006fb137224 */ /* 0x040fe400078e0200 */
[C---:B------:R-:W-:Y:S02]  /*76e0*/  IMAD R6, R251.reuse, R7, R2 ;  /* 0x00000007fb067224 */ /* 0x040fe400078e0202 */
[C---:B------:R-:W-:Y:S01]  /*76f0*/  IMAD R0, R251.reuse, R8, R3 ;  /* 0x00000008fb007224 */ /* 0x040fe200078e0203 */
[----:B------:R-:W-:Y:S01]  /*7700*/  STL [R1+0x48], R19 ;  /* 0x0000481301007387 */ /* 0x000fe20000100800 */
[----:B------:R-:W-:Y:S01]  /*7710*/  IMAD R2, R251, R9, R4 ;  /* 0x00000009fb027224 */ /* 0x000fe200078e0204 */
[----:B------:R-:W-:Y:S01]  /*7720*/  IADD3 R4, R241, 0x102, RZ ;  /* 0x00000102f1047810 */ /* 0x000fe20007ffe0ff */
[----:B------:R-:W-:Y:S01]  /*7730*/  IMAD R3, R251, R10, R5 ;  /* 0x0000000afb037224 */ /* 0x000fe200078e0205 */
[----:B------:R1:W-:Y:S04]  /*7740*/  STL [R1+0x44], R6 ;  /* 0x0000440601007387 */ /* 0x0003e80000100800 */
[----:B------:R2:W-:Y:S04]  /*7750*/  STL [R1+0x40], R0 ;  /* 0x0000400001007387 */ /* 0x0005e80000100800 */
[----:B------:R3:W-:Y:S01]  /*7760*/  STL [R1+0x3c], R2 ;  /* 0x00003c0201007387 */ /* 0x0007e20000100800 */
[----:B-1----:R-:W-:-:S03]  /*7770*/  VIADD R6, R241, 0x103 ;  /* 0x00000103f1067836 */ /* 0x002fc60000000000 */
[----:B------:R1:W-:Y:S01]  /*7780*/  STL [R1+0x38], R3 ;  /* 0x0000380301007387 */ /* 0x0003e20000100800 */
[C---:B--2---:R-:W-:Y:S02]  /*7790*/  IADD3 R0, R241.reuse, 0xff, RZ ;  /* 0x000000fff1007810 */ /* 0x044fe40007ffe0ff */
[----:B------:R-:W-:Y:S01]  /*77a0*/  IABS R5, R6 ;  /* 0x0000000600057213 */ /* 0x000fe20000000000 */
[C---:B---3--:R-:W-:Y:S02]  /*77b0*/  VIADD R2, R241.reuse, 0x100 ;  /* 0x00000100f1027836 */ /* 0x048fe40000000000 */
[----:B------:R2:W-:Y:S02]  /*77c0*/  STL [R1+0x4334], R0 ;  /* 0x0043340001007387 */ /* 0x0005e40000100800 */
[----:B------:R-:W-:Y:S02]  /*77d0*/  IMAD.HI.U32 R10, R250, R5, RZ ;  /* 0x00000005fa0a7227 */ /* 0x000fe400078e00ff */
[----:B------:R3:W-:Y:S02]  /*77e0*/  STL [R1+0x4330], R2 ;  /* 0x0043300201007387 */ /* 0x0007e40000100800 */
[----:B-1----:R-:W-:Y:S01]  /*77f0*/  VIADD R3, R241, 0x101 ;  /* 0x00000101f1037836 */ /* 0x002fe20000000000 */
[----:B------:R-:W-:-:S02]  /*7800*/  IADD3 R10, -R10, RZ, RZ ;  /* 0x000000ff0a0a7210 */ /* 0x000fc40007ffe1ff */
[----:B--2---:R-:W-:Y:S02]  /*7810*/  IABS R0, R0 ;  /* 0x0000000000007213 */ /* 0x004fe40000000000 */
[----:B------:R1:W-:Y:S01]  /*7820*/  STL [R1+0x432c], R3 ;  /* 0x00432c0301007387 */ /* 0x0003e20000100800 */
[----:B---3--:R-:W-:-:S03]  /*7830*/  IABS R2, R2 ;  /* 0x0000000200027213 */ /* 0x008fc60000000000 */
[----:B------:R2:W-:Y:S04]  /*7840*/  STL [R1+0x4328], R4 ;  /* 0x0043280401007387 */ /* 0x0005e80000100800 */
[----:B------:R3:W-:Y:S01]  /*7850*/  STL [R1+0x4324], R6 ;  /* 0x0043240601007387 */ /* 0x0007e20000100800 */
[----:B------:R-:W-:Y:S01]  /*7860*/  IMAD.HI.U32 R7, R250, R2, RZ ;  /* 0x00000002fa077227 */ /* 0x000fe200078e00ff */
[----:B-1----:R-:W-:Y:S02]  /*7870*/  IABS R3, R3 ;  /* 0x0000000300037213 */ /* 0x002fe40000000000 */
[----:B--2---:R-:W-:-:S03]  /*7880*/  IABS R4, R4 ;  /* 0x0000000400047213 */ /* 0x004fc60000000000 */
[----:B------:R-:W-:Y:S01]  /*7890*/  IMAD.HI.U32 R8, R250, R3, RZ ;  /* 0x00000003fa087227 */ /* 0x000fe200078e00ff */
[----:B------:R-:W-:-:S03]  /*78a0*/  IADD3 R7, -R7, RZ, RZ ;  /* 0x000000ff07077210 */ /* 0x000fc60007ffe1ff */
[----:B---3--:R-:W-:-:S04]  /*78b0*/  IMAD.HI.U32 R6, R250, R0, RZ ;  /* 0x00000000fa067227 */ /* 0x008fc800078e00ff */
[----:B------:R-:W-:-:S04]  /*78c0*/  IMAD.HI.U32 R9, R250, R4, RZ ;  /* 0x00000004fa097227 */ /* 0x000fc800078e00ff */
[----:B------:R-:W-:Y:S02]  /*78d0*/  IMAD.MOV R6, RZ, RZ, -R6 ;  /* 0x000000ffff067224 */ /* 0x000fe400078e0a06 */
        /* <DEDUP_REMOVED lines=9> */
[----:B------:R1:W-:Y:S01]  /*7970*/  STL [R1+0x30], R6 ;  /* 0x0000300601007387 */ /* 0x0003e20000100800 */
[C---:B------:R-:W-:Y:S01]  /*7980*/  VIADD R4, R241.reuse, 0x107 ;  /* 0x00000107f1047836 */ /* 0x040fe20000000000 */
[----:B------:R-:W-:Y:S01]  /*7990*/  IABS R228, R8 ;  /* 0x0000000800e47213 */ /* 0x000fe20000000000 */
[C---:B------:R-:W-:Y:S01]  /*79a0*/  VIADD R10, R241.reuse, 0x1ff ;  /* 0x000001fff10a7836 */ /* 0x040fe20000000000 */
[----:B------:R2:W-:Y:S01]  /*79b0*/  STL [R1+0x2c], R0 ;  /* 0x00002c0001007387 */ /* 0x0005e20000100800 */
[----:B------:R-:W-:Y:S01]  /*79c0*/  VIADD R9, R241, 0x10b ;  /* 0x0000010bf1097836 */ /* 0x000fe20000000000 */
[----:B------:R-:W-:-:S02]  /*79d0*/  IABS R235, R4 ;  /* 0x0000000400eb7213 */ /* 0x000fc40000000000 */
[----:B------:R3:W-:Y:S01]  /*79e0*/  STL [R1+0x28], R2 ;  /* 0x0000280201007387 */ /* 0x0007e20000100800 */
[----:B------:R-:W-:Y:S02]  /*79f0*/  IABS R231, R10 ;  /* 0x0000000a00e77213 */ /* 0x000fe40000000000 */
[C---:B-1----:R-:W-:Y:S01]  /*7a00*/  IADD3 R6, R241.reuse, 0x106, RZ ;  /* 0x00000106f1067810 */ /* 0x042fe20007ffe0ff */
[----:B------:R1:W-:Y:S01]  /*7a10*/  STL [R1+0x24], R3 ;  /* 0x0000240301007387 */ /* 0x0003e20000100800 */
[----:B------:R-:W-:Y:S01]  /*7a20*/  IABS R229, R9 ;  /* 0x0000000900e57213 */ /* 0x000fe20000000000 */
[C---:B--2---:R-:W-:Y:S01]  /*7a30*/  VIADD R0, R241.reuse, 0x104 ;  /* 0x00000104f1007836 */ /* 0x044fe20000000000 */
[----:B------:R-:W-:Y:S01]  /*7a40*/  IABS R236, R6 ;  /* 0x0000000600ec7213 */ /* 0x000fe20000000000 */
[----:B---3--:R-:W-:-:S03]  /*7a50*/  VIADD R2, R241, 0x105 ;  /* 0x00000105f1027836 */ /* 0x008fc60000000000 */
[----:B------:R2:W-:Y:S01]  /*7a60*/  STL [R1+0x4320], R0 ;  /* 0x0043200001007387 */ /* 0x0005e20000100800 */
[----:B------:R-:W-:-:S03]  /*7a70*/  IMAD.HI.U32 R5, R250, R236, RZ ;  /* 0x000000ecfa057227 */ /* 0x000fc600078e00ff */
[----:B------:R3:W-:Y:S01]  /*7a80*/  STL [R1+0x431c], R2 ;  /* 0x00431c0201007387 */ /* 0x0007e20000100800 */
[----:B-1----:R-:W-:Y:S02]  /*7a90*/  VIADD R3, R241, 0x108 ;  /* 0x00000108f1037836 */ /* 0x002fe40000000000 */
[----:B------:R-:W-:Y:S01]  /*7aa0*/  IMAD.MOV R5, RZ, RZ, -R5 ;  /* 0x000000ffff057224 */ /* 0x000fe200078e0a05 */
[----:B------:R1:W-:Y:S01]  /*7ab0*/  STL [R1+0x4318], R6 ;  /* 0x0043180601007387 */ /* 0x0003e20000100800 */
[----:B--2---:R-:W-:Y:S02]  /*7ac0*/  IABS R0, R0 ;  /* 0x0000000000007213 */ /* 0x004fe40000000000 */
[----:B------:R-:W-:Y:S01]  /*7ad0*/  IMAD R236, R251, R5, R236 ;  /* 0x00000005fbec7224 */ /* 0x000fe200078e02ec */
[----:B------:R-:W-:Y:S01]  /*7ae0*/  STL [R1+0x4314], R4 ;  /* 0x0043140401007387 */ /* 0x000fe20000100800 */
[----:B------:R-:W-:Y:S01]  /*7af0*/  IABS R233, R3 ;  /* 0x0000000300e97213 */ /* 0x000fe20000000000 */
[C---:B------:R-:W-:Y:S01]  /*7b00*/  IMAD.HI.U32 R5, R250.reuse, R228, RZ ;  /* 0x000000e4fa057227 */ /* 0x040fe200078e00ff */
[----:B---3--:R-:W-:Y:S01]  /*7b10*/  IABS R2, R2 ;  /* 0x0000000200027213 */ /* 0x008fe20000000000 */
[----:B------:R2:W-:Y:S02]  /*7b20*/  STL [R1+0x4310], R3 ;  /* 0x0043100301007387 */ /* 0x0005e40000100800 */
[----:B-1----:R-:W-:-:S04]  /*7b30*/  IMAD.HI.U32 R6, R250, R235, RZ ;  /* 0x000000ebfa067227 */ /* 0x002fc800078e00ff */
[----:B------:R-:W-:Y:S01]  /*7b40*/  IMAD.HI.U32 R7, R250, R233, RZ ;  /* 0x000000e9fa077227 */ /* 0x000fe200078e00ff */
[----:B------:R-:W-:-:S03]  /*7b50*/  IADD3 R6, -R6, RZ, RZ ;  /* 0x000000ff06067210 */ /* 0x000fc60007ffe1ff */
[----:B--2---:R-:W-:-:S04]  /*7b60*/  IMAD.HI.U32 R3, R250, R0, RZ ;  /* 0x00000000fa037227 */ /* 0x004fc800078e00ff */
[----:B------:R-:W-:Y:S01]  /*7b70*/  IMAD.MOV R7, RZ, RZ, -R7 ;  /* 0x000000ffff077224 */ /* 0x000fe200078e0a07 */
[----:B------:R-:W-:Y:S01]  /*7b80*/  IADD3 R3, -R3, RZ, RZ ;  /* 0x000000ff03037210 */ /* 0x000fe20007ffe1ff */
[C---:B------:R-:W-:Y:S02]  /*7b90*/  IMAD R235, R251.reuse, R6, R235 ;  /* 0x00000006fbeb7224 */ /* 0x040fe400078e02eb */
[----:B------:R-:W-:Y:S01]  /*7ba0*/  IMAD R233, R251, R7, R233 ;  /* 0x00000007fbe97224 */ /* 0x000fe200078e02e9 */
[----:B------:R-:W-:Y:S01]  /*7bb0*/  IADD3 R7, R241, 0x110, RZ ;  /* 0x00000110f1077810 */ /* 0x000fe20007ffe0ff */
[----:B------:R-:W-:Y:S02]  /*7bc0*/  IMAD R0, R251, R3, R0 ;  /* 0x00000003fb007224 */ /* 0x000fe400078e0200 */
[----:B------:R-:W-:Y:S01]  /*7bd0*/  IMAD.HI.U32 R4, R250, R2, RZ ;  /* 0x00000002fa047227 */ /* 0x000fe200078e00ff */
[----:B------:R-:W-:Y:S02]  /*7be0*/  IABS R224, R7 ;  /* 0x0000000700e07213 */ /* 0x000fe40000000000 */
[----:B------:R1:W-:Y:S01]  /*7bf0*/  STL [R1+0x20], R0 ;  /* 0x0000200001007387 */ /* 0x0003e20000100800 */
[----:B------:R-:W-:-:S02]  /*7c00*/  IMAD.MOV R4, RZ, RZ, -R4 ;  /* 0x000000ffff047224 */ /* 0x000fc400078e0a04 */
[C---:B------:R-:W-:Y:S01]  /*7c10*/  IMAD.HI.U32 R3, R250.reuse, R231, RZ ;  /* 0x000000e7fa037227 */ /* 0x040fe200078e00ff */
[----:B------:R-:W-:Y:S03]  /*7c20*/  STL [R1+0x499c], R236 ;  /* 0x00499cec01007387 */ /* 0x000fe60000100800 */
[----:B------:R-:W-:Y:S01]  /*7c30*/  IMAD R19, R251, R4, R2 ;  /* 0x00000004fb137224 */ /* 0x000fe200078e0202 */
[----:B------:R-:W-:Y:S01]  /*7c40*/  STL [R1+0x4998], R235 ;  /* 0x004998eb01007387 */ /* 0x000fe20000100800 */
[C---:B------:R-:W-:Y:S01]  /*7c50*/  IMAD.HI.U32 R2, R250.reuse, R230, RZ ;  /* 0x000000e6fa027227 */ /* 0x040fe200078e00ff */
[----:B------:R-:W-:Y:S02]  /*7c60*/  IADD3 R3, -R3, RZ, RZ ;  /* 0x000000ff03037210 */ /* 0x000fe40007ffe1ff */
[----:B------:R2:W-:Y:S01]  /*7c70*/  STL [R1+0x4994], R233 ;  /* 0x004994e901007387 */ /* 0x0005e20000100800 */
[----:B-1----:R-:W-:-:S03]  /*7c80*/  IMAD.HI.U32 R0, R250, R232, RZ ;  /* 0x000000e8fa007227 */ /* 0x002fc600078e00ff */
[----:B------:R-:W-:Y:S01]  /*7c90*/  STL [R1+0x430c], R35 ;  /* 0x00430c2301007387 */ /* 0x000fe20000100800 */
[----:B------:R-:W-:-:S03]  /*7ca0*/  IMAD.HI.U32 R4, R250, R229, RZ ;  /* 0x000000e5fa047227 */ /* 0x000fc600078e00ff */
[----:B------:R-:W-:Y:S01]  /*7cb0*/  STL [R1+0x4308], R33 ;  /* 0x0043082101007387 */ /* 0x000fe20000100800 */
[----:B------:R-:W-:Y:S01]  /*7cc0*/  VIADD R6, R241, 0x111 ;  /* 0x00000111f1067836 */ /* 0x000fe20000000000 */
[----:B--2---:R-:W-:Y:S01]  /*7cd0*/  MOV R233, R19 ;  /* 0x0000001300e97202 */ /* 0x004fe20000000f00 */
[----:B------:R-:W-:Y:S01]  /*7ce0*/  IMAD.MOV R0, RZ, RZ, -R0 ;  /* 0x000000ffff007224 */ /* 0x000fe200078e0a00 */
[----:B------:R1:W-:Y:S01]  /*7cf0*/  STL [R1+0x4304], R9 ;  /* 0x0043040901007387 */ /* 0x0003e20000100800 */
[----:B------:R-:W-:Y:S01]  /*7d00*/  IMAD.MOV R2, RZ, RZ, -R2 ;  /* 0x000000ffff027224 */ /* 0x000fe200078e0a02 */
[----:B------:R-:W-:Y:S01]  /*7d10*/  IABS R223, R6 ;  /* 0x0000000600df7213 */ /* 0x000fe20000000000 */
[----:B------:R-:W-:Y:S01]  /*7d20*/  IMAD.MOV R4, RZ, RZ, -R4 ;  /* 0x000000ffff047224 */ /* 0x000fe200078e0a04 */
[----:B------:R2:W-:Y:S01]  /*7d30*/  STL [R1+0x42fc], R10 ;  /* 0x0042fc0a01007387 */ /* 0x0005e20000100800 */
[----:B------:R-:W-:Y:S02]  /*7d40*/  IMAD.MOV R5, RZ, RZ, -R5 ;  /* 0x000000ffff057224 */ /* 0x000fe400078e0a05 */
[C---:B------:R-:W-:Y:S01]  /*7d50*/  IMAD R232, R251.reuse, R0, R232 ;  /* 0x00000000fbe87224 */ /* 0x040fe200078e02e8 */
[----:B------:R3:W-:Y:S01]  /*7d60*/  STL [R1+0x4300], R8 ;  /* 0x0043000801007387 */ /* 0x0007e20000100800 */
[----:B------:R-:W-:-:S02]  /*7d70*/  IMAD R230, R251, R2, R230 ;  /* 0x00000002fbe67224 */ /* 0x000fc400078e02e6 */
[----:B-1----:R-:W-:Y:S01]  /*7d80*/  VIADD R9, R241, 0x10e ;  /* 0x0000010ef1097836 */ /* 0x002fe20000000000 */
[----:B------:R-:W-:Y:S01]  /*7d90*/  STL [R1+0x49a0], R232 ;  /* 0x0049a0e801007387 */ /* 0x000fe20000100800 */
[----:B------:R-:W-:Y:S01]  /*7da0*/  IMAD R231, R251, R3, R231 ;  /* 0x00000003fbe77224 */ /* 0x000fe200078e02e7 */
[----:B--2---:R-:W-:Y:S01]  /*7db0*/  IADD3 R10, R241, 0x10d, RZ ;  /* 0x0000010df10a7810 */ /* 0x004fe20007ffe0ff */
[C---:B------:R-:W-:Y:S01]  /*7dc0*/  IMAD R229, R251.reuse, R4, R229 ;  /* 0x00000004fbe57224 */ /* 0x040fe200078e02e5 */
[----:B------:R-:W-:Y:S01]  /*7dd0*/  IABS R226, R9 ;  /* 0x0000000900e27213 */ /* 0x000fe20000000000 */
[----:B------:R-:W-:Y:S01]  /*7de0*/  IMAD R228, R251, R5, R228 ;  /* 0x00000005fbe47224 */ /* 0x000fe200078e02e4 */
[----:B------:R-:W-:Y:S01]  /*7df0*/  IABS R227, R10 ;  /* 0x0000000a00e37213 */ /* 0x000fe20000000000 */
[----:B---3--:R-:W-:Y:S01]  /*7e00*/  VIADD R8, R241, 0x10f ;  /* 0x0000010ff1087836 */ /* 0x008fe20000000000 */
[----:B------:R-:W-:Y:S01]  /*7e10*/  STL [R1+0x49a4], R230 ;  /* 0x0049a4e601007387 */ /* 0x000fe20000100800 */
[----:B------:R-:W-:-:S03]  /*7e20*/  IMAD.HI.U32 R2, R250, R226, RZ ;  /* 0x000000e2fa027227 */ /* 0x000fc600078e00ff */
[----:B------:R-:W-:Y:S01]  /*7e30*/  IABS R225, R8 ;  /* 0x0000000800e17213 */ /* 0x000fe20000000000 */
[----:B------:R-:W-:Y:S01]  /*7e40*/  IMAD.HI.U32 R0, R250, R227, RZ ;  /* 0x000000e3fa007227 */ /* 0x000fe200078e00ff */
[----:B------:R1:W-:Y:S01]  /*7e50*/  STL [R1+0x49a8], R231 ;  /* 0x0049a8e701007387 */ /* 0x0003e20000100800 */
[----:B------:R-:W-:Y:S02]  /*7e60*/  IADD3 R2, -R2, RZ, RZ ;  /* 0x000000ff02027210 */ /* 0x000fe40007ffe1ff */
[C---:B------:R-:W-:Y:S01]  /*7e70*/  IMAD.HI.U32 R3, R250.reuse, R225, RZ ;  /* 0x000000e1fa037227 */ /* 0x040fe200078e00ff */
[----:B------:R-:W-:Y:S03]  /*7e80*/  STL [R1+0x49ac], R229 ;  /* 0x0049ace501007387 */ /* 0x000fe60000100800 */
[----:B------:R-:W-:Y:S01]  /*7e90*/  IMAD.HI.U32 R5, R250, R223, RZ ;  /* 0x000000dffa057227 */ /* 0x000fe200078e00ff */
[----:B------:R-:W-:Y:S01]  /*7ea0*/  STL [R1+0x49b0], R228 ;  /* 0x0049b0e401007387 */ /* 0x000fe20000100800 */
[----:B-1----:R-:W-:-:S02]  /*7eb0*/  MOV R231, R22 ;  /* 0x0000001600e77202 */ /* 0x002fc40000000f00 */
[----:B------:R-:W-:Y:S01]  /*7ec0*/  IMAD.HI.U32 R4, R250, R224, RZ ;  /* 0x000000e0fa047227 */ /* 0x000fe200078e00ff */
[----:B------:R1:W-:Y:S01]  /*7ed0*/  STL [R1+0x42f8], R10 ;  /* 0x0042f80a01007387 */ /* 0x0003e20000100800 */
[----:B------:R-:W-:Y:S02]  /*7ee0*/  IADD3 R5, -R5, RZ, RZ ;  /* 0x000000ff05057210 */ /* 0x000fe40007ffe1ff */
[----:B------:R-:W-:Y:S01]  /*7ef0*/  IMAD.MOV R0, RZ, RZ, -R0 ;  /* 0x000000ffff007224 */ /* 0x000fe200078e0a00 */
[----:B------:R-:W-:Y:S01]  /*7f00*/  STL [R1+0x42f4], R9 ;  /* 0x0042f40901007387 */ /* 0x000fe20000100800 */
[----:B------:R-:W-:Y:S02]  /*7f10*/  IMAD.MOV R3, RZ, RZ, -R3 ;  /* 0x000000ffff037224 */ /* 0x000fe400078e0a03 */
[----:B------:R-:W-:Y:S01]  /*7f20*/  IMAD.MOV R4, RZ, RZ, -R4 ;  /* 0x000000ffff047224 */ /* 0x000fe200078e0a04 */
[----:B------:R2:W-:Y:S01]  /*7f30*/  STL [R1+0x42f0], R8 ;  /* 0x0042f00801007387 */ /* 0x0005e20000100800 */
[----:B------:R-:W-:-:S02]  /*7f40*/  IMAD R227, R251, R0, R227 ;  /* 0x00000000fbe37224 */ /* 0x000fc400078e02e3 */
[----:B-1----:R-:W-:Y:S01]  /*7f50*/  VIADD R10, R241, 0x112 ;  /* 0x00000112f10a7836 */ /* 0x002fe20000000000 */
[----:B------:R1:W-:Y:S01]  /*7f60*/  STL [R1+0x42ec], R7 ;  /* 0x0042ec0701007387 */ /* 0x0003e20000100800 */
[C---:B------:R-:W-:Y:S02]  /*7f70*/  IMAD R226, R251.reuse, R2, R226 ;  /* 0x00000002fbe27224 */ /* 0x040fe400078e02e2 */
[C---:B------:R-:W-:Y:S01]  /*7f80*/  IMAD R225, R251.reuse, R3, R225 ;  /* 0x00000003fbe17224 */ /* 0x040fe200078e02e1 */
[----:B------:R3:W-:Y:S01]  /*7f90*/  STL [R1+0x42e8], R6 ;  /* 0x0042e80601007387 */ /* 0x0007e20000100800 */
[----:B------:R-:W-:Y:S01]  /*7fa0*/  IMAD R224, R251, R4, R224 ;  /* 0x00000004fbe07224 */ /* 0x000fe200078e02e0 */
[C---:B--2---:R-:W-:Y:S01]  /*7fb0*/  IADD3 R8, R241.reuse, 0x114, RZ ;  /* 0x00000114f1087810 */ /* 0x044fe20007ffe0ff */
[----:B------:R-:W-:Y:S01]  /*7fc0*/  VIADD R9, R241, 0x113 ;  /* 0x00000113f1097836 */ /* 0x000fe20000000000 */
[----:B------:R-:W-:Y:S01]  /*7fd0*/  STL [R1+0x49b4], R227 ;  /* 0x0049b4e301007387 */ /* 0x000fe20000100800 */
[----:B------:R-:W-:Y:S01]  /*7fe0*/  IMAD R223, R251, R5, R223 ;  /* 0x00000005fbdf7224 */ /* 0x000fe200078e02df */
[----:B------:R-:W-:Y:S01]  /*7ff0*/  IABS R222, R10 ;  /* 0x0000000a00de7213 */ /* 0x000fe20000000000 */
[C---:B-1----:R-:W-:Y:S01]  /*8000*/  VIADD R7, R241.reuse, 0x115 ;  /* 0x00000115f1077836 */ /* 0x042fe20000000000 */
[----:B------:R-:W-:Y:S01]  /*8010*/  STL [R1+0x49b8], R226 ;  /* 0x0049b8e201007387 */ /* 0x000fe20000100800 */
[----:B------:R-:W-:Y:S01]  /*8020*/  IABS R221, R9 ;  /* 0x0000000900dd7213 */ /* 0x000fe20000000000 */
[----:B---3--:R-:W-:Y:S01]  /*8030*/  VIADD R6, R241, 0x116 ;  /* 0x00000116f1067836 */ /* 0x008fe20000000000 */
[----:B------:R-:W-:Y:S01]  /*8040*/  IABS R220, R8 ;  /* 0x0000000800dc7213 */ /* 0x000fe20000000000 */
[----:B------:R-:W-:Y:S01]  /*8050*/  STL [R1+0x49bc], R225 ;  /* 0x0049bce101007387 */ /* 0x000fe20000100800 */
[----:B------:R-:W-:Y:S01]  /*8060*/  IABS R219, R7 ;  /* 0x0000000700db7213 */ /* 0x000fe20000000000 */
[C---:B------:R-:W-:Y:S01]  /*8070*/  IMAD.HI.U32 R0, R250.reuse, R222, RZ ;  /* 0x000000defa007227 */ /* 0x040fe200078e00ff */
[----:B------:R-:W-:Y:S01]  /*8080*/  IABS R218, R6 ;  /* 0x0000000600da7213 */ /* 0x000fe20000000000 */
[----:B------:R-:W-:Y:S02]  /*8090*/  STL [R1+0x49c0], R224 ;  /* 0x0049c0e001007387 */ /* 0x000fe40000100800 */
[----:B------:R-:W-:Y:S01]  /*80a0*/  IMAD.HI.U32 R2, R250, R221, RZ ;  /* 0x000000ddfa027227 */ /* 0x000fe200078e00ff */
[----:B------:R-:W-:Y:S01]  /*80b0*/  IADD3 R0, -R0, RZ, RZ ;  /* 0x000000ff00007210 */ /* 0x000fe20007ffe1ff */
[----:B------:R-:W-:Y:S02]  /*80c0*/  STL [R1+0x49c4], R223 ;  /* 0x0049c4df01007387 */ /* 0x000fe40000100800 */
[----:B------:R-:W-:-:S02]  /*80d0*/  IMAD.HI.U32 R4, R250, R219, RZ ;  /* 0x000000dbfa047227 */ /* 0x000fc400078e00ff */
[----:B------:R1:W-:Y:S02]  /*80e0*/  STL [R1+0x42e4], R10 ;  /* 0x0042e40a01007387 */ /* 0x0003e40000100800 */
[----:B------:R-:W-:Y:S01]  /*80f0*/  IMAD.HI.U32 R3, R250, R220, RZ ;  /* 0x000000dcfa037227 */ /* 0x000fe200078e00ff */
[----:B------:R-:W-:Y:S01]  /*8100*/  IADD3 R4, -R4, RZ, RZ ;  /* 0x000000ff04047210 */ /* 0x000fe20007ffe1ff */
[----:B------:R2:W-:Y:S02]  /*8110*/  STL [R1+0x42e0], R9 ;  /* 0x0042e00901007387 */ /* 0x0005e40000100800 */
[----:B------:R-:W-:Y:S02]  /*8120*/  IMAD.HI.U32 R5, R250, R218, RZ ;  /* 0x000000dafa057227 */ /* 0x000fe400078e00ff */
[----:B------:R3:W-:Y:S02]  /*8130*/  STL [R1+0x42dc], R8 ;  /* 0x0042dc0801007387 */ /* 0x0007e40000100800 */
[----:B-1----:R-:W-:-:S02]  /*8140*/  VIADD R10, R241, 0x117 ;  /* 0x00000117f10a7836 */ /* 0x002fc40000000000 */
[----:B------:R1:W-:Y:S01]  /*8150*/  STL [R1+0x42d8], R7 ;  /* 0x0042d80701007387 */ /* 0x0003e20000100800 */
[----:B------:R-:W-:Y:S01]  /*8160*/  IMAD.MOV R2, RZ, RZ, -R2 ;  /* 0x000000ffff027224 */ /* 0x000fe200078e0a02 */
[C---:B--2---:R-:W-:Y:S01]  /*8170*/  IADD3 R9, R241.reuse, 0x118, RZ ;  /* 0x00000118f1097810 */ /* 0x044fe20007ffe0ff */
[----:B------:R-:W-:Y:S01]  /*8180*/  IMAD.MOV R3, RZ, RZ, -R3 ;  /* 0x000000ffff037224 */ /* 0x000fe200078e0a03 */
[----:B------:R2:W-:Y:S01]  /*8190*/  STL [R1+0x42d4], R6 ;  /* 0x0042d40601007387 */ /* 0x0005e20000100800 */
[----:B------:R-:W-:Y:S01]  /*81a0*/  IABS R217, R10 ;  /* 0x0000000a00d97213 */ /* 0x000fe20000000000 */
[C---:B---3--:R-:W-:Y:S01]  /*81b0*/  VIADD R8, R241.reuse, 0x119 ;  /* 0x00000119f1087836 */ /* 0x048fe20000000000 */
[----:B------:R-:W-:Y:S01]  /*81c0*/  IABS R216, R9 ;  /* 0x0000000900d87213 */ /* 0x000fe20000000000 */
[----:B------:R-:W-:Y:S02]  /*81d0*/  IMAD.MOV R5, RZ, RZ, -R5 ;  /* 0x000000ffff057224 */ /* 0x000fe400078e0a05 */
[----:B-1----:R-:W-:Y:S01]  /*81e0*/  VIADD R7, R241, 0x11a ;  /* 0x0000011af1077836 */ /* 0x002fe20000000000 */
[----:B------:R-:W-:Y:S01]  /*81f0*/  IABS R215, R8 ;  /* 0x0000000800d77213 */ /* 0x000fe20000000000 */
[----:B------:R-:W-:Y:S01]  /*8200*/  IMAD R222, R251, R0, R222 ;  /* 0x00000000fbde7224 */ /* 0x000fe200078e02de */
[----:B--2---:R-:W-:Y:S01]  /*8210*/  IADD3 R6, R241, 0x11b, RZ ;  /* 0x0000011bf1067810 */ /* 0x004fe20007ffe0ff */
[C---:B------:R-:W-:Y:S01]  /*8220*/  IMAD R221, R251.reuse, R2, R221 ;  /* 0x00000002fbdd7224 */ /* 0x040fe200078e02dd */
[----:B------:R-:W-:Y:S01]  /*8230*/  IABS R214, R7 ;  /* 0x0000000700d67213 */ /* 0x000fe20000000000 */
[C---:B------:R-:W-:Y:S01]  /*8240*/  IMAD R220, R251.reuse, R3, R220 ;  /* 0x00000003fbdc7224 */ /* 0x040fe200078e02dc */
[----:B------:R-:W-:Y:S01]  /*8250*/  IABS R213, R6 ;  /* 0x0000000600d57213 */ /* 0x000fe20000000000 */
[----:B------:R-:W-:Y:S01]  /*8260*/  IMAD R219, R251, R4, R219 ;  /* 0x00000004fbdb7224 */ /* 0x000fe200078e02db */
[----:B------:R-:W-:Y:S01]  /*8270*/  STL [R1+0x49c8], R222 ;  /* 0x0049c8de01007387 */ /* 0x000fe20000100800 */
[----:B------:R-:W-:-:S03]  /*8280*/  IMAD.HI.U32 R0, R250, R217, RZ ;  /* 0x000000d9fa007227 */ /* 0x000fc600078e00ff */
[----:B------:R-:W-:Y:S01]  /*8290*/  STL [R1+0x49cc], R221 ;  /* 0x0049ccdd01007387 */ /* 0x000fe20000100800 */
[----:B------:R-:W-:-:S03]  /*82a0*/  IMAD.HI.U32 R3, R250, R215, RZ ;  /* 0x000000d7fa037227 */ /* 0x000fc600078e00ff */
[----:B------:R-:W-:Y:S01]  /*82b0*/  STL [R1+0x49d0], R220 ;  /* 0x0049d0dc01007387 */ /* 0x000fe20000100800 */
[----:B------:R-:W-:Y:S01]  /*82c0*/  IMAD R218, R251, R5, R218 ;  /* 0x00000005fbda7224 */ /* 0x000fe200078e02da */
[----:B------:R-:W-:Y:S01]  /*82d0*/  IADD3 R3, -R3, RZ, RZ ;  /* 0x000000ff03037210 */ /* 0x000fe20007ffe1ff */
[C---:B------:R-:W-:Y:S01]  /*82e0*/  IMAD.HI.U32 R2, R250.reuse, R216, RZ ;  /* 0x000000d8fa027227 */ /* 0x040fe200078e00ff */
[----:B------:R-:W-:Y:S03]  /*82f0*/  STL [R1+0x49d4], R219 ;  /* 0x0049d4db01007387 */ /* 0x000fe60000100800 */
[C---:B------:R-:W-:Y:S01]  /*8300*/  IMAD.HI.U32 R4, R250.reuse, R214, RZ ;  /* 0x000000d6fa047227 */ /* 0x040fe200078e00ff */
[----:B------:R-:W-:Y:S03]  /*8310*/  STL [R1+0x49d8], R218 ;  /* 0x0049d8da01007387 */ /* 0x000fe60000100800 */
[----:B------:R-:W-:Y:S01]  /*8320*/  IMAD.HI.U32 R5, R250, R213, RZ ;  /* 0x000000d5fa057227 */ /* 0x000fe200078e00ff */
[----:B------:R1:W-:Y:S03]  /*8330*/  STL [R1+0x42d0], R10 ;  /* 0x0042d00a01007387 */ /* 0x0003e60000100800 */
[----:B------:R-:W-:Y:S01]  /*8340*/  IMAD.MOV R0, RZ, RZ, -R0 ;  /* 0x000000ffff007224 */ /* 0x000fe200078e0a00 */
[----:B------:R2:W-:Y:S01]  /*8350*/  STL [R1+0x42cc], R9 ;  /* 0x0042cc0901007387 */ /* 0x0005e20000100800 */
[----:B------:R-:W-:-:S02]  /*8360*/  IMAD.MOV R2, RZ, RZ, -R2 ;  /* 0x000000ffff027224 */ /* 0x000fc400078e0a02 */
[----:B------:R-:W-:Y:S01]  /*8370*/  IMAD.MOV R4, RZ, RZ, -R4 ;  /* 0x000000ffff047224 */ /* 0x000fe200078e0a04 */
[----:B------:R-:W-:Y:S01]  /*8380*/  STL [R1+0x42c8], R8 ;  /* 0x0042c80801007387 */ /* 0x000fe20000100800 */
[----:B------:R-:W-:Y:S01]  /*8390*/  IMAD.MOV R5, RZ, RZ, -R5 ;  /* 0x000000ffff057224 */ /* 0x000fe200078e0a05 */
[----:B-1----:R-:W-:Y:S01]  /*83a0*/  IADD3 R10, R241, 0x11c, RZ ;  /* 0x0000011cf10a7810 */ /* 0x002fe20007ffe0ff */
[C---:B------:R-:W-:Y:S01]  /*83b0*/  IMAD R217, R251.reuse, R0, R217 ;  /* 0x00000000fbd97224 */ /* 0x040fe200078e02d9 */
[----:B------:R1:W-:Y:S01]  /*83c0*/  STL [R1+0x42c4], R7 ;  /* 0x0042c40701007387 */ /* 0x0003e20000100800 */
[----:B------:R-:W-:Y:S01]  /*83d0*/  IMAD R216, R251, R2, R216 ;  /* 0x00000002fbd87224 */ /* 0x000fe200078e02d8 */
[----:B------:R-:W-:Y:S01]  /*83e0*/  IABS R212, R10 ;  /* 0x0000000a00d47213 */ /* 0x000fe20000000000 */
[----:B--2---:R-:W-:Y:S01]  /*83f0*/  VIADD R9, R241, 0x11d ;  /* 0x0000011df1097836 */ /* 0x004fe20000000000 */
[----:B------:R2:W-:Y:S01]  /*8400*/  STL [R1+0x42c0], R6 ;  /* 0x0042c00601007387 */ /* 0x0005e20000100800 */
[----:B------:R-:W-:-:S02]  /*8410*/  IMAD R215, R251, R3, R215 ;  /* 0x00000003fbd77224 */ /* 0x000fc400078e02d7 */
[C---:B------:R-:W-:Y:S01]  /*8420*/  IMAD R214, R251.reuse, R4, R214 ;  /* 0x00000004fbd67224 */ /* 0x040fe200078e02d6 */
[----:B------:R3:W-:Y:S01]  /*8430*/  STL [R1+0x49dc], R217 ;  /* 0x0049dcd901007387 */ /* 0x0007e20000100800 */
[----:B------:R-:W-:Y:S01]  /*8440*/  IMAD R213, R251, R5, R213 ;  /* 0x00000005fbd57224 */ /* 0x000fe200078e02d5 */
[C---:B-1----:R-:W-:Y:S01]  /*8450*/  IADD3 R7, R241.reuse, 0x11f, RZ ;  /* 0x0000011ff1077810 */ /* 0x042fe20007ffe0ff */
[C---:B------:R-:W-:Y:S01]  /*8460*/  VIADD R8, R241.reuse, 0x11e ;  /* 0x0000011ef1087836 */ /* 0x040fe20000000000 */
[----:B------:R-:W-:Y:S01]  /*8470*/  STL [R1+0x49e4], R216 ;  /* 0x0049e4d801007387 */ /* 0x000fe20000100800 */
[----:B------:R-:W-:Y:S01]  /*8480*/  IABS R211, R9 ;  /* 0x0000000900d37213 */ /* 0x000fe20000000000 */
[----:B--2---:R-:W-:Y:S01]  /*8490*/  VIADD R6, R241, 0x120 ;  /* 0x00000120f1067836 */ /* 0x004fe20000000000 */
[----:B------:R-:W-:Y:S01]  /*84a0*/  IABS R209, R7 ;  /* 0x0000000700d17213 */ /* 0x000fe20000000000 */
[----:B------:R-:W-:Y:S01]  /*84b0*/  STL [R1+0x49e8], R215 ;  /* 0x0049e8d701007387 */ /* 0x000fe20000100800 */
[----:B------:R-:W-:Y:S01]  /*84c0*/  IABS R210, R8 ;  /* 0x0000000800d27213 */ /* 0x000fe20000000000 */
[C---:B------:R-:W-:Y:S01]  /*84d0*/  IMAD.HI.U32 R2, R250.reuse, R211, RZ ;  /* 0x000000d3fa027227 */ /* 0x040fe200078e00ff */
[----:B------:R-:W-:Y:S01]  /*84e0*/  IABS R208, R6 ;  /* 0x0000000600d07213 */ /* 0x000fe20000000000 */
[----:B------:R1:W-:Y:S01]  /*84f0*/  STL [R1+0x49ec], R214 ;  /* 0x0049ecd601007387 */ /* 0x0003e20000100800 */
[----:B---3--:R-:W-:Y:S01]  /*8500*/  MOV R217, R11 ;  /* 0x0000000b00d97202 */ /* 0x008fe20000000f00 */
[----:B------:R-:W-:Y:S01]  /*8510*/  IMAD.HI.U32 R0, R250, R212, RZ ;  /* 0x000000d4fa007227 */ /* 0x000fe200078e00ff */
[----:B------:R-:W-:Y:S01]  /*8520*/  IADD3 R2, -R2, RZ, RZ ;  /* 0x000000ff02027210 */ /* 0x000fe20007ffe1ff */
[----:B------:R-:W-:Y:S02]  /*8530*/  STL [R1+0x49f0], R213 ;  /* 0x0049f0d501007387 */ /* 0x000fe40000100800 */
[----:B------:R-:W-:-:S02]  /*8540*/  IMAD.HI.U32 R3, R250, R210, RZ ;  /* 0x000000d2fa037227 */ /* 0x000fc400078e00ff */
[----:B------:R2:W-:Y:S02]  /*8550*/  STL [R1+0x42bc], R10 ;  /* 0x0042bc0a01007387 */ /* 0x0005e40000100800 */
[C---:B------:R-:W-:Y:S01]  /*8560*/  IMAD.HI.U32 R5, R250.reuse, R208, RZ ;  /* 0x000000d0fa057227 */ /* 0x040fe200078e00ff */
[----:B-1----:R-:W-:Y:S01]  /*8570*/  MOV R214, R114 ;  /* 0x0000007200d67202 */ /* 0x002fe20000000f00 */
[----:B------:R1:W-:Y:S02]  /*8580*/  STL [R1+0x42b8], R9 ;  /* 0x0042b80901007387 */ /* 0x0003e40000100800 */
[----:B------:R-:W-:Y:S01]  /*8590*/  IMAD.HI.U32 R4, R250, R209, RZ ;  /* 0x000000d1fa047227 */ /* 0x000fe200078e00ff */
[----:B------:R-:W-:Y:S01]  /*85a0*/  IADD3 R5, -R5, RZ, RZ ;  /* 0x000000ff05057210 */ /* 0x000fe20007ffe1ff */
[----:B------:R3:W-:Y:S02]  /*85b0*/  STL [R1+0x42b4], R8 ;  /* 0x0042b40801007387 */ /* 0x0007e40000100800 */
[----:B--2---:R-:W-:-:S02]  /*85c0*/  VIADD R10, R241, 0x121 ;  /* 0x00000121f10a7836 */ /* 0x004fc40000000000 */
[----:B------:R2:W-:Y:S01]  /*85d0*/  STL [R1+0x42b0], R7 ;  /* 0x0042b00701007387 */ /* 0x0005e20000100800 */
[----:B------:R-:W-:Y:S02]  /*85e0*/  IMAD.MOV R0, RZ, RZ, -R0 ;  /* 0x000000ffff007224 */ /* 0x000fe400078e0a00 */
[C---:B-1----:R-:W-:Y:S01]  /*85f0*/  VIADD R9, R241.reuse, 0x122 ;  /* 0x00000122f1097836 */ /* 0x042fe20000000000 */
[----:B------:R1:W-:Y:S01]  /*8600*/  STL [R1+0x42ac], R6 ;  /* 0x0042ac0601007387 */ /* 0x0003e20000100800 */
[----:B------:R-:W-:Y:S01]  /*8610*/  IABS R207, R10 ;  /* 0x0000000a00cf7213 */ /* 0x000fe20000000000 */
[----:B------:R-:W-:Y:S01]  /*8620*/  IMAD.MOV R3, RZ, RZ, -R3 ;  /* 0x000000ffff037224 */ /* 0x000fe200078e0a03 */
[C---:B---3--:R-:W-:Y:S01]  /*8630*/  IADD3 R8, R241.reuse, 0x123, RZ ;  /* 0x00000123f1087810 */ /* 0x048fe20007ffe0ff */
[----:B------:R-:W-:Y:S01]  /*8640*/  IMAD.MOV R4, RZ, RZ, -R4 ;  /* 0x000000ffff047224 */ /* 0x000fe200078e0a04 */
[----:B------:R-:W-:Y:S01]  /*8650*/  IABS R206, R9 ;  /* 0x0000000900ce7213 */ /* 0x000fe20000000000 */
[----:B--2---:R-:W-:Y:S01]  /*8660*/  VIADD R7, R241, 0x124 ;  /* 0x00000124f1077836 */ /* 0x004fe20000000000 */
[----:B------:R-:W-:Y:S01]  /*8670*/  IABS R205, R8 ;  /* 0x0000000800cd7213 */ /* 0x000fe20000000000 */
[----:B------:R-:W-:-:S02]  /*8680*/  IMAD R212, R251, R0, R212 ;  /* 0x00000000fbd47224 */ /* 0x000fc400078e02d4 */
[----:B-1----:R-:W-:Y:S01]  /*8690*/  VIADD R6, R241, 0x125 ;  /* 0x00000125f1067836 */ /* 0x002fe20000000000 */
[----:B------:R-:W-:Y:S01]  /*86a0*/  IABS R204, R7 ;  /* 0x0000000700cc7213 */ /* 0x000fe20000000000 */
[C---:B------:R-:W-:Y:S01]  /*86b0*/  IMAD R211, R251.reuse, R2, R211 ;  /* 0x00000002fbd37224 */ /* 0x040fe200078e02d3 */
[----:B------:R-:W-:Y:S01]  /*86c0*/  STL [R1+0x49f4], R212 ;  /* 0x0049f4d401007387 */ /* 0x000fe20000100800 */
[----:B------:R-:W-:Y:S01]  /*86d0*/  IMAD.HI.U32 R0, R250, R207, RZ ;  /* 0x000000cffa007227 */ /* 0x000fe200078e00ff */
[----:B------:R-:W-:Y:S02]  /*86e0*/  IABS R203, R6 ;  /* 0x0000000600cb7213 */ /* 0x000fe40000000000 */
[----:B------:R-:W-:Y:S01]  /*86f0*/  STL [R1+0x49f8], R211 ;  /* 0x0049f8d301007387 */ /* 0x000fe20000100800 */
[C---:B------:R-:W-:Y:S01]  /*8700*/  IMAD R210, R251.reuse, R3, R210 ;  /* 0x00000003fbd27224 */ /* 0x040fe200078e02d2 */
[----:B------:R-:W-:Y:S01]  /*8710*/  IADD3 R0, -R0, RZ, RZ ;  /* 0x000000ff00007210 */ /* 0x000fe20007ffe1ff */
[----:B------:R-:W-:-:S02]  /*8720*/  IMAD R209, R251, R4, R209 ;  /* 0x00000004fbd17224 */ /* 0x000fc400078e02d1 */
[----:B------:R-:W-:Y:S01]  /*8730*/  IMAD R208, R251, R5, R208 ;  /* 0x00000005fbd07224 */ /* 0x000fe200078e02d0 */
[----:B------:R-:W-:Y:S01]  /*8740*/  STL [R1+0x49fc], R210 ;  /* 0x0049fcd201007387 */ /* 0x000fe20000100800 */
[----:B------:R-:W-:-:S03]  /*8750*/  IMAD.HI.U32 R2, R250, R206, RZ ;  /* 0x000000cefa027227 */ /* 0x000fc600078e00ff */
[----:B------:R-:W-:Y:S01]  /*8760*/  STL [R1+0x4a00], R209 ;  /* 0x004a00d101007387 */ /* 0x000fe20000100800 */
[----:B------:R-:W-:-:S03]  /*8770*/  IMAD.HI.U32 R4, R250, R204, RZ ;  /* 0x000000ccfa047227 */ /* 0x000fc600078e00ff */
[----:B------:R-:W-:Y:S01]  /*8780*/  STL [R1+0x4a04], R208 ;  /* 0x004a04d001007387 */ /* 0x000fe20000100800 */
[----:B------:R-:W-:Y:S01]  /*8790*/  IMAD.HI.U32 R3, R250, R205, RZ ;  /* 0x000000cdfa037227 */ /* 0x000fe200078e00ff */
[----:B------:R-:W-:Y:S02]  /*87a0*/  IADD3 R4, -R4, RZ, RZ ;  /* 0x000000ff04047210 */ /* 0x000fe40007ffe1ff */
[----:B------:R-:W-:Y:S01]  /*87b0*/  STL [R1+0x42a8], R10 ;  /* 0x0042a80a01007387 */ /* 0x000fe20000100800 */
[----:B------:R-:W-:-:S03]  /*87c0*/  IMAD.HI.U32 R5, R250, R203, RZ ;  /* 0x000000cbfa057227 */ /* 0x000fc600078e00ff */
[----:B------:R1:W-:Y:S01]  /*87d0*/  STL [R1+0x42a4], R9 ;  /* 0x0042a40901007387 */ /* 0x0003e20000100800 */
[----:B------:R-:W-:Y:S02]  /*87e0*/  IMAD.MOV R2, RZ, RZ, -R2 ;  /* 0x000000ffff027224 */ /* 0x000fe400078e0a02 */
[----:B------:R-:W-:Y:S01]  /*87f0*/  IMAD.MOV R3, RZ, RZ, -R3 ;  /* 0x000000ffff037224 */ /* 0x000fe200078e0a03 */
[----:B------:R2:W-:Y:S01]  /*8800*/  STL [R1+0x42a0], R8 ;  /* 0x0042a00801007387 */ /* 0x0005e20000100800 */
[----:B------:R-:W-:Y:S02]  /*8810*/  IMAD.MOV R5, RZ, RZ, -R5 ;  /* 0x000000ffff057224 */ /* 0x000fe400078e0a05 */
[C---:B------:R-:W-:Y:S01]  /*8820*/  IMAD R207, R251.reuse, R0, R207 ;  /* 0x00000000fbcf7224 */ /* 0x040fe200078e02cf */
[----:B------:R3:W-:Y:S01]  /*8830*/  STL [R1+0x429c], R7 ;  /* 0x00429c0701007387 */ /* 0x0007e20000100800 */
[----:B------:R-:W-:Y:S01]  /*8840*/  IMAD R206, R251, R2, R206 ;  /* 0x00000002fbce7224 */ /* 0x000fe200078e02ce */
[----:B-1----:R-:W-:Y:S01]  /*8850*/  IADD3 R9, R241, 0x127, RZ ;  /* 0x00000127f1097810 */ /* 0x002fe20007ffe0ff */
[----:B------:R-:W-:Y:S01]  /*8860*/  IMAD R205, R251, R3, R205 ;  /* 0x00000003fbcd7224 */ /* 0x000fe200078e02cd */
[----:B------:R1:W-:Y:S01]  /*8870*/  STL [R1+0x4298], R6 ;  /* 0x0042980601007387 */ /* 0x0003e20000100800 */
[C---:B------:R-:W-:Y:S01]  /*8880*/  VIADD R10, R241.reuse, 0x126 ;  /* 0x00000126f10a7836 */ /* 0x040fe20000000000 */
[----:B------:R-:W-:Y:S01]  /*8890*/  IABS R201, R9 ;  /* 0x0000000900c97213 */ /* 0x000fe20000000000 */
[----:B--2---:R-:W-:Y:S01]  /*88a0*/  VIADD R8, R241, 0x128 ;  /* 0x00000128f1087836 */ /* 0x004fe20000000000 */
[----:B------:R-:W-:Y:S01]  /*88b0*/  STL [R1+0x4a0c], R207 ;  /* 0x004a0ccf01007387 */ /* 0x000fe20000100800 */
[C---:B------:R-:W-:Y:S01]  /*88c0*/  IMAD R204, R251.reuse, R4, R204 ;  /* 0x00000004fbcc7224 */ /* 0x040fe200078e02cc */
[----:B------:R-:W-:Y:S01]  /*88d0*/  IABS R202, R10 ;  /* 0x0000000a00ca7213 */ /* 0x000fe20000000000 */
[----:B------:R-:W-:Y:S01]  /*88e0*/  IMAD R203, R251, R5, R203 ;  /* 0x00000005fbcb7224 */ /* 0x000fe200078e02cb */
[----:B------:R-:W-:Y:S01]  /*88f0*/  STL [R1+0x4a10], R206 ;  /* 0x004a10ce01007387 */ /* 0x000fe20000100800 */
[C---:B---3--:R-:W-:Y:S01]  /*8900*/  VIADD R7, R241.reuse, 0x129 ;  /* 0x00000129f1077836 */ /* 0x048fe20000000000 */
[----:B-1----:R-:W-:Y:S01]  /*8910*/  IADD3 R6, R241, 0x12a, RZ ;  /* 0x0000012af1067810 */ /* 0x002fe20007ffe0ff */
[----:B------:R-:W-:Y:S01]  /*8920*/  IMAD.HI.U32 R0, R250, R202, RZ ;  /* 0x000000cafa007227 */ /* 0x000fe200078e00ff */
[----:B------:R-:W-:Y:S01]  /*8930*/  STL [R1+0x4a14], R205 ;  /* 0x004a14cd01007387 */ /* 0x000fe20000100800 */
[----:B------:R-:W-:-:S02]  /*8940*/  IABS R200, R8 ;  /* 0x0000000800c87213 */ /* 0x000fc40000000000 */
[----:B------:R-:W-:Y:S01]  /*8950*/  IABS R199, R7 ;  /* 0x0000000700c77213 */ /* 0x000fe20000000000 */
[----:B------:R-:W-:Y:S01]  /*8960*/  STL [R1+0x4a18], R204 ;  /* 0x004a18cc01007387 */ /* 0x000fe20000100800 */
[----:B------:R-:W-:Y:S01]  /*8970*/  IABS R198, R6 ;  /* 0x0000000600c67213 */ /* 0x000fe20000000000 */
[C---:B------:R-:W-:Y:S02]  /*8980*/  IMAD.HI.U32 R3, R250.reuse, R200, RZ ;  /* 0x000000c8fa037227 */ /* 0x040fe400078e00ff */
[----:B------:R-:W-:Y:S02]  /*8990*/  STL [R1+0x4a1c], R203 ;  /* 0x004a1ccb01007387 */ /* 0x000fe40000100800 */
[C---:B------:R-:W-:Y:S01]  /*89a0*/  IMAD.HI.U32 R2, R250.reuse, R201, RZ ;  /* 0x000000c9fa027227 */ /* 0x040fe200078e00ff */
[----:B------:R-:W-:Y:S01]  /*89b0*/  IADD3 R3, -R3, RZ, RZ ;  /* 0x000000ff03037210 */ /* 0x000fe20007ffe1ff */
[----:B------:R1:W-:Y:S02]  /*89c0*/  STL [R1+0x4294], R10 ;  /* 0x0042940a01007387 */ /* 0x0003e40000100800 */
[----:B------:R-:W-:-:S02]  /*89d0*/  IMAD.HI.U32 R4, R250, R199, RZ ;  /* 0x000000c7fa047227 */ /* 0x000fc400078e00ff */
[----:B------:R2:W-:Y:S02]  /*89e0*/  STL [R1+0x4290], R9 ;  /* 0x0042900901007387 */ /* 0x0005e40000100800 */
[----:B------:R-:W-:Y:S02]  /*89f0*/  IMAD.HI.U32 R5, R250, R198, RZ ;  /* 0x000000c6fa057227 */ /* 0x000fe400078e00ff */
[----:B------:R3:W-:Y:S01]  /*8a00*/  STL [R1+0x428c], R8 ;  /* 0x00428c0801007387 */ /* 0x0007e20000100800 */
[C---:B-1----:R-:W-:Y:S01]  /*8a10*/  IADD3 R10, R241.reuse, 0x12b, RZ ;  /* 0x0000012bf10a7810 */ /* 0x042fe20007ffe0ff */
[----:B------:R-:W-:Y:S02]  /*8a20*/  IMAD.MOV R0, RZ, RZ, -R0 ;  /* 0x000000ffff007224 */ /* 0x000fe400078e0a00 */
[----:B------:R1:W-:Y:S01]  /*8a30*/  STL [R1+0x4288], R7 ;  /* 0x0042880701007387 */ /* 0x0003e20000100800 */
[----:B------:R-:W-:Y:S01]  /*8a40*/  IMAD.MOV R2, RZ, RZ, -R2 ;  /* 0x000000ffff027224 */ /* 0x000fe200078e0a02 */
[----:B------:R-:W-:Y:S01]  /*8a50*/  IABS R197, R10 ;  /* 0x0000000a00c57213 */ /* 0x000fe20000000000 */
[----:B--2---:R-:W-:Y:S01]  /*8a60*/  VIADD R9, R241, 0x12c ;  /* 0x0000012cf1097836 */ /* 0x004fe20000000000 */
[----:B------:R2:W-:Y:S01]  /*8a70*/  STL [R1+0x4284], R6 ;  /* 0x0042840601007387 */ /* 0x0005e20000100800 */
[----:B------:R-:W-:-:S02]  /*8a80*/  IMAD.MOV R4, RZ, RZ, -R4 ;  /* 0x000000ffff047224 */ /* 0x000fc400078e0a04 */
[C---:B---3--:R-:W-:Y:S01]  /*8a90*/  VIADD R8, R241.reuse, 0x12d ;  /* 0x0000012df1087836 */ /* 0x048fe20000000000 */
[----:B------:R-:W-:Y:S01]  /*8aa0*/  IABS R196, R9 ;  /* 0x0000000900c47213 */ /* 0x000fe20000000000 */
[----:B------:R-:W-:Y:S01]  /*8ab0*/  IMAD.MOV R5, RZ, RZ, -R5 ;  /* 0x000000ffff057224 */ /* 0x000fe200078e0a05 */
[----:B-1----:R-:W-:Y:S01]  /*8ac0*/  IADD3 R7, R241, 0x12e, RZ ;  /* 0x0000012ef1077810 */ /* 0x002fe20007ffe0ff */
        /* <DEDUP_REMOVED lines=8> */
[C---:B------:R-:W-:Y:S01]  /*8b50*/  IMAD R199, R251.reuse, R4, R199 ;  /* 0x00000004fbc77224 */ /* 0x040fe200078e02c7 */
[----:B------:R-:W-:Y:S01]  /*8b60*/  IADD3 R2, -R2, RZ, RZ ;  /* 0x000000ff02027210 */ /* 0x000fe20007ffe1ff */
[C---:B------:R-:W-:Y:S01]  /*8b70*/  IMAD.HI.U32 R0, R250.reuse, R197, RZ ;  /* 0x000000c5fa007227 */ /* 0x040fe200078e00ff */
[----:B------:R-:W-:Y:S03]  /*8b80*/  STL [R1+0x4a28], R200 ;  /* 0x004a28c801007387 */ /* 0x000fe60000100800 */
[----:B------:R-:W-:Y:S01]  /*8b90*/  IMAD R198, R251, R5, R198 ;  /* 0x00000005fbc67224 */ /* 0x000fe200078e02c6 */
[----:B------:R-:W-:Y:S01]  /*8ba0*/  STL [R1+0x4a2c], R199 ;  /* 0x004a2cc701007387 */ /* 0x000fe20000100800 */
[----:B--2---:R-:W-:Y:S02]  /*8bb0*/  VIADD R6, R241, 0x12f ;  /* 0x0000012ff1067836 */ /* 0x004fe40000000000 */
[C---:B------:R-:W-:Y:S01]  /*8bc0*/  IMAD.HI.U32 R3, R250.reuse, R195, RZ ;  /* 0x000000c3fa037227 */ /* 0x040fe200078e00ff */
[----:B------:R-:W-:Y:S02]  /*8bd0*/  STL [R1+0x4a30], R198 ;  /* 0x004a30c601007387 */ /* 0x000fe40000100800 */
[----:B------:R-:W-:Y:S01]  /*8be0*/  IABS R192, R6 ;  /* 0x0000000600c07213 */ /* 0x000fe20000000000 */
[----:B------:R-:W-:Y:S01]  /*8bf0*/  IMAD.HI.U32 R4, R250, R193, RZ ;  /* 0x000000c1fa047227 */ /* 0x000fe200078e00ff */
[----:B------:R1:W-:Y:S03]  /*8c00*/  STL [R1+0x4280], R10 ;  /* 0x0042800a01007387 */ /* 0x0003e60000100800 */
[----:B------:R-:W-:Y:S01]  /*8c10*/  IMAD.MOV R0, RZ, RZ, -R0 ;  /* 0x000000ffff007224 */ /* 0x000fe200078e0a00 */
[----:B------:R-:W-:Y:S01]  /*8c20*/  STL [R1+0x427c], R9 ;  /* 0x00427c0901007387 */ /* 0x000fe20000100800 */
[----:B------:R-:W-:-:S02]  /*8c30*/  IMAD.MOV R3, RZ, RZ, -R3 ;  /* 0x000000ffff037224 */ /* 0x000fc400078e0a03 */
[----:B------:R-:W-:Y:S01]  /*8c40*/  IMAD.MOV R4, RZ, RZ, -R4 ;  /* 0x000000ffff047224 */ /* 0x000fe200078e0a04 */
[----:B------:R2:W-:Y:S01]  /*8c50*/  STL [R1+0x4278], R8 ;  /* 0x0042780801007387 */ /* 0x0005e20000100800 */
[C---:B------:R-:W-:Y:S02]  /*8c60*/  IMAD R197, R251.reuse, R0, R197 ;  /* 0x00000000fbc57224 */ /* 0x040fe400078e02c5 */
[----:B------:R-:W-:Y:S01]  /*8c70*/  IMAD R196, R251, R2, R196 ;  /* 0x00000002fbc47224 */ /* 0x000fe200078e02c4 */
[----:B------:R3:W-:Y:S01]  /*8c80*/  STL [R1+0x4274], R7 ;  /* 0x0042740701007387 */ /* 0x0007e20000100800 */
[----:B-1----:R-:W-:Y:S02]  /*8c90*/  VIADD R10, R241, 0x130 ;  /* 0x00000130f10a7836 */ /* 0x002fe40000000000 */
[----:B------:R-:W-:Y:S01]  /*8ca0*/  IMAD R195, R251, R3, R195 ;  /* 0x00000003fbc37224 */ /* 0x000fe200078e02c3 */
[----:B------:R1:W-:Y:S01]  /*8cb0*/  STL [R1+0x4270], R6 ;  /* 0x0042700601007387 */ /* 0x0003e20000100800 */
[----:B------:R-:W-:Y:S01]  /*8cc0*/  IMAD.HI.U32 R5, R250, R192, RZ ;  /* 0x000000c0fa057227 */ /* 0x000fe200078e00ff */
[----:B--2---:R-:W-:-:S02]  /*8cd0*/  IADD3 R8, R241, 0x132, RZ ;  /* 0x00000132f1087810 */ /* 0x004fc40007ffe0ff */
[----:B------:R-:W-:Y:S01]  /*8ce0*/  STL [R1+0x4a38], R197 ;  /* 0x004a38c501007387 */ /* 0x000fe20000100800 */
[----:B------:R-:W-:Y:S01]  /*8cf0*/  IMAD R193, R251, R4, R193 ;  /* 0x00000004fbc17224 */ /* 0x000fe200078e02c1 */
[----:B------:R-:W-:Y:S01]  /*8d00*/  IABS R191, R10 ;  /* 0x0000000a00bf7213 */ /* 0x000fe20000000000 */
[C---:B------:R-:W-:Y:S01]  /*8d10*/  VIADD R9, R241.reuse, 0x131 ;  /* 0x00000131f1097836 */ /* 0x040fe20000000000 */
[----:B------:R2:W-:Y:S01]  /*8d20*/  STL [R1+0x4a3c], R196 ;  /* 0x004a3cc401007387 */ /* 0x0005e20000100800 */
[----:B---3--:R-:W-:Y:S01]  /*8d30*/  VIADD R7, R241, 0x133 ;  /* 0x00000133f1077836 */ /* 0x008fe20000000000 */
[----:B------:R-:W-:Y:S01]  /*8d40*/  IADD3 R5, -R5, RZ, RZ ;  /* 0x000000ff05057210 */ /* 0x000fe20007ffe1ff */
[----:B-1----:R-:W-:Y:S01]  /*8d50*/  VIADD R6, R241, 0x134 ;  /* 0x00000134f1067836 */ /* 0x002fe20000000000 */
[----:B------:R-:W-:Y:S01]  /*8d60*/  STL [R1+0x4a40], R195 ;  /* 0x004a40c301007387 */ /* 0x000fe20000100800 */
[----:B------:R-:W-:Y:S01]  /*8d70*/  IABS R190, R9 ;  /* 0x0000000900be7213 */ /* 0x000fe20000000000 */
[C---:B------:R-:W-:Y:S01]  /*8d80*/  IMAD.HI.U32 R0, R250.reuse, R191, RZ ;  /* 0x000000bffa007227 */ /* 0x040fe200078e00ff */
[----:B------:R-:W-:Y:S01]  /*8d90*/  IABS R189, R8 ;  /* 0x0000000800bd7213 */ /* 0x000fe20000000000 */
[----:B------:R-:W-:Y:S01]  /*8da0*/  STL [R1+0x4a44], R193 ;  /* 0x004a44c101007387 */ /* 0x000fe20000100800 */
[----:B------:R-:W-:Y:S01]  /*8db0*/  IABS R187, R6 ;  /* 0x0000000600bb7213 */ /* 0x000fe20000000000 */
[----:B------:R-:W-:Y:S01]  /*8dc0*/  IMAD R192, R251, R5, R192 ;  /* 0x00000005fbc07224 */ /* 0x000fe200078e02c0 */
[----:B------:R-:W-:Y:S01]  /*8dd0*/  IABS R188, R7 ;  /* 0x0000000700bc7213 */ /* 0x000fe20000000000 */
[----:B------:R1:W-:Y:S01]  /*8de0*/  STL [R1+0x426c], R10 ;  /* 0x00426c0a01007387 */ /* 0x0003e20000100800 */
[----:B------:R-:W-:Y:S01]  /*8df0*/  IMAD.HI.U32 R2, R250, R190, RZ ;  /* 0x000000befa027227 */ /* 0x000fe200078e00ff */
[----:B------:R-:W-:-:S02]  /*8e00*/  IADD3 R0, -R0, RZ, RZ ;  /* 0x000000ff00007210 */ /* 0x000fc40007ffe1ff */
[----:B------:R3:W-:Y:S01]  /*8e10*/  STL [R1+0x4268], R9 ;  /* 0x0042680901007387 */ /* 0x0007e20000100800 */
[C---:B------:R-:W-:Y:S01]  /*8e20*/  IMAD.HI.U32 R5, R250.reuse, R187, RZ ;  /* 0x000000bbfa057227 */ /* 0x040fe200078e00ff */
[----:B--2---:R-:W-:Y:S02]  /*8e30*/  IADD3 R196, R241, 0x1df, RZ ;  /* 0x000001dff1c47810 */ /* 0x004fe40007ffe0ff */
[----:B------:R2:W-:Y:S01]  /*8e40*/  STL [R1+0x4264], R8 ;  /* 0x0042640801007387 */ /* 0x0005e20000100800 */
[----:B------:R-:W-:-:S03]  /*8e50*/  IMAD.HI.U32 R3, R250, R189, RZ ;  /* 0x000000bdfa037227 */ /* 0x000fc600078e00ff */
[----:B------:R4:W-:Y:S01]  /*8e60*/  STL [R1+0x4260], R7 ;  /* 0x0042600701007387 */ /* 0x0009e20000100800 */
[C---:B-1----:R-:W-:Y:S01]  /*8e70*/  VIADD R10, R241.reuse, 0x135 ;  /* 0x00000135f10a7836 */ /* 0x042fe20000000000 */
[C---:B---3--:R-:W-:Y:S01]  /*8e80*/  IADD3 R9, R241.reuse, 0x136, RZ ;  /* 0x00000136f1097810 */ /* 0x048fe20007ffe0ff */
[----:B------:R-:W-:Y:S01]  /*8e90*/  IMAD.MOV R2, RZ, RZ, -R2 ;  /* 0x000000ffff027224 */ /* 0x000fe200078e0a02 */
[----:B------:R1:W-:Y:S01]  /*8ea0*/  STL [R1+0x425c], R6 ;  /* 0x00425c0601007387 */ /* 0x0003e20000100800 */
[----:B------:R-:W-:Y:S01]  /*8eb0*/  IMAD.MOV R5, RZ, RZ, -R5 ;  /* 0x000000ffff057224 */ /* 0x000fe200078e0a05 */
[----:B------:R-:W-:Y:S01]  /*8ec0*/  IABS R186, R10 ;  /* 0x0000000a00ba7213 */ /* 0x000fe20000000000 */
[C---:B--2---:R-:W-:Y:S01]  /*8ed0*/  VIADD R8, R241.reuse, 0x137 ;  /* 0x00000137f1087836 */ /* 0x044fe20000000000 */
[----:B------:R2:W-:Y:S01]  /*8ee0*/  STL [R1+0x4258], R10 ;  /* 0x0042580a01007387 */ /* 0x0005e20000100800 */
[----:B------:R-:W-:Y:S01]  /*8ef0*/  IABS R185, R9 ;  /* 0x0000000900b97213 */ /* 0x000fe20000000000 */
[----:B----4-:R-:W-:-:S02]  /*8f00*/  VIADD R7, R241, 0x138 ;  /* 0x00000138f1077836 */ /* 0x010fc40000000000 */
[----:B------:R3:W-:Y:S01]  /*8f10*/  STL [R1+0x4254], R9 ;  /* 0x0042540901007387 */ /* 0x0007e20000100800 */
[----:B------:R-:W-:Y:S01]  /*8f20*/  IMAD.MOV R3, RZ, RZ, -R3 ;  /* 0x000000ffff037224 */ /* 0x000fe200078e0a03 */
[----:B-1----:R-:W-:Y:S01]  /*8f30*/  IADD3 R6, R241, 0x139, RZ ;  /* 0x00000139f1067810 */ /* 0x002fe20007ffe0ff */
[----:B------:R-:W-:Y:S01]  /*8f40*/  IMAD.HI.U32 R4, R250, R188, RZ ;  /* 0x000000bcfa047227 */ /* 0x000fe200078e00ff */
[----:B------:R-:W-:Y:S01]  /*8f50*/  STL [R1+0x4250], R8 ;  /* 0x0042500801007387 */ /* 0x000fe20000100800 */
[----:B------:R-:W-:Y:S02]  /*8f60*/  IABS R184, R8 ;  /* 0x0000000800b87213 */ /* 0x000fe40000000000 */
[----:B------:R-:W-:Y:S01]  /*8f70*/  IABS R182, R6 ;  /* 0x0000000600b67213 */ /* 0x000fe20000000000 */
[----:B------:R1:W-:Y:S01]  /*8f80*/  STL [R1+0x424c], R7 ;  /* 0x00424c0701007387 */ /* 0x0003e20000100800 */
[----:B------:R-:W-:Y:S01]  /*8f90*/  IMAD R191, R251, R0, R191 ;  /* 0x00000000fbbf7224 */ /* 0x000fe200078e02bf */
[----:B--2---:R-:W-:Y:S01]  /*8fa0*/  IADD3 R10, R241, 0x13a, RZ ;  /* 0x0000013af10a7810 */ /* 0x004fe20007ffe0ff */
[----:B------:R-:W-:Y:S01]  /*8fb0*/  IMAD R190, R251, R2, R190 ;  /* 0x00000002fbbe7224 */ /* 0x000fe200078e02be */
[----:B------:R2:W-:Y:S01]  /*8fc0*/  STL [R1+0x4248], R6 ;  /* 0x0042480601007387 */ /* 0x0005e20000100800 */
[----:B---3--:R-:W-:Y:S01]  /*8fd0*/  VIADD R9, R241, 0x13b ;  /* 0x0000013bf1097836 */ /* 0x008fe20000000000 */
[----:B------:R-:W-:Y:S01]  /*8fe0*/  IABS R183, R7 ;  /* 0x0000000700b77213 */ /* 0x000fe20000000000 */
[----:B------:R-:W-:Y:S01]  /*8ff0*/  IMAD R187, R251, R5, R187 ;  /* 0x00000005fbbb7224 */ /* 0x000fe200078e02bb */
[----:B------:R-:W-:Y:S01]  /*9000*/  IADD3 R4, -R4, RZ, RZ ;  /* 0x000000ff04047210 */ /* 0x000fe20007ffe1ff */
[C---:B------:R-:W-:Y:S01]  /*9010*/  IMAD.HI.U32 R0, R250.reuse, R186, RZ ;  /* 0x000000bafa007227 */ /* 0x040fe200078e00ff */
[C---:B-1----:R-:W-:Y:S01]  /*9020*/  IADD3 R7, R241.reuse, 0x13d, RZ ;  /* 0x0000013df1077810 */ /* 0x042fe20007ffe0ff */
[----:B------:R1:W-:Y:S01]  /*9030*/  STL [R1+0x4244], R10 ;  /* 0x0042440a01007387 */ /* 0x0003e20000100800 */
[----:B------:R-:W-:Y:S01]  /*9040*/  IABS R181, R10 ;  /* 0x0000000a00b57213 */ /* 0x000fe20000000000 */
[----:B------:R-:W-:Y:S01]  /*9050*/  IMAD.HI.U32 R2, R250, R185, RZ ;  /* 0x000000b9fa027227 */ /* 0x000fe200078e00ff */
[----:B------:R-:W-:Y:S01]  /*9060*/  IABS R180, R9 ;  /* 0x0000000900b47213 */ /* 0x000fe20000000000 */
[----:B------:R-:W-:Y:S01]  /*9070*/  STL [R1+0x4240], R9 ;  /* 0x0042400901007387 */ /* 0x000fe20000100800 */
[----:B------:R-:W-:Y:S01]  /*9080*/  IABS R178, R7 ;  /* 0x0000000700b27213 */ /* 0x000fe20000000000 */
[----:B--2---:R-:W-:-:S02]  /*9090*/  VIADD R6, R241, 0x13e ;  /* 0x0000013ef1067836 */ /* 0x004fc40000000000 */
[----:B------:R-:W-:Y:S02]  /*90a0*/  IMAD R189, R251, R3, R189 ;  /* 0x00000003fbbd7224 */ /* 0x000fe400078e02bd */
[----:B------:R-:W-:Y:S01]  /*90b0*/  IMAD.HI.U32 R5, R250, R182, RZ ;  /* 0x000000b6fa057227 */ /* 0x000fe200078e00ff */
[----:B------:R-:W-:-:S03]  /*90c0*/  IABS R177, R6 ;  /* 0x0000000600b17213 */ /* 0x000fc60000000000 */
[----:B------:R-:W-:-:S04]  /*90d0*/  IMAD.HI.U32 R3, R250, R184, RZ ;  /* 0x000000b8fa037227 */ /* 0x000fc800078e00ff */
[----:B------:R-:W-:Y:S01]  /*90e0*/  VIADD R8, R241, 0x13c ;  /* 0x0000013cf1087836 */ /* 0x000fe20000000000 */
[----:B------:R-:W-:Y:S01]  /*90f0*/  IADD3 R3, -R3, RZ, RZ ;  /* 0x000000ff03037210 */ /* 0x000fe20007ffe1ff */
[----:B------:R-:W-:Y:S02]  /*9100*/  IMAD.MOV R0, RZ, RZ, -R0 ;  /* 0x000000ffff007224 */ /* 0x000fe400078e0a00 */
[----:B------:R-:W-:Y:S01]  /*9110*/  IMAD.MOV R2, RZ, RZ, -R2 ;  /* 0x000000ffff027224 */ /* 0x000fe200078e0a02 */
[----:B------:R2:W-:Y:S01]  /*9120*/  STL [R1+0x423c], R8 ;  /* 0x00423c0801007387 */ /* 0x0005e20000100800 */
[----:B------:R-:W-:Y:S01]  /*9130*/  IMAD.MOV R5, RZ, RZ, -R5 ;  /* 0x000000ffff057224 */ /* 0x000fe200078e0a05 */
[----:B------:R-:W-:Y:S01]  /*9140*/  IABS R179, R8 ;  /* 0x0000000800b37213 */ /* 0x000fe20000000000 */
[C---:B------:R-:W-:Y:S01]  /*9150*/  IMAD R186, R251.reuse, R0, R186 ;  /* 0x00000000fbba7224 */ /* 0x040fe200078e02ba */
[----:B------:R-:W-:Y:S01]  /*9160*/  STL [R1+0x4238], R7 ;  /* 0x0042380701007387 */ /* 0x000fe20000100800 */
[----:B------:R-:W-:-:S02]  /*9170*/  IMAD R185, R251, R2, R185 ;  /* 0x00000002fbb97224 */ /* 0x000fc400078e02b9 */
[----:B-1----:R-:W-:Y:S01]  /*9180*/  VIADD R10, R241, 0x13f ;  /* 0x0000013ff10a7836 */ /* 0x002fe20000000000 */
[----:B------:R1:W-:Y:S01]  /*9190*/  STL [R1+0x4234], R6 ;  /* 0x0042340601007387 */ /* 0x0003e20000100800 */
[----:B------:R-:W-:Y:S01]  /*91a0*/  IMAD R188, R251, R4, R188 ;  /* 0x00000004fbbc7224 */ /* 0x000fe200078e02bc */
[----:B--2---:R-:W-:Y:S01]  /*91b0*/  IADD3 R8, R241, 0x141, RZ ;  /* 0x00000141f1087810 */ /* 0x004fe20007ffe0ff */
[----:B------:R-:W-:Y:S01]  /*91c0*/  IMAD R182, R251, R5, R182 ;  /* 0x00000005fbb67224 */ /* 0x000fe200078e02b6 */
[----:B------:R-:W-:Y:S01]  /*91d0*/  IABS R176, R10 ;  /* 0x0000000a00b07213 */ /* 0x000fe20000000000 */
[C---:B------:R-:W-:Y:S01]  /*91e0*/  IMAD.HI.U32 R0, R250.reuse, R181, RZ ;  /* 0x000000b5fa007227 */ /* 0x040fe200078e00ff */
[----:B------:R-:W-:Y:S01]  /*91f0*/  STL [R1+0x4230], R10 ;  /* 0x0042300a01007387 */ /* 0x000fe20000100800 */
[----:B------:R-:W-:Y:S02]  /*9200*/  IABS R174, R8 ;  /* 0x0000000800ae7213 */ /* 0x000fe40000000000 */
[----:B------:R-:W-:-:S04]  /*9210*/  IMAD.HI.U32 R2, R250, R180, RZ ;  /* 0x000000b4fa027227 */ /* 0x000fc800078e00ff */
[----:B------:R-:W-:Y:S01]  /*9220*/  IMAD.HI.U32 R4, R250, R183, RZ ;  /* 0x000000b7fa047227 */ /* 0x000fe200078e00ff */
[----:B------:R-:W-:-:S03]  /*9230*/  IADD3 R2, -R2, RZ, RZ ;  /* 0x000000ff02027210 */ /* 0x000fc60007ffe1ff */
[----:B------:R-:W-:-:S04]  /*9240*/  IMAD.HI.U32 R5, R250, R177, RZ ;  /* 0x000000b1fa057227 */ /* 0x000fc800078e00ff */
[----:B------:R-:W-:Y:S01]  /*9250*/  VIADD R9, R241, 0x140 ;  /* 0x00000140f1097836 */ /* 0x000fe20000000000 */
[----:B------:R-:W-:Y:S01]  /*9260*/  IADD3 R5, -R5, RZ, RZ ;  /* 0x000000ff05057210 */ /* 0x000fe20007ffe1ff */
[----:B-1----:R-:W-:Y:S02]  /*9270*/  VIADD R6, R241, 0x143 ;  /* 0x00000143f1067836 */ /* 0x002fe40000000000 */
[----:B------:R-:W-:Y:S01]  /*9280*/  IMAD R184, R251, R3, R184 ;  /* 0x00000003fbb87224 */ /* 0x000fe200078e02b8 */
[----:B------:R-:W-:Y:S01]  /*9290*/  IABS R175, R9 ;  /* 0x0000000900af7213 */ /* 0x000fe20000000000 */
[----:B------:R-:W-:Y:S01]  /*92a0*/  IMAD.HI.U32 R3, R250, R179, RZ ;  /* 0x000000b3fa037227 */ /* 0x000fe200078e00ff */
[----:B------:R-:W-:Y:S01]  /*92b0*/  IABS R172, R6 ;  /* 0x0000000600ac7213 */ /* 0x000fe20000000000 */
[----:B------:R1:W-:Y:S02]  /*92c0*/  STL [R1+0x422c], R9 ;  /* 0x00422c0901007387 */ /* 0x0003e40000100800 */
[----:B------:R-:W-:-:S02]  /*92d0*/  IMAD.MOV R0, RZ, RZ, -R0 ;  /* 0x000000ffff007224 */ /* 0x000fc400078e0a00 */
[----:B------:R-:W-:Y:S01]  /*92e0*/  IMAD.MOV R4, RZ, RZ, -R4 ;  /* 0x000000ffff047224 */ /* 0x000fe200078e0a04 */
[----:B------:R-:W-:Y:S01]  /*92f0*/  STL [R1+0x4228], R8 ;  /* 0x0042280801007387 */ /* 0x000fe20000100800 */
[----:B------:R-:W-:Y:S02]  /*9300*/  VIADD R7, R241, 0x142 ;  /* 0x00000142f1077836 */ /* 0x000fe40000000000 */
[----:B------:R-:W-:Y:S02]  /*9310*/  IMAD.MOV R3, RZ, RZ, -R3 ;  /* 0x000000ffff037224 */ /* 0x000fe400078e0a03 */
[C---:B------:R-:W-:Y:S01]  /*9320*/  IMAD R181, R251.reuse, R0, R181 ;  /* 0x00000000fbb57224 */ /* 0x040fe200078e02b5 */
[----:B------:R-:W-:Y:S01]  /*9330*/  STL [R1+0x4224], R7 ;  /* 0x0042240701007387 */ /* 0x000fe20000100800 */
[----:B------:R-:W-:Y:S01]  /*9340*/  IMAD R183, R251, R4, R183 ;  /* 0x00000004fbb77224 */ /* 0x000fe200078e02b7 */
[----:B-1----:R-:W-:Y:S01]  /*9350*/  IADD3 R9, R241, 0x145, RZ ;  /* 0x00000145f1097810 */ /* 0x002fe20007ffe0ff */
[----:B------:R-:W-:Y:S01]  /*9360*/  IMAD.HI.U32 R0, R250, R176, RZ ;  /* 0x000000b0fa007227 */ /* 0x000fe200078e00ff */
[----:B------:R1:W-:Y:S01]  /*9370*/  STL [R1+0x4220], R6 ;  /* 0x0042200601007387 */ /* 0x0003e20000100800 */
[----:B------:R-:W-:-:S02]  /*9380*/  IABS R173, R7 ;  /* 0x0000000700ad7213 */ /* 0x000fc40000000000 */
[----:B------:R-:W-:Y:S01]  /*9390*/  IMAD.HI.U32 R4, R250, R178, RZ ;  /* 0x000000b2fa047227 */ /* 0x000fe200078e00ff */
[----:B------:R-:W-:Y:S02]  /*93a0*/  IADD3 R0, -R0, RZ, RZ ;  /* 0x000000ff00007210 */ /* 0x000fe40007ffe1ff */
[----:B------:R-:W-:Y:S01]  /*93b0*/  IABS R170, R9 ;  /* 0x0000000900aa7213 */ /* 0x000fe20000000000 */
[----:B------:R-:W-:Y:S02]  /*93c0*/  IMAD R180, R251, R2, R180 ;  /* 0x00000002fbb47224 */ /* 0x000fe400078e02b4 */
[C---:B------:R-:W-:Y:S01]  /*93d0*/  VIADD R10, R241.reuse, 0x144 ;  /* 0x00000144f10a7836 */ /* 0x040fe20000000000 */
[----:B-1----:R-:W-:Y:S01]  /*93e0*/  IADD3 R6, R241, 0x148, RZ ;  /* 0x00000148f1067810 */ /* 0x002fe20007ffe0ff */
[----:B------:R-:W-:Y:S02]  /*93f0*/  IMAD R177, R251, R5, R177 ;  /* 0x00000005fbb17224 */ /* 0x000fe400078e02b1 */
[----:B------:R-:W-:Y:S01]  /*9400*/  IMAD.HI.U32 R2, R250, R175, RZ ;  /* 0x000000affa027227 */ /* 0x000fe200078e00ff */
[----:B------:R1:W-:Y:S01]  /*9410*/  STL [R1+0x421c], R10 ;  /* 0x00421c0a01007387 */ /* 0x0003e20000100800 */
[----:B------:R-:W-:-:S02]  /*9420*/  IABS R171, R10 ;  /* 0x0000000a00ab7213 */ /* 0x000fc40000000000 */
[----:B------:R-:W-:Y:S01]  /*9430*/  IMAD R179, R251, R3, R179 ;  /* 0x00000003fbb37224 */ /* 0x000fe200078e02b3 */
[----:B------:R-:W-:Y:S01]  /*9440*/  STL [R1+0x4218], R9 ;  /* 0x0042180901007387 */ /* 0x000fe20000100800 */
[----:B------:R-:W-:Y:S01]  /*9450*/  IMAD.HI.U32 R5, R250, R172, RZ ;  /* 0x000000acfa057227 */ /* 0x000fe200078e00ff */
[----:B------:R-:W-:-:S03]  /*9460*/  IABS R167, R6 ;  /* 0x0000000600a77213 */ /* 0x000fc60000000000 */
[C---:B------:R-:W-:Y:S01]  /*9470*/  VIADD R8, R241.reuse, 0x146 ;  /* 0x00000146f1087836 */ /* 0x040fe20000000000 */
[----:B-1----:R-:W-:Y:S01]  /*9480*/  IADD3 R10, R241, 0x149, RZ ;  /* 0x00000149f10a7810 */ /* 0x002fe20007ffe0ff */
[----:B------:R-:W-:-:S03]  /*9490*/  IMAD.HI.U32 R3, R250, R174, RZ ;  /* 0x000000aefa037227 */ /* 0x000fc600078e00ff */
[----:B------:R-:W-:Y:S01]  /*94a0*/  STL [R1+0x4214], R8 ;  /* 0x0042140801007387 */ /* 0x000fe20000100800 */
[----:B------:R-:W-:Y:S01]  /*94b0*/  VIADD R7, R241, 0x147 ;  /* 0x00000147f1077836 */ /* 0x000fe20000000000 */
[----:B------:R-:W-:Y:S01]  /*94c0*/  IABS R169, R8 ;  /* 0x0000000800a97213 */ /* 0x000fe20000000000 */
[----:B------:R-:W-:Y:S01]  /*94d0*/  IMAD.MOV R4, RZ, RZ, -R4 ;  /* 0x000000ffff047224 */ /* 0x000fe200078e0a04 */
[----:B------:R-:W-:Y:S01]  /*94e0*/  IABS R166, R10 ;  /* 0x0000000a00a67213 */ /* 0x000fe20000000000 */
[----:B------:R-:W-:Y:S01]  /*94f0*/  IMAD.MOV R2, RZ, RZ, -R2 ;  /* 0x000000ffff027224 */ /* 0x000fe200078e0a02 */
[----:B------:R1:W-:Y:S01]  /*9500*/  STL [R1+0x4210], R7 ;  /* 0x0042100701007387 */ /* 0x0003e20000100800 */
[----:B------:R-:W-:Y:S01]  /*9510*/  IMAD.MOV R5, RZ, RZ, -R5 ;  /* 0x000000ffff057224 */ /* 0x000fe200078e0a05 */
[----:B------:R-:W-:Y:S01]  /*9520*/  IABS R168, R7 ;  /* 0x0000000700a87213 */ /* 0x000fe20000000000 */
[----:B------:R-:W-:Y:S01]  /*9530*/  IMAD.MOV R3, RZ, RZ, -R3 ;  /* 0x000000ffff037224 */ /* 0x000fe200078e0a03 */
[----:B------:R2:W-:Y:S01]  /*9540*/  STL [R1+0x420c], R6 ;  /* 0x00420c0601007387 */ /* 0x0005e20000100800 */
[----:B------:R-:W-:-:S02]  /*9550*/  IMAD R178, R251, R4, R178 ;  /* 0x00000004fbb27224 */ /* 0x000fc400078e02b2 */
[----:B------:R-:W-:Y:S01]  /*9560*/  IMAD.HI.U32 R4, R250, R173, RZ ;  /* 0x000000adfa047227 */ /* 0x000fe200078e00ff */
[----:B------:R3:W-:Y:S01]  /*9570*/  STL [R1+0x4208], R10 ;  /* 0x0042080a01007387 */ /* 0x0007e20000100800 */
[----:B-1----:R-:W-:Y:S02]  /*9580*/  IADD3 R7, R241, 0x14c, RZ ;  /* 0x0000014cf1077810 */ /* 0x002fe40007ffe0ff */
[C---:B------:R-:W-:Y:S01]  /*9590*/  IMAD R176, R251.reuse, R0, R176 ;  /* 0x00000000fbb07224 */ /* 0x040fe200078e02b0 */
[----:B------:R-:W-:Y:S01]  /*95a0*/  IADD3 R4, -R4, RZ, RZ ;  /* 0x000000ff04047210 */ /* 0x000fe20007ffe1ff */
[----:B------:R-:W-:Y:S01]  /*95b0*/  IMAD R175, R251, R2, R175 ;  /* 0x00000002fbaf7224 */ /* 0x000fe200078e02af */
[----:B------:R-:W-:Y:S01]  /*95c0*/  IABS R163, R7 ;  /* 0x0000000700a37213 */ /* 0x000fe20000000000 */
[----:B------:R-:W-:Y:S02]  /*95d0*/  VIADD R9, R241, 0x14a ;  /* 0x0000014af1097836 */ /* 0x000fe40000000000 */
[----:B------:R-:W-:-:S02]  /*95e0*/  IMAD R172, R251, R5, R172 ;  /* 0x00000005fbac7224 */ /* 0x000fc400078e02ac */
[C---:B------:R-:W-:Y:S01]  /*95f0*/  IMAD.HI.U32 R0, R250.reuse, R171, RZ ;  /* 0x000000abfa007227 */ /* 0x040fe200078e00ff */
[----:B------:R-:W-:Y:S01]  /*9600*/  IABS R165, R9 ;  /* 0x0000000900a57213 */ /* 0x000fe20000000000 */
[----:B------:R-:W-:Y:S02]  /*9610*/  STL [R1+0x4204], R9 ;  /* 0x0042040901007387 */ /* 0x000fe40000100800 */
[----:B------:R-:W-:-:S04]  /*9620*/  IMAD.HI.U32 R2, R250, R170, RZ ;  /* 0x000000aafa027227 */ /* 0x000fc800078e00ff */
[----:B--2---:R-:W-:Y:S02]  /*9630*/  VIADD R6, R241, 0x14d ;  /* 0x0000014df1067836 */ /* 0x004fe40000000000 */
        /* <DEDUP_REMOVED lines=14> */
[----:B---3--:R-:W-:Y:S01]  /*9720*/  VIADD R10, R241, 0x14e ;  /* 0x0000014ef10a7836 */ /* 0x008fe20000000000 */
[----:B------:R2:W-:Y:S01]  /*9730*/  STL [R1+0x41f8], R6 ;  /* 0x0041f80601007387 */ /* 0x0005e20000100800 */
[----:B------:R-:W-:Y:S01]  /*9740*/  IMAD R173, R251, R4, R173 ;  /* 0x00000004fbad7224 */ /* 0x000fe200078e02ad */
[----:B-1----:R-:W-:Y:S01]  /*9750*/  IADD3 R8, R241, 0x150, RZ ;  /* 0x00000150f1087810 */ /* 0x002fe20007ffe0ff */
        /* <DEDUP_REMOVED lines=11> */
[----:B--2---:R-:W-:Y:S02]  /*9810*/  VIADD R6, R241, 0x152 ;  /* 0x00000152f1067836 */ /* 0x004fe40000000000 */
        /* <DEDUP_REMOVED lines=705> */
[----:B------:R-:W-:Y:S01]  /*c430*/  STL [R1+0x4018], R6 ;  /* 0x0040180601007387 */ /* 0x000fe20000100800 */
[----:B------:R-:W-:Y:S01]  /*c440*/  IMAD R50, R251, R4, R50 ;  /* 0x00000004fb327224 */ /* 0x000fe200078e0232 */
[----:B-1----:R-:W-:Y:S01]  /*c450*/  IADD3 R8, R241, 0x1c8, RZ ;  /* 0x000001c8f1087810 */ /* 0x002fe20007ffe0ff */
[----:B------:R-:W-:Y:S01]  /*c460*/  IMAD R44, R251, R5, R44 ;  /* 0x00000005fb2c7224 */ /* 0x000fe200078e022c */
[----:B------:R-:W-:Y:S01]  /*c470*/  IABS R38, R10 ;  /* 0x0000000a00267213 */ /* 0x000fe20000000000 */
[C---:B------:R-:W-:Y:S01]  /*c480*/  IMAD.HI.U32 R0, R250.reuse, R43, RZ ;  /* 0x0000002bfa007227 */ /* 0x040fe200078e00ff */
[----:B------:R1:W-:Y:S01]  /*c490*/  STL [R1+0x4014], R10 ;  /* 0x0040140a01007387 */ /* 0x0003e20000100800 */
[----:B------:R-:W-:Y:S02]  /*c4a0*/  IABS R36, R8 ;  /* 0x0000000800247213 */ /* 0x000fe40000000000 */
[----:B------:R-:W-:-:S04]  /*c4b0*/  IMAD.HI.U32 R2, R250, R42, RZ ;  /* 0x0000002afa027227 */ /* 0x000fc800078e00ff */
[----:B------:R-:W-:Y:S01]  /*c4c0*/  IMAD.HI.U32 R4, R250, R45, RZ ;  /* 0x0000002dfa047227 */ /* 0x000fe200078e00ff */
[----:B------:R-:W-:Y:S02]  /*c4d0*/  IADD3 R2, -R2, RZ, RZ ;  /* 0x000000ff02027210 */ /* 0x000fe40007ffe1ff */
[----:B-1----:R-:W-:Y:S01]  /*c4e0*/  IADD3 R10, R241, 0x1cd, RZ ;  /* 0x000001cdf10a7810 */ /* 0x002fe20007ffe0ff */
[----:B------:R-:W-:-:S03]  /*c4f0*/  IMAD.HI.U32 R5, R250, R39, RZ ;  /* 0x00000027fa057227 */ /* 0x000fc600078e00ff */
[----:B------:R-:W-:Y:S01]  /*c500*/  IABS R30, R10 ;  /* 0x0000000a001e7213 */ /* 0x000fe20000000000 */
[----:B------:R-:W-:Y:S01]  /*c510*/  VIADD R9, R241, 0x1c7 ;  /* 0x000001c7f1097836 */ /* 0x000fe20000000000 */
[----:B------:R-:W-:Y:S01]  /*c520*/  IADD3 R5, -R5, RZ, RZ ;  /* 0x000000ff05057210 */ /* 0x000fe20007ffe1ff */
[----:B------:R-:W-:Y:S02]  /*c530*/  VIADD R6, R241, 0x1ca ;  /* 0x000001caf1067836 */ /* 0x000fe40000000000 */
[----:B------:R-:W-:Y:S01]  /*c540*/  IMAD R46, R251, R3, R46 ;  /* 0x00000003fb2e7224 */ /* 0x000fe200078e022e */
[----:B------:R-:W-:Y:S01]  /*c550*/  STL [R1+0x4010], R9 ;  /* 0x0040100901007387 */ /* 0x000fe20000100800 */
[----:B------:R-:W-:Y:S01]  /*c560*/  VIADD R7, R241, 0x1c9 ;  /* 0x000001c9f1077836 */ /* 0x000fe20000000000 */
[----:B------:R-:W-:Y:S01]  /*c570*/  IABS R37, R9 ;  /* 0x0000000900257213 */ /* 0x000fe20000000000 */
[----:B------:R-:W-:Y:S01]  /*c580*/  IMAD.HI.U32 R3, R250, R41, RZ ;  /* 0x00000029fa037227 */ /* 0x000fe200078e00ff */
[----:B------:R1:W-:Y:S01]  /*c590*/  STL [R1+0x400c], R8 ;  /* 0x00400c0801007387 */ /* 0x0003e20000100800 */
[----:B------:R-:W-:-:S02]  /*c5a0*/  IABS R33, R6 ;  /* 0x0000000600217213 */ /* 0x000fc40000000000 */
[----:B------:R-:W-:Y:S01]  /*c5b0*/  IMAD.MOV R0, RZ, RZ, -R0 ;  /* 0x000000ffff007224 */ /* 0x000fe200078e0a00 */
[----:B------:R2:W-:Y:S01]  /*c5c0*/  STL [R1+0x4008], R7 ;  /* 0x0040080701007387 */ /* 0x0005e20000100800 */
[----:B------:R-:W-:Y:S01]  /*c5d0*/  IMAD.MOV R4, RZ, RZ, -R4 ;  /* 0x000000ffff047224 */ /* 0x000fe200078e0a04 */
[----:B------:R-:W-:Y:S01]  /*c5e0*/  IABS R35, R7 ;  /* 0x0000000700237213 */ /* 0x000fe20000000000 */
[----:B------:R-:W-:Y:S01]  /*c5f0*/  IMAD.MOV R3, RZ, RZ, -R3 ;  /* 0x000000ffff037224 */ /* 0x000fe200078e0a03 */
[----:B------:R-:W-:Y:S01]  /*c600*/  STL [R1+0x4004], R6 ;  /* 0x0040040601007387 */ /* 0x000fe20000100800 */
[C---:B------:R-:W-:Y:S01]  /*c610*/  IMAD R43, R251.reuse, R0, R43 ;  /* 0x00000000fb2b7224 */ /* 0x040fe200078e022b */
[----:B-1----:R-:W-:Y:S01]  /*c620*/  MOV R8, R32 ;  /* 0x0000002000087202 */ /* 0x002fe20000000f00 */
[----:B------:R-:W-:Y:S01]  /*c630*/  IMAD R45, R251, R4, R45 ;  /* 0x00000004fb2d7224 */ /* 0x000fe200078e022d */
[----:B------:R1:W-:Y:S01]  /*c640*/  STL [R1+0x3ff4], R29 ;  /* 0x003ff41d01007387 */ /* 0x0003e20000100800 */
[----:B------:R-:W-:Y:S01]  /*c650*/  IMAD.HI.U32 R0, R250, R38, RZ ;  /* 0x00000026fa007227 */ /* 0x000fe200078e00ff */
[----:B------:R-:W-:-:S02]  /*c660*/  IABS R32, R29 ;  /* 0x0000001d00207213 */ /* 0x000fc40000000000 */
[----:B------:R3:W-:Y:S01]  /*c670*/  STL [R1+0x3ff0], R28 ;  /* 0x003ff01c01007387 */ /* 0x0007e20000100800 */
[----:B--2---:R-:W-:Y:S02]  /*c680*/  VIADD R7, R241, 0x1ce ;  /* 0x000001cef1077836 */ /* 0x004fe40000000000 */
[C---:B------:R-:W-:Y:S01]  /*c690*/  IMAD.HI.U32 R4, R250.reuse, R40, RZ ;  /* 0x00000028fa047227 */ /* 0x040fe200078e00ff */
[----:B------:R-:W-:Y:S02]  /*c6a0*/  STL [R1+0x3fec], R10 ;  /* 0x003fec0a01007387 */ /* 0x000fe40000100800 */
[----:B-1----:R-:W-:Y:S01]  /*c6b0*/  IABS R29, R7 ;  /* 0x00000007001d7213 */ /* 0x002fe20000000000 */
[C---:B------:R-:W-:Y:S01]  /*c6c0*/  IMAD R42, R251.reuse, R2, R42 ;  /* 0x00000002fb2a7224 */ /* 0x040fe200078e022a */
[----:B------:R-:W-:Y:S01]  /*c6d0*/  STL [R1+0x3fe8], R7 ;  /* 0x003fe80701007387 */ /* 0x000fe20000100800 */
[----:B------:R-:W-:Y:S02]  /*c6e0*/  IMAD R39, R251, R5, R39 ;  /* 0x00000005fb277224 */ /* 0x000fe400078e0227 */
[----:B------:R-:W-:-:S04]  /*c6f0*/  IMAD.HI.U32 R2, R250, R37, RZ ;  /* 0x00000025fa027227 */ /* 0x000fc800078e00ff */
[----:B------:R-:W-:Y:S01]  /*c700*/  VIADD R6, R241, 0x1cf ;  /* 0x000001cff1067836 */ /* 0x000fe20000000000 */
[----:B------:R-:W-:Y:S01]  /*c710*/  IADD3 R2, -R2, RZ, RZ ;  /* 0x000000ff02027210 */ /* 0x000fe20007ffe1ff */
[----:B------:R-:W-:Y:S02]  /*c720*/  IMAD R41, R251, R3, R41 ;  /* 0x00000003fb297224 */ /* 0x000fe400078e0229 */
[C---:B------:R-:W-:Y:S01]  /*c730*/  IMAD.HI.U32 R5, R250.reuse, R33, RZ ;  /* 0x00000021fa057227 */ /* 0x040fe200078e00ff */
[----:B------:R1:W-:Y:S03]  /*c740*/  STL [R1+0x3fe4], R6 ;  /* 0x003fe40601007387 */ /* 0x0003e60000100800 */
[----:B------:R-:W-:Y:S01]  /*c750*/  IMAD.MOV.U32 R9, RZ, RZ, R31 ;  /* 0x000000ffff097224 */ /* 0x000fe200078e001f */
[----:B------:R-:W-:Y:S01]  /*c760*/  IABS R31, R28 ;  /* 0x0000001c001f7213 */ /* 0x000fe20000000000 */
[----:B------:R-:W-:Y:S01]  /*c770*/  IMAD.HI.U32 R3, R250, R36, RZ ;  /* 0x00000024fa037227 */ /* 0x000fe200078e00ff */
[----:B---3--:R-:W-:-:S02]  /*c780*/  IABS R28, R6 ;  /* 0x00000006001c7213 */ /* 0x008fc40000000000 */
[----:B------:R-:W-:Y:S01]  /*c790*/  IADD3 R5, -R5, RZ, RZ ;  /* 0x000000ff05057210 */ /* 0x000fe20007ffe1ff */
[----:B------:R-:W-:Y:S01]  /*c7a0*/  IMAD.MOV R0, RZ, RZ, -R0 ;  /* 0x000000ffff007224 */ /* 0x000fe200078e0a00 */
[----:B-1----:R-:W-:Y:S01]  /*c7b0*/  MOV R6, R26 ;  /* 0x0000001a00067202 */ /* 0x002fe20000000f00 */
[----:B------:R-:W-:Y:S01]  /*c7c0*/  IMAD.MOV R4, RZ, RZ, -R4 ;  /* 0x000000ffff047224 */ /* 0x000fe200078e0a04 */
[----:B------:R-:W-:Y:S01]  /*c7d0*/  MOV R236, R9 ;  /* 0x0000000900ec7202 */ /* 0x000fe20000000f00 */
[----:B------:R-:W-:Y:S01]  /*c7e0*/  IMAD.MOV.U32 R7, RZ, RZ, R27 ;  /* 0x000000ffff077224 */ /* 0x000fe200078e001b */
[----:B------:R-:W-:Y:S01]  /*c7f0*/  IADD3 R27, R241, 0x1d0, RZ ;  /* 0x000001d0f11b7810 */ /* 0x000fe20007ffe0ff */
[----:B------:R-:W-:Y:S01]  /*c800*/  IMAD.MOV R3, RZ, RZ, -R3 ;  /* 0x000000ffff037224 */ /* 0x000fe200078e0a03 */
[----:B------:R-:W-:Y:S01]  /*c810*/  MOV R232, R236 ;  /* 0x000000ec00e87202 */ /* 0x000fe20000000f00 */
[C---:B------:R-:W-:Y:S01]  /*c820*/  IMAD R38, R251.reuse, R0, R38 ;  /* 0x00000000fb267224 */ /* 0x040fe200078e0226 */
[----:B------:R-:W-:Y:S01]  /*c830*/  MOV R227, R7 ;  /* 0x0000000700e37202 */ /* 0x000fe20000000f00 */
[----:B------:R-:W-:Y:S01]  /*c840*/  IMAD R40, R251, R4, R40 ;  /* 0x00000004fb287224 */ /* 0x000fe200078e0228 */
[----:B------:R1:W-:Y:S01]  /*c850*/  STL [R1+0x3fd8], R27 ;  /* 0x003fd81b01007387 */ /* 0x0003e20000100800 */
[----:B------:R-:W-:-:S02]  /*c860*/  IMAD.MOV.U32 R10, RZ, RZ, R25 ;  /* 0x000000ffff0a7224 */ /* 0x000fc400078e0019 */
[----:B------:R-:W-:-:S04]  /*c870*/  IMAD.HI.U32 R0, R250, R32, RZ ;  /* 0x00000020fa007227 */ /* 0x000fc800078e00ff */
[C---:B------:R-:W-:Y:S02]  /*c880*/  VIADD R26, R241.reuse, 0x1d1 ;  /* 0x000001d1f11a7836 */ /* 0x040fe40000000000 */
[----:B------:R-:W-:Y:S01]  /*c890*/  IMAD.HI.U32 R4, R250, R35, RZ ;  /* 0x00000023fa047227 */ /* 0x000fe200078e00ff */
[----:B-1----:R-:W-:Y:S02]  /*c8a0*/  IABS R27, R27 ;  /* 0x0000001b001b7213 */ /* 0x002fe40000000000 */
[----:B------:R1:W-:Y:S01]  /*c8b0*/  STL [R1+0x3fd4], R26 ;  /* 0x003fd41a01007387 */ /* 0x0003e20000100800 */
[----:B------:R-:W-:Y:S01]  /*c8c0*/  IMAD.MOV.U32 R235, RZ, RZ, R8 ;  /* 0x000000ffffeb7224 */ /* 0x000fe200078e0008 */
[----:B------:R-:W-:Y:S01]  /*c8d0*/  MOV R8, R23 ;  /* 0x0000001700087202 */ /* 0x000fe20000000f00 */
[----:B------:R-:W-:Y:S01]  /*c8e0*/  IMAD.MOV.U32 R9, RZ, RZ, R24 ;  /* 0x000000ffff097224 */ /* 0x000fe200078e0018 */
[C---:B------:R-:W-:Y:S01]  /*c8f0*/  IADD3 R24, R241.reuse, 0x1d3, RZ ;  /* 0x000001d3f1187810 */ /* 0x040fe20007ffe0ff */
[----:B------:R-:W-:-:S02]  /*c900*/  VIADD R25, R241, 0x1d2 ;  /* 0x000001d2f1197836 */ /* 0x000fc40000000000 */
[C---:B------:R-:W-:Y:S02]  /*c910*/  IMAD R37, R251.reuse, R2, R37 ;  /* 0x00000002fb257224 */ /* 0x040fe400078e0225 */
[----:B------:R-:W-:Y:S01]  /*c920*/  IMAD R36, R251, R3, R36 ;  /* 0x00000003fb247224 */ /* 0x000fe200078e0224 */
[----:B------:R2:W-:Y:S01]  /*c930*/  STL [R1+0x3fd0], R25 ;  /* 0x003fd01901007387 */ /* 0x0005e20000100800 */
[----:B------:R-:W-:Y:S01]  /*c940*/  VIADD R23, R241, 0x1d4 ;  /* 0x000001d4f1177836 */ /* 0x000fe20000000000 */
[----:B-1----:R-:W-:Y:S01]  /*c950*/  IABS R26, R26 ;  /* 0x0000001a001a7213 */ /* 0x002fe20000000000 */
[----:B------:R-:W-:Y:S01]  /*c960*/  IMAD R33, R251, R5, R33 ;  /* 0x00000005fb217224 */ /* 0x000fe200078e0221 */
[----:B------:R1:W-:Y:S01]  /*c970*/  STL [R1+0x3fcc], R24 ;  /* 0x003fcc1801007387 */ /* 0x0003e20000100800 */
[----:B------:R-:W-:-:S03]  /*c980*/  IMAD.HI.U32 R2, R250, R31, RZ ;  /* 0x0000001ffa027227 */ /* 0x000fc600078e00ff */
[----:B------:R3:W-:Y:S01]  /*c990*/  STL [R1+0x3fc8], R23 ;  /* 0x003fc81701007387 */ /* 0x0007e20000100800 */
[----:B------:R-:W-:Y:S01]  /*c9a0*/  IMAD.HI.U32 R3, R250, R30, RZ ;  /* 0x0000001efa037227 */ /* 0x000fe200078e00ff */
[----:B--2---:R-:W-:-:S03]  /*c9b0*/  IABS R25, R25 ;  /* 0x0000001900197213 */ /* 0x004fc60000000000 */
[----:B------:R-:W-:Y:S01]  /*c9c0*/  IMAD.MOV R0, RZ, RZ, -R0 ;  /* 0x000000ffff007224 */ /* 0x000fe200078e0a00 */
[----:B------:R-:W-:Y:S01]  /*c9d0*/  IADD3 R3, -R3, RZ, RZ ;  /* 0x000000ff03037210 */ /* 0x000fe20007ffe1ff */
[----:B------:R-:W-:Y:S01]  /*c9e0*/  IMAD.MOV R4, RZ, RZ, -R4 ;  /* 0x000000ffff047224 */ /* 0x000fe200078e0a04 */
[----:B-1----:R-:W-:Y:S01]  /*c9f0*/  IABS R24, R24 ;  /* 0x0000001800187213 */ /* 0x002fe20000000000 */
[----:B------:R-:W-:Y:S01]  /*ca00*/  IMAD.HI.U32 R5, R250, R28, RZ ;  /* 0x0000001cfa057227 */ /* 0x000fe200078e00ff */
[----:B---3--:R-:W-:-:S03]  /*ca10*/  IABS R23, R23 ;  /* 0x0000001700177213 */ /* 0x008fc60000000000 */
[----:B------:R-:W-:Y:S02]  /*ca20*/  VIADD R22, R241, 0x1d5 ;  /* 0x000001d5f1167836 */ /* 0x000fe40000000000 */
[----:B------:R-:W-:Y:S02]  /*ca30*/  IMAD.MOV R2, RZ, RZ, -R2 ;  /* 0x000000ffff027224 */ /* 0x000fe400078e0a02 */
[C---:B------:R-:W-:Y:S01]  /*ca40*/  IMAD R32, R251.reuse, R0, R32 ;  /* 0x00000000fb207224 */ /* 0x040fe200078e0220 */
[----:B------:R1:W-:Y:S01]  /*ca50*/  STL [R1+0x3fbc], R22 ;  /* 0x003fbc1601007387 */ /* 0x0003e20000100800 */
[----:B------:R-:W-:Y:S02]  /*ca60*/  IMAD.MOV.U32 R230, RZ, RZ, R235 ;  /* 0x000000ffffe67224 */ /* 0x000fe400078e00eb */
[----:B------:R-:W-:Y:S02]  /*ca70*/  IMAD R35, R251, R4, R35 ;  /* 0x00000004fb237224 */ /* 0x000fe400078e0223 */
[----:B------:R-:W-:-:S02]  /*ca80*/  IMAD.MOV R5, RZ, RZ, -R5 ;  /* 0x000000ffff057224 */ /* 0x000fc400078e0a05 */
[----:B------:R-:W-:Y:S02]  /*ca90*/  IMAD.MOV.U32 R235, RZ, RZ, R238 ;  /* 0x000000ffffeb7224 */ /* 0x000fe400078e00ee */
[----:B------:R-:W-:Y:S01]  /*caa0*/  IMAD.HI.U32 R0, R250, R27, RZ ;  /* 0x0000001bfa007227 */ /* 0x000fe200078e00ff */
[----:B-1----:R-:W-:-:S03]  /*cab0*/  IABS R22, R22 ;  /* 0x0000001600167213 */ /* 0x002fc60000000000 */
[----:B------:R-:W-:-:S04]  /*cac0*/  IMAD.HI.U32 R4, R250, R29, RZ ;  /* 0x0000001dfa047227 */ /* 0x000fc800078e00ff */
[----:B------:R-:W-:Y:S02]  /*cad0*/  IMAD.MOV.U32 R238, RZ, RZ, R237 ;  /* 0x000000ffffee7224 */ /* 0x000fe400078e00ed */
[----:B------:R-:W-:Y:S02]  /*cae0*/  IMAD.MOV.U32 R236, RZ, RZ, R21 ;  /* 0x000000ffffec7224 */ /* 0x000fe400078e0015 */
[----:B------:R-:W-:Y:S01]  /*caf0*/  IMAD.MOV.U32 R237, RZ, RZ, R20 ;  /* 0x000000ffffed7224 */ /* 0x000fe200078e0014 */
[C---:B------:R-:W-:Y:S01]  /*cb00*/  IADD3 R20, R241.reuse, 0x1d7, RZ ;  /* 0x000001d7f1147810 */ /* 0x040fe20007ffe0ff */
[----:B------:R-:W-:Y:S02]  /*cb10*/  VIADD R21, R241, 0x1d6 ;  /* 0x000001d6f1157836 */ /* 0x000fe40000000000 */
[C---:B------:R-:W-:Y:S02]  /*cb20*/  IMAD R31, R251.reuse, R2, R31 ;  /* 0x00000002fb1f7224 */ /* 0x040fe400078e021f */
[----:B------:R-:W-:Y:S01]  /*cb30*/  IMAD R28, R251, R5, R28 ;  /* 0x00000005fb1c7224 */ /* 0x000fe200078e021c */
[----:B------:R1:W-:Y:S01]  /*cb40*/  STL [R1+0x3fb8], R21 ;  /* 0x003fb81501007387 */ /* 0x0003e20000100800 */
[----:B------:R-:W-:-:S02]  /*cb50*/  IMAD.MOV.U32 R229, RZ, RZ, R18 ;  /* 0x000000ffffe57224 */ /* 0x000fc400078e0012 */
[----:B------:R-:W-:Y:S01]  /*cb60*/  IMAD.HI.U32 R2, R250, R26, RZ ;  /* 0x0000001afa027227 */ /* 0x000fe200078e00ff */
[----:B------:R2:W-:Y:S02]  /*cb70*/  STL [R1+0x3fb4], R20 ;  /* 0x003fb41401007387 */ /* 0x0005e40000100800 */
[----:B------:R-:W-:Y:S01]  /*cb80*/  MOV R228, R229 ;  /* 0x000000e500e47202 */ /* 0x000fe20000000f00 */
[----:B------:R-:W-:Y:S01]  /*cb90*/  IMAD.MOV R0, RZ, RZ, -R0 ;  /* 0x000000ffff007224 */ /* 0x000fe200078e0a00 */
[----:B------:R-:W-:Y:S01]  /*cba0*/  IADD3 R2, -R2, RZ, RZ ;  /* 0x000000ff02027210 */ /* 0x000fe20007ffe1ff */
[----:B------:R-:W-:Y:S01]  /*cbb0*/  VIADD R19, R241, 0x1d8 ;  /* 0x000001d8f1137836 */ /* 0x000fe20000000000 */
[----:B-1----:R-:W-:Y:S01]  /*cbc0*/  IABS R21, R21 ;  /* 0x0000001500157213 */ /* 0x002fe20000000000 */
[----:B------:R-:W-:Y:S02]  /*cbd0*/  IMAD.MOV R4, RZ, RZ, -R4 ;  /* 0x000000ffff047224 */ /* 0x000fe400078e0a04 */
[----:B------:R-:W-:Y:S01]  /*cbe0*/  IMAD R30, R251, R3, R30 ;  /* 0x00000003fb1e7224 */ /* 0x000fe200078e021e */
[----:B------:R1:W-:Y:S01]  /*cbf0*/  STL [R1+0x3fb0], R19 ;  /* 0x003fb01301007387 */ /* 0x0003e20000100800 */
[----:B------:R-:W-:Y:S01]  /*cc00*/  IMAD.HI.U32 R5, R250, R23, RZ ;  /* 0x00000017fa057227 */ /* 0x000fe200078e00ff */
[----:B--2---:R-:W-:-:S03]  /*cc10*/  IABS R20, R20 ;  /* 0x0000001400147213 */ /* 0x004fc60000000000 */
[----:B------:R-:W-:Y:S01]  /*cc20*/  VIADD R18, R241, 0x1d9 ;  /* 0x000001d9f1127836 */ /* 0x000fe20000000000 */
[----:B------:R-:W-:Y:S01]  /*cc30*/  IADD3 R5, -R5, RZ, RZ ;  /* 0x000000ff05057210 */ /* 0x000fe20007ffe1ff */
[----:B------:R-:W-:-:S03]  /*cc40*/  IMAD.HI.U32 R3, R250, R25, RZ ;  /* 0x00000019fa037227 */ /* 0x000fc600078e00ff */
[----:B------:R2:W-:Y:S01]  /*cc50*/  STL [R1+0x3fac], R18 ;  /* 0x003fac1201007387 */ /* 0x0005e20000100800 */
[C---:B------:R-:W-:Y:S01]  /*cc60*/  IMAD R27, R251.reuse, R0, R27 ;  /* 0x00000000fb1b7224 */ /* 0x040fe200078e021b */
[----:B-1----:R-:W-:Y:S01]  /*cc70*/  IABS R19, R19 ;  /* 0x0000001300137213 */ /* 0x002fe20000000000 */
[----:B------:R-:W-:Y:S02]  /*cc80*/  IMAD.MOV.U32 R7, RZ, RZ, R17 ;  /* 0x000000ffff077224 */ /* 0x000fe400078e0011 */
[----:B------:R-:W-:Y:S02]  /*cc90*/  IMAD R29, R251, R4, R29 ;  /* 0x00000004fb1d7224 */ /* 0x000fe400078e021d */
[----:B------:R-:W-:Y:S01]  /*cca0*/  IMAD.MOV.U32 R225, RZ, RZ, R231 ;  /* 0x000000ffffe17224 */ /* 0x000fe200078e00e7 */
[----:B------:R-:W-:Y:S01]  /*ccb0*/  MOV R231, R9 ;  /* 0x0000000900e77202 */ /* 0x000fe20000000f00 */
[----:B------:R-:W-:Y:S01]  /*ccc0*/  IMAD.MOV.U32 R226, RZ, RZ, R10 ;  /* 0x000000ffffe27224 */ /* 0x000fe200078e000a */
[----:B------:R-:W-:Y:S01]  /*ccd0*/  MOV R10, R16 ;  /* 0x00000010000a7202 */ /* 0x000fe20000000f00 */
[----:B------:R-:W-:Y:S01]  /*cce0*/  IMAD.HI.U32 R0, R250, R22, RZ ;  /* 0x00000016fa007227 */ /* 0x000fe200078e00ff */
[----:B--2---:R-:W-:-:S02]  /*ccf0*/  IABS R18, R18 ;  /* 0x0000001200127213 */ /* 0x004fc40000000000 */
[C---:B------:R-:W-:Y:S01]  /*cd00*/  IADD3 R16, R241.reuse, 0x1db, RZ ;  /* 0x000001dbf1107810 */ /* 0x040fe20007ffe0ff */
[----:B------:R-:W-:Y:S01]  /*cd10*/  VIADD R17, R241, 0x1da ;  /* 0x000001daf1117836 */ /* 0x000fe20000000000 */
[----:B------:R-:W-:Y:S01]  /*cd20*/  IADD3 R0, -R0, RZ, RZ ;  /* 0x000000ff00007210 */ /* 0x000fe20007ffe1ff */
[----:B------:R-:W-:-:S03]  /*cd30*/  IMAD.HI.U32 R4, R250, R24, RZ ;  /* 0x00000018fa047227 */ /* 0x000fc600078e00ff */
[----:B------:R1:W-:Y:S01]  /*cd40*/  STL [R1+0x3f9c], R17 ;  /* 0x003f9c1101007387 */ /* 0x0003e20000100800 */
[----:B------:R-:W-:Y:S02]  /*cd50*/  IMAD.MOV R3, RZ, RZ, -R3 ;  /* 0x000000ffff037224 */ /* 0x000fe400078e0a03 */
[----:B------:R-:W-:Y:S01]  /*cd60*/  IMAD.MOV.U32 R229, RZ, RZ, R230 ;  /* 0x000000ffffe57224 */ /* 0x000fe200078e00e6 */
[----:B------:R2:W-:Y:S01]  /*cd70*/  STL [R1+0x3f98], R16 ;  /* 0x003f981001007387 */ /* 0x0005e20000100800 */
[----:B------:R-:W-:Y:S02]  /*cd80*/  IMAD.MOV.U32 R230, RZ, RZ, R8 ;  /* 0x000000ffffe67224 */ /* 0x000fe400078e0008 */
[----:B------:R-:W-:Y:S02]  /*cd90*/  IMAD.MOV.U32 R9, RZ, RZ, R15 ;  /* 0x000000ffff097224 */ /* 0x000fe400078e000f */
[----:B------:R-:W-:Y:S01]  /*cda0*/  IMAD.MOV.U32 R8, RZ, RZ, R14 ;  /* 0x000000ffff087224 */ /* 0x000fe200078e000e */
[----:B-1----:R-:W-:Y:S01]  /*cdb0*/  IABS R17, R17 ;  /* 0x0000001100117213 */ /* 0x002fe20000000000 */
[----:B------:R-:W-:-:S02]  /*cdc0*/  VIADD R15, R241, 0x1dc ;  /* 0x000001dcf10f7836 */ /* 0x000fc40000000000 */
[----:B------:R-:W-:Y:S01]  /*cdd0*/  IMAD.MOV.U32 R224, RZ, RZ, R6 ;  /* 0x000000ffffe07224 */ /* 0x000fe200078e0006 */
[C---:B------:R-:W-:Y:S01]  /*cde0*/  IADD3 R6, R241.reuse, 0x1de, RZ ;  /* 0x000001def1067810 */ /* 0x040fe20007ffe0ff */
[----:B------:R-:W-:Y:S01]  /*cdf0*/  VIADD R14, R241, 0x1dd ;  /* 0x000001ddf10e7836 */ /* 0x000fe20000000000 */
[----:B------:R1:W-:Y:S01]  /*ce00*/  STL [R1+0x3f94], R15 ;  /* 0x003f940f01007387 */ /* 0x0003e20000100800 */
[----:B------:R-:W-:Y:S01]  /*ce10*/  IMAD.MOV R4, RZ, RZ, -R4 ;  /* 0x000000ffff047224 */ /* 0x000fe200078e0a04 */
[----:B--2---:R-:W-:Y:S01]  /*ce20*/  IABS R16, R16 ;  /* 0x0000001000107213 */ /* 0x004fe20000000000 */
[C---:B------:R-:W-:Y:S01]  /*ce30*/  IMAD R26, R251.reuse, R2, R26 ;  /* 0x00000002fb1a7224 */ /* 0x040fe200078e021a */
[----:B------:R2:W-:Y:S01]  /*ce40*/  STL [R1+0x3f90], R14 ;  /* 0x003f900e01007387 */ /* 0x0005e20000100800 */
[C---:B------:R-:W-:Y:S01]  /*ce50*/  IMAD R25, R251.reuse, R3, R25 ;  /* 0x00000003fb197224 */ /* 0x040fe200078e0219 */
[----:B------:R-:W-:Y:S01]  /*ce60*/  MOV R222, R8 ;  /* 0x0000000800de7202 */ /* 0x000fe20000000f00 */
[----:B------:R-:W-:Y:S01]  /*ce70*/  IMAD R23, R251, R5, R23 ;  /* 0x00000005fb177224 */ /* 0x000fe200078e0217 */
[----:B------:R3:W-:Y:S01]  /*ce80*/  STL [R1+0x3f8c], R6 ;  /* 0x003f8c0601007387 */ /* 0x0007e20000100800 */
[----:B------:R-:W-:Y:S01]  /*ce90*/  IMAD.HI.U32 R2, R250, R21, RZ ;  /* 0x00000015fa027227 */ /* 0x000fe200078e00ff */
[----:B-1----:R-:W-:-:S02]  /*cea0*/  IABS R15, R15 ;  /* 0x0000000f000f7213 */ /* 0x002fc40000000000 */
[----:B------:R-:W-:Y:S01]  /*ceb0*/  STL [R1+0x3f88], R196 ;  /* 0x003f88c401007387 */ /* 0x000fe20000100800 */
[----:B------:R-:W-:Y:S01]  /*cec0*/  IMAD.HI.U32 R3, R250, R20, RZ ;  /* 0x00000014fa037227 */ /* 0x000fe200078e00ff */
[----:B--2---:R-:W-:-:S03]  /*ced0*/  IABS R14, R14 ;  /* 0x0000000e000e7213 */ /* 0x004fc60000000000 */
[----:B------:R-:W-:Y:S01]  /*cee0*/  IMAD.HI.U32 R5, R250, R18, RZ ;  /* 0x00000012fa057227 */ /* 0x000fe200078e00ff */
[----:B---3--:R-:W-:-:S03]  /*cef0*/  IABS R6, R6 ;  /* 0x0000000600067213 */ /* 0x008fc60000000000 */
[----:B------:R-:W-:Y:S02]  /*cf00*/  IMAD R24, R251, R4, R24 ;  /* 0x00000004fb187224 */ /* 0x000fe400078e0218 */
[----:B------:R-:W-:-:S04]  /*cf10*/  IMAD.HI.U32 R4, R250, R19, RZ ;  /* 0x00000013fa047227 */ /* 0x000fc800078e00ff */
[----:B------:R-:W-:Y:S01]  /*cf20*/  IMAD.MOV R2, RZ, RZ, -R2 ;  /* 0x000000ffff027224 */ /* 0x000fe200078e0a02 */
[----:B------:R-:W-:Y:S01]  /*cf30*/  IADD3 R4, -R4, RZ, RZ ;  /* 0x000000ff04047210 */ /* 0x000fe20007ffe1ff */
[----:B------:R-:W-:Y:S02]  /*cf40*/  IMAD.MOV R3, RZ, RZ, -R3 ;  /* 0x000000ffff037224 */ /* 0x000fe400078e0a03 */
[----:B------:R-:W-:Y:S02]  /*cf50*/  IMAD R22, R251, R0, R22 ;  /* 0x00000000fb167224 */ /* 0x000fe400078e0216 */
[----:B------:R-:W-:Y:S02]  /*cf60*/  IMAD.MOV R5, RZ, RZ, -R5 ;  /* 0x000000ffff057224 */ /* 0x000fe400078e0a05 */
[----:B------:R-:W-:-:S04]  /*cf70*/  IMAD.HI.U32 R0, R250, R17, RZ ;  /* 0x00000011fa007227 */ /* 0x000fc800078e00ff */
[C---:B------:R-:W-:Y:S02]  /*cf80*/  IMAD R21, R251.reuse, R2, R21 ;  /* 0x00000002fb157224 */ /* 0x040fe400078e0215 */
[C---:B------:R-:W-:Y:S02]  /*cf90*/  IMAD R20, R251.reuse, R3, R20 ;  /* 0x00000003fb147224 */ /* 0x040fe400078e0214 */
[----:B------:R-:W-:Y:S02]  /*cfa0*/  IMAD R18, R251, R5, R18 ;  /* 0x00000005fb127224 */ /* 0x000fe400078e0212 */
[----:B------:R-:W-:-:S04]  /*cfb0*/  IMAD.HI.U32 R3, R250, R15, RZ ;  /* 0x0000000ffa037227 */ /* 0x000fc800078e00ff */
[----:B------:R-:W-:Y:S01]  /*cfc0*/  IMAD.HI.U32 R2, R250, R14, RZ ;  /* 0x0000000efa027227 */ /* 0x000fe200078e00ff */
[----:B------:R-:W-:-:S03]  /*cfd0*/  IADD3 R3, -R3, RZ, RZ ;  /* 0x000000ff03037210 */ /* 0x000fc60007ffe1ff */
[----:B------:R-:W-:Y:S02]  /*cfe0*/  IMAD.MOV R0, RZ, RZ, -R0 ;  /* 0x000000ffff007224 */ /* 0x000fe400078e0a00 */
[----:B------:R-:W-:-:S04]  /*cff0*/  IMAD.HI.U32 R5, R250, R6, RZ ;  /* 0x00000006fa057227 */ /* 0x000fc800078e00ff */
[----:B------:R-:W-:Y:S02]  /*d000*/  IMAD.MOV R2, RZ, RZ, -R2 ;  /* 0x000000ffff027224 */ /* 0x000fe400078e0a02 */
[C---:B------:R-:W-:Y:S02]  /*d010*/  IMAD R17, R251.reuse, R0, R17 ;  /* 0x00000000fb117224 */ /* 0x040fe400078e0211 */
[----:B------:R-:W-:Y:S02]  /*d020*/  IMAD R19, R251, R4, R19 ;  /* 0x00000004fb137224 */ /* 0x000fe400078e0213 */
[----:B------:R-:W-:Y:S01]  /*d030*/  IMAD.MOV R0, RZ, RZ, -R5 ;  /* 0x000000ffff007224 */ /* 0x000fe200078e0a05 */
[----:B------:R-:W-:Y:S01]  /*d040*/  IABS R5, R196 ;  /* 0x000000c400057213 */ /* 0x000fe20000000000 */
[----:B------:R-:W-:-:S04]  /*d050*/  IMAD.HI.U32 R4, R250, R16, RZ ;  /* 0x00000010fa047227 */ /* 0x000fc800078e00ff */
[C---:B------:R-:W-:Y:S02]  /*d060*/  VIADD R193, R241.reuse, 0x1e1 ;  /* 0x000001e1f1c17836 */ /* 0x040fe40000000000 */
[----:B------:R-:W-:Y:S02]  /*d070*/  VIADD R195, R241, 0x1e0 ;  /* 0x000001e0f1c37836 */ /* 0x000fe40000000000 */
[----:B------:R-:W-:Y:S01]  /*d080*/  IMAD R14, R251, R2, R14 ;  /* 0x00000002fb0e7224 */ /* 0x000fe200078e020e */
[----:B------:R-:W-:Y:S01]  /*d090*/  IADD3 R2, R241, 0x1e2, RZ ;  /* 0x000001e2f1027810 */ /* 0x000fe20007ffe0ff */
[C---:B------:R-:W-:Y:S01]  /*d0a0*/  IMAD R6, R251.reuse, R0, R6 ;  /* 0x00000000fb067224 */ /* 0x040fe200078e0206 */
[----:B------:R-:W-:Y:S01]  /*d0b0*/  STL [R1+0x3f80], R195 ;  /* 0x003f80c301007387 */ /* 0x000fe20000100800 */
[----:B------:R-:W-:Y:S02]  /*d0c0*/  IMAD.MOV R4, RZ, RZ, -R4 ;  /* 0x000000ffff047224 */ /* 0x000fe400078e0a04 */
[----:B------:R-:W-:Y:S01]  /*d0d0*/  IMAD R15, R251, R3, R15 ;  /* 0x00000003fb0f7224 */ /* 0x000fe200078e020f */
[----:B------:R-:W-:Y:S01]  /*d0e0*/  IABS R3, R193 ;  /* 0x000000c100037213 */ /* 0x000fe20000000000 */
[----:B------:R-:W-:Y:S01]  /*d0f0*/  VIADD R0, R241, 0x1e3 ;  /* 0x000001e3f1007836 */ /* 0x000fe20000000000 */
[----:B------:R1:W-:Y:S01]  /*d100*/  STL [R1+0x3f7c], R193 ;  /* 0x003f7cc101007387 */ /* 0x0003e20000100800 */
[----:B------:R-:W-:Y:S01]  /*d110*/  IMAD.MOV.U32 R223, RZ, RZ, R224 ;  /* 0x000000ffffdf7224 */ /* 0x000fe200078e00e0 */
[----:B------:R-:W-:Y:S01]  /*d120*/  MOV R224, R7 ;  /* 0x0000000700e07202 */ /* 0x000fe20000000f00 */
[----:B------:R-:W-:Y:S01]  /*d130*/  IMAD.HI.U32 R7, R250, R5, RZ ;  /* 0x00000005fa077227 */ /* 0x000fe200078e00ff */
[----:B------:R2:W-:Y:S03]  /*d140*/  STL [R1+0x3f78], R2 ;  /* 0x003f780201007387 */ /* 0x0005e60000100800 */
[----:B------:R-:W-:Y:S01]  /*d150*/  IMAD R16, R251, R4, R16 ;  /* 0x00000004fb107224 */ /* 0x000fe200078e0210 */
[----:B------:R-:W-:Y:S01]  /*d160*/  IABS R4, R195 ;  /* 0x000000c300047213 */ /* 0x000fe20000000000 */
[----:B------:R3:W-:Y:S01]  /*d170*/  STL [R1+0x3f74], R0 ;  /* 0x003f740001007387 */ /* 0x0007e20000100800 */
[----:B------:R-:W-:-:S02]  /*d180*/  IMAD.MOV.U32 R221, RZ, RZ, R9 ;  /* 0x000000ffffdd7224 */ /* 0x000fc400078e0009 */
[----:B------:R-:W-:Y:S01]  /*d190*/  IMAD.MOV R7, RZ, RZ, -R7 ;  /* 0x000000ffff077224 */ /* 0x000fe200078e0a07 */
[----:B-1----:R-:W1:Y:S01]  /*d1a0*/  S2R R193, SR_TID.X ;  /* 0x0000000000c17919 */ /* 0x002e620000002100 */
[----:B--2---:R-:W-:Y:S01]  /*d1b0*/  IABS R2, R2 ;  /* 0x0000000200027213 */ /* 0x004fe20000000000 */
[----:B------:R-:W-:Y:S01]  /*d1c0*/  IMAD.HI.U32 R9, R250, R3, RZ ;  /* 0x00000003fa097227 */ /* 0x000fe200078e00ff */
[----:B---3--:R-:W-:-:S03]  /*d1d0*/  IABS R0, R0 ;  /* 0x0000000000007213 */ /* 0x008fc60000000000 */
[----:B------:R-:W-:Y:S02]  /*d1e0*/  IMAD.MOV.U32 R220, RZ, RZ, R10 ;  /* 0x000000ffffdc7224 */ /* 0x000fe400078e000a */
[----:B------:R-:W-:Y:S02]  /*d1f0*/  IMAD.MOV.U32 R218, RZ, RZ, R12 ;  /* 0x000000ffffda7224 */ /* 0x000fe400078e000c */
[----:B------:R-:W-:-:S04]  /*d200*/  IMAD.HI.U32 R8, R250, R4, RZ ;  /* 0x00000004fa087227 */ /* 0x000fc800078e00ff */
[----:B------:R-:W-:Y:S01]  /*d210*/  IMAD R5, R251, R7, R5 ;  /* 0x00000007fb057224 */ /* 0x000fe200078e0205 */
[----:B------:R-:W-:Y:S01]  /*d220*/  IADD3 R7, -R9, RZ, RZ ;  /* 0x000000ff09077210 */ /* 0x000fe20007ffe1ff */
[----:B------:R-:W-:Y:S01]  /*d230*/  IMAD.MOV.U32 R219, RZ, RZ, R13 ;  /* 0x000000ffffdb7224 */ /* 0x000fe200078e000d */
[----:B------:R-:W-:Y:S01]  /*d240*/  IADD3 R13, R241, 0x1e4, RZ ;  /* 0x000001e4f10d7810 */ /* 0x000fe20007ffe0ff */
[----:B------:R-:W-:-:S04]  /*d250*/  IMAD.HI.U32 R10, R250, R2, RZ ;  /* 0x00000002fa0a7227 */ /* 0x000fc800078e00ff */
[----:B------:R-:W-:Y:S01]  /*d260*/  IMAD.HI.U32 R12, R250, R0, RZ ;  /* 0x00000000fa0c7227 */ /* 0x000fe200078e00ff */
[----:B------:R2:W-:Y:S03]  /*d270*/  STL [R1+0x3f64], R13 ;  /* 0x003f640d01007387 */ /* 0x0005e60000100800 */
[----:B------:R-:W-:Y:S02]  /*d280*/  IMAD.MOV R11, RZ, RZ, -R8 ;  /* 0x000000ffff0b7224 */ /* 0x000fe400078e0a08 */
[----:B------:R-:W-:Y:S02]  /*d290*/  IMAD.MOV R8, RZ, RZ, -R10 ;  /* 0x000000ffff087224 */ /* 0x000fe400078e0a0a */
[----:B------:R-:W-:Y:S01]  /*d2a0*/  IMAD.MOV R9, RZ, RZ, -R12 ;  /* 0x000000ffff097224 */ /* 0x000fe200078e0a0c */
[----:B-1----:R-:W-:Y:S01]  /*d2b0*/  LOP3.LUT R193, R193, 0x3f, RZ, 0xc0, !PT ;  /* 0x0000003fc1c17812 */ /* 0x002fe200078ec0ff */
[----:B------:R-:W-:Y:S01]  /*d2c0*/  IMAD R3, R251, R7, R3 ;  /* 0x00000007fb037224 */ /* 0x000fe200078e0203 */
[----:B--2---:R-:W-:Y:S01]  /*d2d0*/  IABS R13, R13 ;  /* 0x0000000d000d7213 */ /* 0x004fe20000000000 */
[----:B------:R-:W-:-:S02]  /*d2e0*/  VIADD R10, R241, 0x1e5 ;  /* 0x000001e5f10a7836 */ /* 0x000fc40000000000 */
[----:B------:R-:W-:Y:S02]  /*d2f0*/  VIADD R7, R241, 0x1e6 ;  /* 0x000001e6f1077836 */ /* 0x000fe40000000000 */
[----:B------:R-:W-:Y:S01]  /*d300*/  IMAD.MOV.U32 R216, RZ, RZ, R74 ;  /* 0x000000ffffd87224 */ /* 0x000fe200078e004a */
[----:B------:R1:W-:Y:S01]  /*d310*/  STL [R1+0x3f5c], R10 ;  /* 0x003f5c0a01007387 */ /* 0x0003e20000100800 */
[----:B------:R-:W-:Y:S01]  /*d320*/  IMAD R0, R251, R9, R0 ;  /* 0x00000009fb007224 */ /* 0x000fe200078e0200 */
[----:B------:R-:W-:Y:S01]  /*d330*/  IADD3 R9, R241, 0x1e7, RZ ;  /* 0x000001e7f1097810 */ /* 0x000fe20007ffe0ff */
[C---:B------:R-:W-:Y:S01]  /*d340*/  IMAD R4, R251.reuse, R11, R4 ;  /* 0x0000000bfb047224 */ /* 0x040fe200078e0204 */
[----:B------:R2:W-:Y:S01]  /*d350*/  STL [R1+0x3f58], R7 ;  /* 0x003f580701007387 */ /* 0x0005e20000100800 */
[----:B------:R-:W-:Y:S01]  /*d360*/  IMAD R2, R251, R8, R2 ;  /* 0x00000008fb027224 */ /* 0x000fe200078e0202 */
[----:B------:R-:W-:Y:S01]  /*d370*/  IABS R12, R10 ;  /* 0x0000000a000c7213 */ /* 0x000fe20000000000 */
[----:B------:R-:W-:Y:S01]  /*d380*/  IMAD.MOV.U32 R213, RZ, RZ, R216 ;  /* 0x000000ffffd57224 */ /* 0x000fe200078e00d8 */
[----:B------:R-:W-:Y:S01]  /*d390*/  IABS R11, R7 ;  /* 0x00000007000b7213 */ /* 0x000fe20000000000 */
[----:B------:R-:W-:Y:S01]  /*d3a0*/  VIADD R8, R241, 0x1e8 ;  /* 0x000001e8f1087836 */ /* 0x000fe20000000000 */
[----:B------:R-:W-:Y:S01]  /*d3b0*/  MOV R216, R217 ;  /* 0x000000d900d87202 */ /* 0x000fe20000000f00 */
[----:B------:R-:W-:Y:S01]  /*d3c0*/  IMAD.MOV.U32 R217, RZ, RZ, R218 ;  /* 0x000000ffffd97224 */ /* 0x000fe200078e00da */
[----:B-1----:R-:W-:Y:S01]  /*d3d0*/  IABS R10, R9 ;  /* 0x00000009000a7213 */ /* 0x002fe20000000000 */
[----:B------:R1:W-:Y:S01]  /*d3e0*/  STL [R1+0x3f54], R9 ;  /* 0x003f540901007387 */ /* 0x0003e20000100800 */
[----:B--2---:R-:W-:-:S02]  /*d3f0*/  IMAD.HI.U32 R7, R250, R13, RZ ;  /* 0x0000000dfa077227 */ /* 0x004fc400078e00ff */
[----:B------:R-:W-:Y:S01]  /*d400*/  MOV R212, R217 ;  /* 0x000000d900d47202 */ /* 0x000fe20000000f00 */
[----:B------:R2:W-:Y:S01]  /*d410*/  STL [R1+0x3f50], R8 ;  /* 0x003f500801007387 */ /* 0x0005e20000100800 */
[----:B------:R-:W-:Y:S02]  /*d420*/  IMAD.MOV R7, RZ, RZ, -R7 ;  /* 0x000000ffff077224 */ /* 0x000fe400078e0a07 */
[----:B------:R-:W-:Y:S01]  /*d430*/  IMAD.HI.U32 R114, R250, R12, RZ ;  /* 0x0000000cfa727227 */ /* 0x000fe200078e00ff */
[----:B-1----:R-:W-:-:S03]  /*d440*/  IABS R9, R8 ;  /* 0x0000000800097213 */ /* 0x002fc60000000000 */
[----:B------:R-:W-:Y:S01]  /*d450*/  IMAD.MOV.U32 R218, RZ, RZ, R219 ;  /* 0x000000ffffda7224 */ /* 0x000fe200078e00db */
[----:B------:R-:W-:Y:S01]  /*d460*/  MOV R219, R220 ;  /* 0x000000dc00db7202 */ /* 0x000fe20000000f00 */
[----:B------:R-:W-:Y:S02]  /*d470*/  IMAD.MOV.U32 R215, RZ, RZ, R154 ;  /* 0x000000ffffd77224 */ /* 0x000fe400078e009a */
[----:B------:R-:W-:-:S04]  /*d480*/  IMAD.HI.U32 R154, R250, R11, RZ ;  /* 0x0000000bfa9a7227 */ /* 0x000fc800078e00ff */
[----:B------:R-:W-:-:S04]  /*d490*/  IMAD.HI.U32 R74, R250, R10, RZ ;  /* 0x0000000afa4a7227 */ /* 0x000fc800078e00ff */
[----:B------:R-:W-:Y:S01]  /*d4a0*/  IMAD R13, R251, R7, R13 ;  /* 0x00000007fb0d7224 */ /* 0x000fe200078e020d */
[----:B------:R-:W-:Y:S01]  /*d4b0*/  IADD3 R7, -R114, RZ, RZ ;  /* 0x000000ff72077210 */ /* 0x000fe20007ffe1ff */
[----:B------:R-:W-:Y:S02]  /*d4c0*/  IMAD.MOV.U32 R217, RZ, RZ, R218 ;  /* 0x000000ffffd97224 */ /* 0x000fe400078e00da */
[----:B--2---:R-:W-:-:S04]  /*d4d0*/  IMAD.HI.U32 R8, R250, R9, RZ ;  /* 0x00000009fa087227 */ /* 0x004fc800078e00ff */
[----:B------:R-:W-:Y:S01]  /*d4e0*/  IMAD.MOV R114, RZ, RZ, -R154 ;  /* 0x000000ffff727224 */ /* 0x000fe200078e0a9a */
[----:B------:R-:W-:Y:S01]  /*d4f0*/  IADD3 R154, -R74, RZ, RZ ;  /* 0x000000ff4a9a7210 */ /* 0x000fe20007ffe1ff */
[----:B------:R-:W-:Y:S02]  /*d500*/  VIADD R195, R241, 0x1e9 ;  /* 0x000001e9f1c37836 */ /* 0x000fe40000000000 */
[----:B------:R-:W-:Y:S02]  /*d510*/  IMAD.MOV.U32 R211, RZ, RZ, R212 ;  /* 0x000000ffffd37224 */ /* 0x000fe400078e00d4 */
[----:B------:R-:W-:Y:S01]  /*d520*/  IMAD.MOV.U32 R212, RZ, RZ, R217 ;  /* 0x000000ffffd47224 */ /* 0x000fe200078e00d9 */
[----:B------:R-:W-:Y:S01]  /*d530*/  STL [R1+0x3f4c], R195 ;  /* 0x003f4cc301007387 */ /* 0x000fe20000100800 */
[----:B------:R-:W-:Y:S01]  /*d540*/  IMAD.MOV R74, RZ, RZ, -R8 ;  /* 0x000000ffff4a7224 */ /* 0x000fe200078e0a08 */
[----:B------:R-:W-:Y:S01]  /*d550*/  IABS R8, R195 ;  /* 0x000000c300087213 */ /* 0x000fe20000000000 */
[----:B------:R-:W-:-:S02]  /*d560*/  IMAD.MOV.U32 R220, RZ, RZ, R224 ;  /* 0x000000ffffdc7224 */ /* 0x000fc400078e00e0 */
[C---:B------:R-:W-:Y:S02]  /*d570*/  IMAD R12, R251.reuse, R7, R12 ;  /* 0x00000007fb0c7224 */ /* 0x040fe400078e020c */
[----:B------:R-:W-:Y:S01]  /*d580*/  IMAD.MOV.U32 R224, RZ, RZ, R225 ;  /* 0x000000ffffe07224 */ /* 0x000fe200078e00e1 */
[----:B------:R-:W-:Y:S01]  /*d590*/  MOV R225, R238 ;  /* 0x000000ee00e17202 */ /* 0x000fe20000000f00 */
[----:B------:R-:W-:Y:S01]  /*d5a0*/  IMAD R10, R251, R154, R10 ;  /* 0x0000009afb0a7224 */ /* 0x000fe200078e020a */
[C---:B------:R-:W-:Y:S01]  /*d5b0*/  IADD3 R154, R241.reuse, 0x1eb, RZ ;  /* 0x000001ebf19a7810 */ /* 0x040fe20007ffe0ff */
[----:B------:R-:W-:Y:S02]  /*d5c0*/  VIADD R7, R241, 0x1fb ;  /* 0x000001fbf1077836 */ /* 0x000fe40000000000 */
[----:B------:R-:W-:Y:S01]  /*d5d0*/  IMAD.MOV.U32 R210, RZ, RZ, R211 ;  /* 0x000000ffffd27224 */ /* 0x000fe200078e00d3 */
[----:B------:R-:W-:Y:S01]  /*d5e0*/  MOV R211, R212 ;  /* 0x000000d400d37202 */ /* 0x000fe20000000f00 */
[----:B------:R-:W-:Y:S01]  /*d5f0*/  IMAD.MOV.U32 R238, RZ, RZ, R249 ;  /* 0x000000ffffee7224 */ /* 0x000fe200078e00f9 */
[----:B------:R1:W-:Y:S01]  /*d600*/  STL [R1+0x3f48], R7 ;  /* 0x003f480701007387 */ /* 0x0003e20000100800 */
[C---:B------:R-:W-:Y:S01]  /*d610*/  IMAD R11, R251.reuse, R114, R11 ;  /* 0x00000072fb0b7224 */ /* 0x040fe200078e020b */
[----:B------:R-:W-:Y:S01]  /*d620*/  IABS R249, R154 ;  /* 0x0000009a00f97213 */ /* 0x000fe20000000000 */
[----:B------:R-:W-:Y:S01]  /*d630*/  IMAD.MOV.U32 R212, RZ, RZ, R213 ;  /* 0x000000ffffd47224 */ /* 0x000fe200078e00d5 */
[----:B------:R2:W-:Y:S01]  /*d640*/  STL [R1+0x3f40], R154 ;  /* 0x003f409a01007387 */ /* 0x0005e20000100800 */
[----:B------:R-:W-:-:S02]  /*d650*/  IMAD R9, R251, R74, R9 ;  /* 0x0000004afb097224 */ /* 0x000fc400078e0209 */
[----:B------:R-:W-:Y:S02]  /*d660*/  VIADD R114, R241, 0x1ea ;  /* 0x000001eaf1727836 */ /* 0x000fe40000000000 */
[----:B------:R-:W-:Y:S01]  /*d670*/  IMAD.MOV.U32 R218, RZ, RZ, R220 ;  /* 0x000000ffffda7224 */ /* 0x000fe200078e00dc */
[----:B------:R-:W-:Y:S01]  /*d680*/  MOV R220, R224 ;  /* 0x000000e000dc7202 */ /* 0x000fe20000000f00 */
[----:B------:R-:W-:Y:S01]  /*d690*/  IMAD.MOV.U32 R213, RZ, RZ, R214 ;  /* 0x000000ffffd57224 */ /* 0x000fe200078e00d6 */
[----:B------:R-:W-:Y:S01]  /*d6a0*/  MOV R214, R215 ;  /* 0x000000d700d67202 */ /* 0x000fe20000000f00 */
[----:B------:R-:W-:Y:S01]  /*d6b0*/  IMAD.HI.U32 R74, R250, R8, RZ ;  /* 0x00000008fa4a7227 */ /* 0x000fe200078e00ff */
[----:B-1----:R-:W-:Y:S01]  /*d6c0*/  IABS R7, R7 ;  /* 0x0000000700077213 */ /* 0x002fe20000000000 */
[----:B------:R1:W-:Y:S01]  /*d6d0*/  STL [R1+0x3f44], R114 ;  /* 0x003f447201007387 */ /* 0x0003e20000100800 */
[----:B------:R-:W-:Y:S01]  /*d6e0*/  MOV R217, R220 ;  /* 0x000000dc00d97202 */ /* 0x000fe20000000f00 */
[----:B------:R-:W-:-:S02]  /*d6f0*/  IMAD.MOV.U32 R224, RZ, RZ, R238 ;  /* 0x000000ffffe07224 */ /* 0x000fc400078e00ee */
[----:B------:R-:W-:Y:S02]  /*d700*/  IMAD.MOV.U32 R215, RZ, RZ, R226 ;  /* 0x000000ffffd77224 */ /* 0x000fe400078e00e2 */
[----:B------:R-:W-:Y:S01]  /*d710*/  IMAD.MOV.U32 R238, RZ, RZ, R248 ;  /* 0x000000ffffee7224 */ /* 0x000fe200078e00f8 */
[----:B------:R-:W-:Y:S01]  /*d720*/  IABS R248, R114 ;  /* 0x0000007200f87213 */ /* 0x000fe20000000000 */
[----:B------:R-:W-:Y:S01]  /*d730*/  IMAD.MOV.U32 R205, RZ, RZ, R211 ;  /* 0x000000ffffcd7224 */ /* 0x000fe200078e00d3 */
[----:B------:R-:W-:Y:S01]  /*d740*/  MOV R211, R212 ;  /* 0x000000d400d37202 */ /* 0x000fe20000000f00 */
[----:B--2---:R-:W-:Y:S01]  /*d750*/  IMAD R154, R194, 0x40, R193 ;  /* 0x00000040c29a7824 */ /* 0x004fe200078e02c1 */
[----:B-1----:R-:W-:Y:S01]  /*d760*/  IADD3 R114, -R74, RZ, RZ ;  /* 0x000000ff4a727210 */ /* 0x002fe20007ffe1ff */
[----:B------:R-:W-:Y:S02]  /*d770*/  VIADD R193, R241, 0x1ec ;  /* 0x000001ecf1c17836 */ /* 0x000fe40000000000 */
[----:B------:R-:W-:Y:S01]  /*d780*/  IMAD.MOV.U32 R212, RZ, RZ, R213 ;  /* 0x000000ffffd47224 */ /* 0x000fe200078e00d5 */
[----:B------:R-:W-:Y:S01]  /*d790*/  STL [R1+0x3e80], R154 ;  /* 0x003e809a01007387 */ /* 0x000fe20000100800 */
[----:B------:R-:W-:Y:S01]  /*d7a0*/  IMAD.MOV.U32 R213, RZ, RZ, R214 ;  /* 0x000000ffffd57224 */ /* 0x000fe200078e00d6 */
[----:B------:R-:W-:Y:S01]  /*d7b0*/  MOV R214, R215 ;  /* 0x000000d700d67202 */ /* 0x000fe20000000f00 */
[----:B------:R-:W-:Y:S01]  /*d7c0*/  IMAD.MOV.U32 R220, RZ, RZ, R238 ;  /* 0x000000ffffdc7224 */ /* 0x000fe200078e00ee */
[----:B------:R-:W-:Y:S01]  /*d7d0*/  IABS R74, R154 ;  /* 0x0000009a004a7213 */ /* 0x000fe20000000000 */
[----:B------:R-:W-:Y:S01]  /*d7e0*/  IMAD.MOV.U32 R238, RZ, RZ, R239 ;  /* 0x000000ffffee7224 */ /* 0x000fe200078e00ef */
[----:B------:R-:W-:Y:S01]  /*d7f0*/  MOV R239, R247 ;  /* 0x000000f700ef7202 */ /* 0x000fe20000000f00 */
[----:B------:R-:W-:Y:S01]  /*d800*/  IMAD.HI.U32 R194, R250, R7, RZ ;  /* 0x00000007fac27227 */ /* 0x000fe200078e00ff */
[----:B------:R1:W-:Y:S01]  /*d810*/  STL [R1+0x3f34], R193 ;  /* 0x003f34c101007387 */ /* 0x0003e20000100800 */
[----:B------:R-:W-:-:S02]  /*d820*/  IABS R247, R193 ;  /* 0x000000c100f77213 */ /* 0x000fc40000000000 */
[----:B------:R-:W-:Y:S02]  /*d830*/  IMAD.MOV.U32 R195, RZ, RZ, R210 ;  /* 0x000000ffffc37224 */ /* 0x000fe400078e00d2 */
[----:B------:R-:W-:Y:S02]  /*d840*/  IMAD.MOV.U32 R215, RZ, RZ, R216 ;  /* 0x000000ffffd77224 */ /* 0x000fe400078e00d8 */
[----:B------:R-:W-:Y:S01]  /*d850*/  IMAD.MOV.U32 R210, RZ, RZ, R211 ;  /* 0x000000ffffd27224 */ /* 0x000fe200078e00d3 */
[----:B------:R-:W-:Y:S01]  /*d860*/  MOV R211, R212 ;  /* 0x000000d400d37202 */ /* 0x000fe20000000f00 */
[----:B------:R-:W-:Y:S01]  /*d870*/  IMAD.MOV.U32 R216, RZ, RZ, R227 ;  /* 0x000000ffffd87224 */ /* 0x000fe200078e00e3 */
[----:B-1----:R-:W-:Y:S01]  /*d880*/  IADD3 R193, R241, 0x1ed, RZ ;  /* 0x000001edf1c17810 */ /* 0x002fe20007ffe0ff */
[----:B------:R-:W-:Y:S01]  /*d890*/  IMAD R8, R251, R114, R8 ;  /* 0x00000072fb087224 */ /* 0x000fe200078e0208 */
[----:B------:R-:W-:Y:S01]  /*d8a0*/  MOV R209, R210 ;  /* 0x000000d200d17202 */ /* 0x000fe20000000f00 */
[----:B------:R-:W-:-:S02]  /*d8b0*/  IMAD.MOV.U32 R212, RZ, RZ, R213 ;  /* 0x000000ffffd47224 */ /* 0x000fc400078e00d5 */
[----:B------:R-:W-:Y:S01]  /*d8c0*/  IMAD.HI.U32 R154, R250, R249, RZ ;  /* 0x000000f9fa9a7227 */ /* 0x000fe200078e00ff */
[----:B------:R1:W-:Y:S03]  /*d8d0*/  STL [R1+0x3f2c], R193 ;  /* 0x003f2cc101007387 */ /* 0x0003e60000100800 */
[----:B------:R-:W-:Y:S01]  /*d8e0*/  IMAD.MOV.U32 R226, RZ, RZ, R228 ;  /* 0x000000ffffe27224 */ /* 0x000fe200078e00e4 */
[----:B------:R-:W-:Y:S01]  /*d8f0*/  MOV R228, R235 ;  /* 0x000000eb00e47202 */ /* 0x000fe20000000f00 */
[----:B------:R-:W-:Y:S01]  /*d900*/  IMAD.MOV R114, RZ, RZ, -R194 ;  /* 0x000000ffff727224 */ /* 0x000fe200078e0ac2 */
[----:B------:R-:W-:Y:S01]  /*d910*/  IADD3 R154, -R154, RZ, RZ ;  /* 0x000000ff9a9a7210 */ /* 0x000fe20007ffe1ff */
[----:B------:R-:W-:Y:S01]  /*d920*/  IMAD.MOV.U32 R213, RZ, RZ, R214 ;  /* 0x000000ffffd57224 */ /* 0x000fe200078e00d6 */
[----:B------:R-:W-:Y:S01]  /*d930*/  MOV R214, R215 ;  /* 0x000000d700d67202 */ /* 0x000fe20000000f00 */
[----:B------:R-:W-:-:S04]  /*d940*/  IMAD.HI.U32 R194, R250, R248, RZ ;  /* 0x000000f8fac27227 */ /* 0x000fc800078e00ff */
[----:B------:R-:W-:Y:S01]  /*d950*/  IMAD.HI.U32 R234, R234, R74, RZ ;  /* 0x0000004aeaea7227 */ /* 0x000fe200078e00ff */
[C---:B------:R-:W-:Y:S02]  /*d960*/  ISETP.GT.U32.AND P5, PT, R251.reuse, R205, PT ;  /* 0x000000cdfb00720c */ /* 0x040fe40003fa4070 */
[C---:B------:R-:W-:Y:S01]  /*d970*/  ISETP.GT.U32.AND P4, PT, R251.reuse, R195, PT ;  /* 0x000000c3fb00720c */ /* 0x040fe20003f84070 */
[----:B------:R-:W-:Y:S01]  /*d980*/  IMAD.MOV.U32 R215, RZ, RZ, R216 ;  /* 0x000000ffffd77224 */ /* 0x000fe200078e00d8 */
[----:B------:R-:W-:Y:S01]  /*d990*/  MOV R227, R229 ;  /* 0x000000e500e37202 */ /* 0x000fe20000000f00 */
[----:B------:R-:W-:Y:S01]  /*d9a0*/  IMAD.MOV.U32 R235, RZ, RZ, R246 ;  /* 0x000000ffffeb7224 */ /* 0x000fe200078e00f6 */
[----:B------:R-:W-:Y:S01]  /*d9b0*/  IABS R246, R193 ;  /* 0x000000c100f67213 */ /* 0x000fe20000000000 */
[----:B------:R-:W-:Y:S01]  /*d9c0*/  IMAD.MOV.U32 R216, RZ, RZ, R217 ;  /* 0x000000ffffd87224 */ /* 0x000fe200078e00d9 */
[----:B------:R-:W-:Y:S01]  /*d9d0*/  MOV R217, R218 ;  /* 0x000000da00d97202 */ /* 0x000fe20000000f00 */
[----:B------:R-:W-:Y:S01]  /*d9e0*/  IMAD.MOV.U32 R210, RZ, RZ, R211 ;  /* 0x000000ffffd27224 */ /* 0x000fe200078e00d3 */
[----:B-1----:R-:W2:Y:S01]  /*d9f0*/  LDL.LU R193, [R1+0x14] ;  /* 0x0000140001c17983 */ /* 0x002ea20000300800 */
[----:B------:R-:W-:-:S02]  /*da00*/  IMAD R7, R251, R114, R7 ;  /* 0x00000072fb077224 */ /* 0x000fc400078e0207 */
[----:B------:R-:W-:Y:S01]  /*da10*/  IMAD.MOV.U32 R211, RZ, RZ, R212 ;  /* 0x000000ffffd37224 */ /* 0x000fe200078e00d4 */
[----:B------:R-:W-:Y:S01]  /*da20*/  MOV R212, R213 ;  /* 0x000000d500d47202 */ /* 0x000fe20000000f00 */
[----:B------:R-:W-:Y:S01]  /*da30*/  IMAD.MOV R114, RZ, RZ, -R194 ;  /* 0x000000ffff727224 */ /* 0x000fe200078e0ac2 */
[----:B------:R-:W3:Y:S01]  /*da40*/  LDL.LU R202, [R1+0x10] ;  /* 0x0000100001ca7983 */ /* 0x000ee20000300800 */
[----:B------:R-:W-:Y:S02]  /*da50*/  IMAD.MOV.U32 R218, RZ, RZ, R219 ;  /* 0x000000ffffda7224 */ /* 0x000fe400078e00db */
[----:B------:R-:W-:Y:S01]  /*da60*/  IMAD.MOV R194, RZ, RZ, -R234 ;  /* 0x000000ffffc27224 */ /* 0x000fe200078e0aea */
[----:B------:R-:W4:Y:S01]  /*da70*/  LDL.LU R200, [R1+0xc] ;  /* 0x00000c0001c87983 */ /* 0x000f220000300800 */
[----:B------:R-:W-:Y:S01]  /*da80*/  IMAD.MOV.U32 R219, RZ, RZ, R221 ;  /* 0x000000ffffdb7224 */ /* 0x000fe200078e00dd */
[----:B------:R-:W-:Y:S01]  /*da90*/  MOV R221, R222 ;  /* 0x000000de00dd7202 */ /* 0x000fe20000000f00 */
[----:B------:R-:W-:Y:S01]  /*daa0*/  IMAD.MOV.U32 R213, RZ, RZ, R214 ;  /* 0x000000ffffd57224 */ /* 0x000fe200078e00d6 */
[----:B------:R-:W4:Y:S01]  /*dab0*/  LDL.LU R203, [R1+0x8] ;  /* 0x0000080001cb7983 */ /* 0x000f220000300800 */
[----:B------:R-:W-:Y:S01]  /*dac0*/  IMAD.MOV.U32 R214, RZ, RZ, R215 ;  /* 0x000000ffffd67224 */ /* 0x000fe200078e00d7 */
[----:B------:R-:W-:Y:S01]  /*dad0*/  MOV R215, R216 ;  /* 0x000000d800d77202 */ /* 0x000fe20000000f00 */
[----:B------:R-:W-:-:S02]  /*dae0*/  IMAD R248, R251, R114, R248 ;  /* 0x00000072fbf87224 */ /* 0x000fc400078e02f8 */
[----:B------:R-:W-:Y:S02]  /*daf0*/  IMAD.MOV.U32 R222, RZ, RZ, R244 ;  /* 0x000000ffffde7224 */ /* 0x000fe400078e00f4 */
[----:B------:R-:W-:Y:S02]  /*db00*/  IMAD.MOV.U32 R216, RZ, RZ, R217 ;  /* 0x000000ffffd87224 */ /* 0x000fe400078e00d9 */
[----:B------:R-:W-:Y:S01]  /*db10*/  IMAD R196, R34, R194, R74 ;  /* 0x000000c222c47224 */ /* 0x000fe200078e024a */
[C---:B------:R-:W-:Y:S01]  /*db20*/  IADD3 R194, R241.reuse, 0x1ef, RZ ;  /* 0x000001eff1c27810 */ /* 0x040fe20007ffe0ff */
[----:B------:R-:W-:Y:S02]  /*db30*/  VIADD R114, R241, 0x1ee ;  /* 0x000001eef1727836 */ /* 0x000fe40000000000 */
[----:B------:R-:W-:Y:S01]  /*db40*/  IMAD.MOV.U32 R217, RZ, RZ, R218 ;  /* 0x000000ffffd97224 */ /* 0x000fe200078e00da */
[----:B------:R-:W-:Y:S01]  /*db50*/  MOV R218, R219 ;  /* 0x000000db00da7202 */ /* 0x000fe20000000f00 */
[----:B------:R-:W-:-:S02]  /*db60*/  IMAD R249, R251, R154, R249 ;  /* 0x0000009afbf97224 */ /* 0x000fc400078e02f9 */
[----:B------:R-:W-:Y:S02]  /*db70*/  VIADD R154, R241, 0x1f0 ;  /* 0x000001f0f19a7836 */ /* 0x000fe40000000000 */
[----:B------:R-:W-:Y:S02]  /*db80*/  IMAD.MOV.U32 R219, RZ, RZ, R221 ;  /* 0x000000ffffdb7224 */ /* 0x000fe400078e00dd */
[----:B------:R-:W-:Y:S01]  /*db90*/  IMAD.MOV.U32 R221, RZ, RZ, R222 ;  /* 0x000000ffffdd7224 */ /* 0x000fe200078e00de */
[----:B------:R-:W-:Y:S01]  /*dba0*/  MOV R222, R243 ;  /* 0x000000f300de7202 */ /* 0x000fe20000000f00 */
[----:B------:R1:W-:Y:S01]  /*dbb0*/  STL [R1+0x3f24], R114 ;  /* 0x003f247201007387 */ /* 0x0003e20000100800 */
[----:B------:R-:W-:Y:S01]  /*dbc0*/  IMAD.MOV.U32 R201, RZ, RZ, R209 ;  /* 0x000000ffffc97224 */ /* 0x000fe200078e00d1 */
[----:B------:R-:W-:Y:S01]  /*dbd0*/  MOV R207, R211 ;  /* 0x000000d300cf7202 */ /* 0x000fe20000000f00 */
[----:B------:R-:W-:Y:S01]  /*dbe0*/  IMAD.MOV.U32 R208, RZ, RZ, R210 ;  /* 0x000000ffffd07224 */ /* 0x000fe200078e00d2 */
[----:B------:R-:W-:Y:S01]  /*dbf0*/  STL [R1+0x3f20], R194 ;  /* 0x003f20c201007387 */ /* 0x000fe20000100800 */
[----:B------:R-:W-:Y:S01]  /*dc00*/  IMAD.MOV.U32 R209, RZ, RZ, R213 ;  /* 0x000000ffffd17224 */ /* 0x000fe200078e00d5 */
[----:B------:R-:W-:Y:S01]  /*dc10*/  MOV R210, R214 ;  /* 0x000000d600d27202 */ /* 0x000fe20000000f00 */
[----:B------:R-:W-:Y:S01]  /*dc20*/  IMAD.MOV.U32 R211, RZ, RZ, R215 ;  /* 0x000000ffffd37224 */ /* 0x000fe200078e00d7 */
[----:B------:R-:W-:Y:S01]  /*dc30*/  STL [R1+0x3f18], R154 ;  /* 0x003f189a01007387 */ /* 0x000fe20000100800 */
[----:B------:R-:W-:Y:S01]  /*dc40*/  MOV R213, R217 ;  /* 0x000000d900d57202 */ /* 0x000fe20000000f00 */
[----:B------:R-:W-:Y:S01]  /*dc50*/  IMAD.MOV.U32 R215, RZ, RZ, R219 ;  /* 0x000000ffffd77224 */ /* 0x000fe200078e00db */
[----:B------:R-:W-:Y:S01]  /*dc60*/  MOV R214, R221 ;  /* 0x000000dd00d67202 */ /* 0x000fe20000000f00 */
[----:B------:R-:W-:Y:S01]  /*dc70*/  IMAD.MOV.U32 R206, RZ, RZ, R212 ;  /* 0x000000ffffce7224 */ /* 0x000fe200078e00d4 */
[----:B------:R-:W4:Y:S01]  /*dc80*/  LDL.LU R219, [R1+0x2e0] ;  /* 0x0002e00001db7983 */ /* 0x000f220000300800 */
[----:B------:R-:W-:-:S02]  /*dc90*/  IMAD.MOV.U32 R217, RZ, RZ, R218 ;  /* 0x000000ffffd97224 */ /* 0x000fc400078e00da */
[----:B------:R-:W-:Y:S01]  /*dca0*/  IMAD.MOV.U32 R212, RZ, RZ, R216 ;  /* 0x000000ffffd47224 */ /* 0x000fe200078e00d8 */
[----:B------:R-:W4:Y:S01]  /*dcb0*/  LDL.LU R218, [R1+0x2d0] ;  /* 0x0002d00001da7983 */ /* 0x000f220000300800 */
[----:B------:R-:W-:Y:S02]  /*dcc0*/  IMAD.MOV.U32 R221, RZ, RZ, R222 ;  /* 0x000000ffffdd7224 */ /* 0x000fe400078e00de */
[----:B------:R-:W-:Y:S01]  /*dcd0*/  IMAD.MOV.U32 R216, RZ, RZ, R252 ;  /* 0x000000ffffd87224 */ /* 0x000fe200078e00fc */
[----:B------:R-:W4:Y:S01]  /*dce0*/  LDL.LU R222, [R1+0x1b4] ;  /* 0x0001b40001de7983 */ /* 0x000f220000300800 */
[----:B------:R-:W-:-:S03]  /*dcf0*/  IMAD.MOV.U32 R229, RZ, RZ, R245 ;  /* 0x000000ffffe57224 */ /* 0x000fc600078e00f5 */
[----:B------:R-:W4:Y:S01]  /*dd00*/  LDL.LU R252, [R1+0x4a68] ;  /* 0x004a680001fc7983 */ /* 0x000f220000300800 */
[----:B------:R-:W-:Y:S01]  /*dd10*/  ISETP.GT.U32.AND P0, PT, R34, R196, PT ;  /* 0x000000c42200720c */ /* 0x000fe20003f04070 */
[----:B------:R-:W-:Y:S01]  /*dd20*/  IMAD.HI.U32 R74, R250, R247, RZ ;  /* 0x000000f7fa4a7227 */ /* 0x000fe200078e00ff */
[----:B------:R-:W-:-:S11]  /*dd30*/  IABS R245, R114 ;  /* 0x0000007200f57213 */ /* 0x000fd60000000000 */
[----:B------:R-:W-:-:S05]  /*dd40*/  @!P0 IMAD.IADD R196, R196, 0x1, -R34 ;  /* 0x00000001c4c48824 */ /* 0x000fca00078e0a22 */
[----:B------:R-:W-:Y:S01]  /*dd50*/  ISETP.GT.U32.AND P1, PT, R34, R196, PT ;  /* 0x000000c42200720c */ /* 0x000fe20003f24070 */
[----:B------:R-:W-:Y:S02]  /*dd60*/  IMAD.MOV R74, RZ, RZ, -R74 ;  /* 0x000000ffff4a7224 */ /* 0x000fe400078e0a4a */
[----:B-1----:R-:W-:Y:S01]  /*dd70*/  IMAD.HI.U32 R114, R250, R246, RZ ;  /* 0x000000f6fa727227 */ /* 0x002fe200078e00ff */
[----:B------:R-:W-:-:S03]  /*dd80*/  IABS R243, R154 ;  /* 0x0000009a00f37213 */ /* 0x000fc60000000000 */
[----:B------:R-:W-:Y:S01]  /*dd90*/  IMAD R247, R251, R74, R247 ;  /* 0x0000004afbf77224 */ /* 0x000fe200078e02f7 */
[----:B------:R-:W-:Y:S01]  /*dda0*/  IADD3 R74, -R114, RZ, RZ ;  /* 0x000000ff724a7210 */ /* 0x000fe20007ffe1ff */
[----:B------:R-:W-:-:S04]  /*ddb0*/  @!P5 IMAD.IADD R205, R205, 0x1, -R251 ;  /* 0x00000001cdcdd824 */ /* 0x000fc800078e0afb */
[----:B------:R-:W-:Y:S02]  /*ddc0*/  @!P1 IMAD.IADD R196, R196, 0x1, -R34 ;  /* 0x00000001c4c49824 */ /* 0x000fe400078e0a22 */
[----:B------:R-:W-:Y:S02]  /*ddd0*/  @!P4 IMAD.IADD R195, R195, 0x1, -R251 ;  /* 0x00000001c3c3c824 */ /* 0x000fe400078e0afb */
[----:B------:R-:W-:Y:S02]  /*dde0*/  IMAD R246, R251, R74, R246 ;  /* 0x0000004afbf67224 */ /* 0x000fe400078e02f6 */
[----:B------:R-:W-:-:S04]  /*ddf0*/  IMAD.HI.U32 R74, R250, R243, RZ ;  /* 0x000000f3fa4a7227 */ /* 0x000fc800078e00ff */
[----:B------:R-:W-:Y:S02]  /*de00*/  IMAD.MOV.U32 R199, RZ, RZ, R209 ;  /* 0x000000ffffc77224 */ /* 0x000fe400078e00d1 */
[----:B------:R-:W-:Y:S01]  /*de10*/  IMAD.MOV.U32 R209, RZ, RZ, R210 ;  /* 0x000000ffffd17224 */ /* 0x000fe200078e00d2 */
[----:B------:R-:W-:Y:S01]  /*de20*/  MOV R210, R211 ;  /* 0x000000d300d27202 */ /* 0x000fe20000000f00 */
[----:B------:R-:W-:Y:S02]  /*de30*/  IMAD.MOV R74, RZ, RZ, -R74 ;  /* 0x000000ffff4a7224 */ /* 0x000fe400078e0a4a */
[----:B------:R-:W-:Y:S02]  /*de40*/  IMAD.MOV.U32 R211, RZ, RZ, R212 ;  /* 0x000000ffffd37224 */ /* 0x000fe400078e00d4 */
[----:B------:R-:W-:Y:S01]  /*de50*/  IMAD.MOV.U32 R212, RZ, RZ, R213 ;  /* 0x000000ffffd47224 */ /* 0x000fe200078e00d5 */
[----:B------:R-:W-:Y:S01]  /*de60*/  MOV R213, R214 ;  /* 0x000000d600d57202 */ /* 0x000fe20000000f00 */
[----:B------:R1:W-:Y:S01]  /*de70*/  STL [R1+0x414], R196 ;  /* 0x000414c401007387 */ /* 0x0003e20000100800 */
[----:B------:R-:W-:Y:S01]  /*de80*/  IMAD R243, R251, R74, R243 ;  /* 0x0000004afbf37224 */ /* 0x000fe200078e02f3 */
[----:B------:R-:W-:-:S02]  /*de90*/  IADD3 R74, R241, 0x1f1, RZ ;  /* 0x000001f1f14a7810 */ /* 0x000fc40007ffe0ff */
[----:B------:R-:W4:Y:S04]  /*dea0*/  LDL.LU R204, [R1+0x404] ;  /* 0x0004040001cc7983 */ /* 0x000f280000300800 */
[----:B-1----:R-:W4:Y:S04]  /*deb0*/  LDL.LU R196, [R1+0x400] ;  /* 0x0004000001c47983 */ /* 0x002f280000300800 */
[----:B------:R-:W4:Y:S01]  /*dec0*/  LDL.LU R241, [R1+0x4a64] ;  /* 0x004a640001f17983 */ /* 0x000f220000300800 */
[----:B------:R-:W-:-:S04]  /*ded0*/  IMAD.HI.U32 R154, R250, R245, RZ ;  /* 0x000000f5fa9a7227 */ /* 0x000fc800078e00ff */
[----:B------:R-:W-:-:S04]  /*dee0*/  IMAD.MOV R154, RZ, RZ, -R154 ;  /* 0x000000ffff9a7224 */ /* 0x000fc800078e0a9a */
[C---:B------:R-:W-:Y:S01]  /*def0*/  IMAD R245, R251.reuse, R154, R245 ;  /* 0x0000009afbf57224 */ /* 0x040fe200078e02f5 */
[----:B------:R-:W-:Y:S02]  /*df00*/  IABS R244, R194 ;  /* 0x000000c200f47213 */ /* 0x000fe40000000000 */
[C---:B--2---:R-:W-:Y:S02]  /*df10*/  ISETP.GT.U32.AND P0, PT, R251.reuse, R193, PT ;  /* 0x000000c1fb00720c */ /* 0x044fe40003f04070 */
[C---:B---3--:R-:W-:Y:S02]  /*df20*/  ISETP.GT.U32.AND P2, PT, R251.reuse, R202, PT ;  /* 0x000000cafb00720c */ /* 0x048fe40003f44070 */
[----:B----4-:R-:W-:-:S09]  /*df30*/  ISETP.GT.U32.AND P3, PT, R251, R200, PT ;  /* 0x000000c8fb00720c */ /* 0x010fd20003f64070 */
[----:B------:R-:W-:Y:S02]  /*df40*/  @!P0 IADD3 R193, R193, -R251, RZ ;  /* 0x800000fbc1c18210 */ /* 0x000fe40007ffe0ff */
[C---:B------:R-:W-:Y:S01]  /*df50*/  ISETP.GT.U32.AND P6, PT, R251.reuse, R203, PT ;  /* 0x000000cbfb00720c */ /* 0x040fe20003fc4070 */
[--C-:B------:R-:W-:Y:S01]  /*df60*/  @!P2 IMAD.IADD R202, R202, 0x1, -R251.reuse ;  /* 0x00000001cacaa824 */ /* 0x100fe200078e0afb */
[C---:B------:R-:W-:Y:S01]  /*df70*/  ISETP.GT.U32.AND P0, PT, R251.reuse, R201, PT ;  /* 0x000000c9fb00720c */ /* 0x040fe20003f04070 */
[----:B------:R-:W-:Y:S01]  /*df80*/  @!P3 IMAD.IADD R200, R200, 0x1, -R251 ;  /* 0x00000001c8c8b824 */ /* 0x000fe200078e0afb */
[C---:B------:R-:W-:Y:S02]  /*df90*/  ISETP.GT.U32.AND P3, PT, R251.reuse, R206, PT ;  /* 0x000000cefb00720c */ /* 0x040fe40003f64070 */
[C---:B------:R-:W-:Y:S02]  /*dfa0*/  ISETP.GT.U32.AND P5, PT, R251.reuse, R193, PT ;  /* 0x000000c1fb00720c */ /* 0x040fe40003fa4070 */
[----:B------:R-:W-:-:S02]  /*dfb0*/  ISETP.GT.U32.AND P4, PT, R251, R202, PT ;  /* 0x000000cafb00720c */ /* 0x000fc40003f84070 */
[----:B------:R-:W-:-:S03]  /*dfc0*/  ISETP.GT.U32.AND P2, PT, R251, R207, PT ;  /* 0x000000cffb00720c */ /* 0x000fc60003f44070 */
[----:B------:R-:W-:Y:S02]  /*dfd0*/  @!P6 IADD3 R203, R203, -R251, RZ ;  /* 0x800000fbcbcbe210 */ /* 0x000fe40007ffe0ff */
[--C-:B------:R-:W-:Y:S02]  /*dfe0*/  @!P0 IMAD.IADD R201, R201, 0x1, -R251.reuse ;  /* 0x00000001c9c98824 */ /* 0x100fe400078e0afb */
[--C-:B------:R-:W-:Y:S01]  /*dff0*/  @!P3 IMAD.IADD R206, R206, 0x1, -R251.reuse ;  /* 0x00000001ceceb824 */ /* 0x100fe200078e0afb */
[----:B------:R-:W-:Y:S01]  /*e000*/  ISETP.GT.U32.AND P0, PT, R251, R203, PT ;  /* 0x000000cbfb00720c */ /* 0x000fe20003f04070 */
[--C-:B------:R-:W-:Y:S02]  /*e010*/  @!P5 IMAD.IADD R193, R193, 0x1, -R251.reuse ;  /* 0x00000001c1c1d824 */ /* 0x100fe400078e0afb */
[----:B------:R-:W-:Y:S01]  /*e020*/  @!P4 IMAD.IADD R202, R202, 0x1, -R251 ;  /* 0x00000001cacac824 */ /* 0x000fe200078e0afb */
[----:B------:R-:W-:Y:S01]  /*e030*/  ISETP.GT.U32.AND P1, PT, R251, R252, PT ;  /* 0x000000fcfb00720c */ /* 0x000fe20003f24070 */
[----:B------:R-:W-:-:S02]  /*e040*/  IMAD.MOV.U32 R214, RZ, RZ, R218 ;  /* 0x000000ffffd67224 */ /* 0x000fc400078e00da */
[----:B------:R-:W-:Y:S01]  /*e050*/  IMAD.MOV.U32 R218, RZ, RZ, R219 ;  /* 0x000000ffffda7224 */ /* 0x000fe200078e00db */
[----:B------:R-:W-:Y:S01]  /*e060*/  MOV R219, R221 ;  /* 0x000000dd00db7202 */ /* 0x000fe20000000f00 */
[----:B------:R-:W-:Y:S02]  /*e070*/  IMAD.MOV.U32 R221, RZ, RZ, R238 ;  /* 0x000000ffffdd7224 */ /* 0x000fe400078e00ee */
[----:B------:R-:W2:Y:S04]  /*e080*/  LDL.LU R238, [R1+0x354] ;  /* 0x0003540001ee7983 */ /* 0x000ea80000300800 */
[----:B------:R-:W3:Y:S02]  /*e090*/  LDL.LU R197, [R1+0x3fc] ;  /* 0x0003fc0001c57983 */ /* 0x000ee40000300800 */
[----:B------:R-:W-:-:S02]  /*e0a0*/  @!P1 IADD3 R252, R252, -R251, RZ ;  /* 0x800000fbfcfc9210 */ /* 0x000fc40007ffe0ff */
[----:B------:R-:W-:Y:S01]  /*e0b0*/  ISETP.GT.U32.AND P1, PT, R251, R200, PT ;  /* 0x000000c8fb00720c */ /* 0x000fe20003f24070 */
[----:B------:R-:W4:Y:S01]  /*e0c0*/  LDL.LU R198, [R1+0x3f8] ;  /* 0x0003f80001c67983 */ /* 0x000f220000300800 */
[----:B------:R-:W-:-:S03]  /*e0d0*/  @!P2 IMAD.IADD R207, R207, 0x1, -R251 ;  /* 0x00000001cfcfa824 */ /* 0x000fc600078e0afb */
[----:B------:R-:W-:Y:S01]  /*e0e0*/  STL [R1+0x3f14], R74 ;  /* 0x003f144a01007387 */ /* 0x000fe20000100800 */
[----:B------:R-:W-:-:S03]  /*e0f0*/  ISETP.GT.U32.AND P2, PT, R251, R205, PT ;  /* 0x000000cdfb00720c */ /* 0x000fc60003f44070 */
[----:B------:R-:W-:Y:S04]  /*e100*/  @!P3 STL [R1+0x18], R206 ;  /* 0x000018ce0100b387 */ /* 0x000fe80000100800 */
[----:B------:R-:W-:Y:S04]  /*e110*/  STL [R1+0x14], R193 ;  /* 0x000014c101007387 */ /* 0x000fe80000100800 */
[----:B------:R1:W-:Y:S01]  /*e120*/  STL [R1+0x10], R202 ;  /* 0x000010ca01007387 */ /* 0x0003e20000100800 */
[----:B------:R-:W-:Y:S01]  /*e130*/  @!P1 IADD3 R200, R200, -R251, RZ ;  /* 0x800000fbc8c89210 */ /* 0x000fe20007ffe0ff */
[----:B------:R-:W-:Y:S01]  /*e140*/  @!P0 IMAD.IADD R203, R203, 0x1, -R251 ;  /* 0x00000001cbcb8824 */ /* 0x000fe200078e0afb */
[----:B-1----:R-:W-:Y:S01]  /*e150*/  MOV R202, R209 ;  /* 0x000000d100ca7202 */ /* 0x002fe20000000f00 */
[----:B------:R-:W-:-:S02]  /*e160*/  IMAD.MOV.U32 R209, RZ, RZ, R210 ;  /* 0x000000ffffd17224 */ /* 0x000fc400078e00d2 */
[----:B------:R-:W-:Y:S01]  /*e170*/  IMAD.MOV.U32 R210, RZ, RZ, R211 ;  /* 0x000000ffffd27224 */ /* 0x000fe200078e00d3 */
[----:B------:R-:W-:Y:S01]  /*e180*/  MOV R211, R212 ;  /* 0x000000d400d37202 */ /* 0x000fe20000000f00 */
[----:B------:R-:W-:Y:S02]  /*e190*/  IMAD.MOV.U32 R212, RZ, RZ, R219 ;  /* 0x000000ffffd47224 */ /* 0x000fe400078e00db */
[----:B------:R-:W-:Y:S01]  /*e1a0*/  IMAD.MOV.U32 R219, RZ, RZ, R221 ;  /* 0x000000ffffdb7224 */ /* 0x000fe200078e00dd */
[----:B------:R-:W-:Y:S01]  /*e1b0*/  MOV R221, R223 ;  /* 0x000000df00dd7202 */ /* 0x000fe20000000f00 */
[----:B------:R-:W-:Y:S02]  /*e1c0*/  IMAD.MOV.U32 R223, RZ, RZ, R226 ;  /* 0x000000ffffdf7224 */ /* 0x000fe400078e00e2 */
[----:B------:R-:W-:Y:S02]  /*e1d0*/  IMAD.MOV.U32 R226, RZ, RZ, R242 ;  /* 0x000000ffffe27224 */ /* 0x000fe400078e00f2 */
[----:B------:R-:W2:Y:S01]  /*e1e0*/  LDL.LU R242, [R1+0x4a60] ;  /* 0x004a600001f27983 */ /* 0x000ea20000300800 */
[----:B------:R-:W-:-:S03]  /*e1f0*/  @!P2 IMAD.IADD R205, R205, 0x1, -R251 ;  /* 0x00000001cdcda824 */ /* 0x000fc600078e0afb */
[----:B------:R-:W-:Y:S04]  /*e200*/  STL [R1+0xc], R200 ;  /* 0x00000cc801007387 */ /* 0x000fe80000100800 */
[----:B------:R-:W2:Y:S04]  /*e210*/  LDL.LU R154, [R1+0x3ec] ;  /* 0x0003ec00019a7983 */ /* 0x000ea80000300800 */
[----:B------:R1:W-:Y:S04]  /*e220*/  STL [R1+0x8], R203 ;  /* 0x000008cb01007387 */ /* 0x0003e80000100800 */
[----:B------:R-:W2:Y:S04]  /*e230*/  LDL.LU R194, [R1+0x3e8] ;  /* 0x0003e80001c27983 */ /* 0x000ea80000300800 */
[----:B------:R-:W2:Y:S01]  /*e240*/  LDL.LU R234, [R1+0x3e4] ;  /* 0x0003e40001ea7983 */ /* 0x000ea20000300800 */
[----:B-1----:R-:W-:Y:S01]  /*e250*/  MOV R203, R209 ;  /* 0x000000d100cb7202 */ /* 0x002fe20000000f00 */
[----:B------:R-:W-:-:S02]  /*e260*/  IMAD.MOV.U32 R209, RZ, RZ, R210 ;  /* 0x000000ffffd17224 */ /* 0x000fc400078e00d2 */
[----:B------:R-:W-:Y:S01]  /*e270*/  IMAD.MOV.U32 R210, RZ, RZ, R211 ;  /* 0x000000ffffd27224 */ /* 0x000fe200078e00d3 */
[----:B------:R-:W-:Y:S01]  /*e280*/  MOV R211, R212 ;  /* 0x000000d400d37202 */ /* 0x000fe20000000f00 */
[----:B------:R-:W-:Y:S01]  /*e290*/  IMAD.MOV.U32 R212, RZ, RZ, R219 ;  /* 0x000000ffffd47224 */ /* 0x000fe200078e00db */
[----:B------:R1:W-:Y:S04]  /*e2a0*/  STL [R1+0x4], R205 ;  /* 0x000004cd01007387 */ /* 0x0003e80000100800 */
[----:B------:R-:W2:Y:S01]  /*e2b0*/  LDL.LU R200, [R1+0x3e0] ;  /* 0x0003e00001c87983 */ /* 0x000ea20000300800 */
[----:B-1----:R-:W-:Y:S01]  /*e2c0*/  MOV R205, R209 ;  /* 0x000000d100cd7202 */ /* 0x002fe20000000f00 */
[----:B------:R-:W-:Y:S02]  /*e2d0*/  IMAD.MOV.U32 R209, RZ, RZ, R210 ;  /* 0x000000ffffd17224 */ /* 0x000fe400078e00d2 */
[----:B------:R-:W-:Y:S01]  /*e2e0*/  IMAD.MOV.U32 R210, RZ, RZ, R211 ;  /* 0x000000ffffd27224 */ /* 0x000fe200078e00d3 */
[----:B------:R-:W-:Y:S01]  /*e2f0*/  MOV R211, R212 ;  /* 0x000000d400d37202 */ /* 0x000fe20000000f00 */
[----:B------:R-:W-:-:S02]  /*e300*/  IMAD.MOV.U32 R212, RZ, RZ, R237 ;  /* 0x000000ffffd47224 */ /* 0x000fc400078e00ed */
[----:B------:R-:W3:Y:S01]  /*e310*/  LDL.LU R237, [R1+0x36c] ;  /* 0x00036c0001ed7983 */ /* 0x000ee20000300800 */
[C---:B------:R-:W-:Y:S02]  /*e320*/  ISETP.GT.U32.AND P3, PT, R251.reuse, R195, PT ;  /* 0x000000c3fb00720c */ /* 0x040fe40003f64070 */
[C---:B------:R-:W-:Y:S02]  /*e330*/  ISETP.GT.U32.AND P5, PT, R251.reuse, R252, PT ;  /* 0x000000fcfb00720c */ /* 0x040fe40003fa4070 */
[C---:B------:R-:W-:Y:S02]  /*e340*/  ISETP.GT.U32.AND P6, PT, R251.reuse, R208, PT ;  /* 0x000000d0fb00720c */ /* 0x040fe40003fc4070 */
[----:B------:R-:W-:Y:S01]  /*e350*/  ISETP.GT.U32.AND P2, PT, R251, R206, PT ;  /* 0x000000cefb00720c */ /* 0x000fe20003f44070 */
[----:B------:R-:W-:Y:S01]  /*e360*/  IMAD.MOV.U32 R206, RZ, RZ, R209 ;  /* 0x000000ffffce7224 */ /* 0x000fe200078e00d1 */
[----:B------:R-:W-:Y:S01]  /*e370*/  MOV R209, R210 ;  /* 0x000000d200d17202 */ /* 0x000fe20000000f00 */
[----:B------:R-:W-:-:S04]  /*e380*/  IMAD.MOV.U32 R210, RZ, RZ, R211 ;  /* 0x000000ffffd27224 */ /* 0x000fc800078e00d3 */
[-C--:B------:R-:W-:Y:S02]  /*e390*/  @!P3 IADD3 R195, R195, -R251.reuse, RZ ;  /* 0x800000fbc3c3b210 */ /* 0x080fe40007ffe0ff */
[----:B------:R-:W-:Y:S02]  /*e3a0*/  @!P5 IMAD.IADD R252, R252, 0x1, -R251 ;  /* 0x00000001fcfcd824 */ /* 0x000fe400078e0afb */
[----:B------:R-:W-:Y:S02]  /*e3b0*/  @!P6 IADD3 R208, R208, -R251, RZ ;  /* 0x800000fbd0d0e210 */ /* 0x000fe40007ffe0ff */
[C---:B------:R-:W-:Y:S02]  /*e3c0*/  ISETP.GT.U32.AND P4, PT, R251.reuse, R201, PT ;  /* 0x000000c9fb00720c */ /* 0x040fe40003f84070 */
[C---:B------:R-:W-:Y:S02]  /*e3d0*/  ISETP.GT.U32.AND P1, PT, R251.reuse, R207, PT ;  /* 0x000000cffb00720c */ /* 0x040fe40003f24070 */
[----:B------:R-:W-:-:S02]  /*e3e0*/  ISETP.GT.U32.AND P0, PT, R251, R208, PT ;  /* 0x000000d0fb00720c */ /* 0x000fc40003f04070 */
[----:B------:R-:W-:-:S07]  /*e3f0*/  MOV R193, R210 ;  /* 0x000000d200c17202 */ /* 0x000fce0000000f00 */
[--C-:B------:R-:W-:Y:S02]  /*e400*/  @!P4 IMAD.IADD R201, R201, 0x1, -R251.reuse ;  /* 0x00000001c9c9c824 */ /* 0x100fe400078e0afb */
[----:B------:R-:W-:Y:S02]  /*e410*/  @!P1 IADD3 R207, R207, -R251, RZ ;  /* 0x800000fbcfcf9210 */ /* 0x000fe40007ffe0ff */
[----:B------:R-:W-:Y:S02]  /*e420*/  @!P0 IMAD.IADD R208, R208, 0x1, -R251 ;  /* 0x00000001d0d08824 */ /* 0x000fe400078e0afb */
[----:B---3--:R-:W-:Y:S02]  /*e430*/  IMAD.MOV.U32 R211, RZ, RZ, R237 ;  /* 0x000000ffffd37224 */ /* 0x008fe400078e00ed */
[----:B------:R-:W3:Y:S04]  /*e440*/  LDL.LU R237, [R1+0x378] ;  /* 0x0003780001ed7983 */ /* 0x000ee80000300800 */
[----:B------:R-:W-:Y:S04]  /*e450*/  STL [R1], R195 ;  /* 0x000000c301007387 */ /* 0x000fe80000100800 */
[----:B------:R1:W-:Y:S04]  /*e460*/  STL [R1+0x498c], R252 ;  /* 0x00498cfc01007387 */ /* 0x0003e80000100800 */
[----:B-1----:R-:W3:Y:S01]  /*e470*/  LDL.LU R252, [R1+0x18] ;  /* 0x0000180001fc7983 */ /* 0x002ee20000300800 */
[----:B------:R-:W-:-:S03]  /*e480*/  IMAD.MOV.U32 R195, RZ, RZ, R209 ;  /* 0x000000ffffc37224 */ /* 0x000fc600078e00d1 */
[----:B------:R-:W-:Y:S04]  /*e490*/  STL [R1+0x410], R201 ;  /* 0x000410c901007387 */ /* 0x000fe80000100800 */
[----:B------:R-:W-:Y:S04]  /*e4a0*/  STL [R1+0x40c], R207 ;  /* 0x00040ccf01007387 */ /* 0x000fe80000100800 */
[----:B------:R1:W-:Y:S04]  /*e4b0*/  STL [R1+0x408], R208 ;  /* 0x000408d001007387 */ /* 0x0003e80000100800 */
[----:B------:R-:W3:Y:S04]  /*e4c0*/  LDL.LU R210, [R1+0x3bc] ;  /* 0x0003bc0001d27983 */ /* 0x000ee80000300800 */
[----:B------:R-:W3:Y:S01]  /*e4d0*/  LDL.LU R209, [R1+0x3c0] ;  /* 0x0003c00001d17983 */ /* 0x000ee20000300800 */
[----:B------:R-:W-:-:S02]  /*e4e0*/  ISETP.GT.U32.AND P6, PT, R251, R204, PT ;  /* 0x000000ccfb00720c */ /* 0x000fc40003fc4070 */
[C---:B------:R-:W-:Y:S01]  /*e4f0*/  ISETP.GT.U32.AND P3, PT, R251.reuse, R196, PT ;  /* 0x000000c4fb00720c */ /* 0x040fe20003f64070 */
[----:B-1----:R-:W3:Y:S01]  /*e500*/  LDL.LU R208, [R1+0x3d0] ;  /* 0x0003d00001d07983 */ /* 0x002ee20000300800 */
[C---:B------:R-:W-:Y:S02]  /*e510*/  ISETP.GT.U32.AND P5, PT, R251.reuse, R197, PT ;  /* 0x000000c5fb00720c */ /* 0x040fe40003fa4070 */
[C---:B----4-:R-:W-:Y:S01]  /*e520*/  ISETP.GT.U32.AND P4, PT, R251.reuse, R198, PT ;  /* 0x000000c6fb00720c */ /* 0x050fe20003f84070 */
[----:B--2---:R-:W-:Y:S01]  /*e530*/  IMAD.MOV.U32 R219, RZ, RZ, R242 ;  /* 0x000000ffffdb7224 */ /* 0x004fe200078e00f2 */
[C---:B------:R-:W-:Y:S01]  /*e540*/  ISETP.GT.U32.AND P1, PT, R251.reuse, R199, PT ;  /* 0x000000c7fb00720c */ /* 0x040fe20003f24070 */
[----:B------:R-:W2:Y:S04]  /*e550*/  LDL.LU R207, [R1+0x3cc] ;  /* 0x0003cc0001cf7983 */ /* 0x000ea80000300800 */
[----:B------:R-:W-:Y:S01]  /*e560*/  @!P6 IMAD.IADD R204, R204, 0x1, -R251 ;  /* 0x00000001cccce824 */ /* 0x000fe200078e0afb */
[----:B------:R-:W-:-:S02]  /*e570*/  ISETP.GT.U32.AND P6, PT, R251, R154, PT ;  /* 0x0000009afb00720c */ /* 0x000fc40003fc4070 */
[----:B------:R-:W-:Y:S02]  /*e580*/  @!P3 IADD3 R196, R196, -R251, RZ ;  /* 0x800000fbc4c4b210 */ /* 0x000fe40007ffe0ff */
[----:B------:R-:W-:Y:S01]  /*e590*/  ISETP.GT.U32.AND P3, PT, R251, R234, PT ;  /* 0x000000eafb00720c */ /* 0x000fe20003f64070 */
[--C-:B------:R-:W-:Y:S01]  /*e5a0*/  @!P5 IMAD.IADD R197, R197, 0x1, -R251.reuse ;  /* 0x00000001c5c5d824 */ /* 0x100fe200078e0afb */
[C---:B------:R-:W-:Y:S01]  /*e5b0*/  ISETP.GT.U32.AND P5, PT, R251.reuse, R200, PT ;  /* 0x000000c8fb00720c */ /* 0x040fe20003fa4070 */
[----:B------:R-:W-:Y:S01]  /*e5c0*/  @!P4 IMAD.IADD R198, R198, 0x1, -R251 ;  /* 0x00000001c6c6c824 */ /* 0x000fe200078e0afb */
[----:B------:R-:W-:-:S05]  /*e5d0*/  ISETP.GT.U32.AND P4, PT, R251, R203, PT ;  /* 0x000000cbfb00720c */ /* 0x000fca0003f84070 */
[--C-:B------:R-:W-:Y:S01]  /*e5e0*/  @!P6 IMAD.IADD R154, R154, 0x1, -R251.reuse ;  /* 0x000000019a9ae824 */ /* 0x100fe200078e0afb */
[C---:B------:R-:W-:Y:S02]  /*e5f0*/  ISETP.GT.U32.AND P6, PT, R251.reuse, R204, PT ;  /* 0x000000ccfb00720c */ /* 0x040fe40003fc4070 */
[C---:B------:R-:W-:Y:S01]  /*e600*/  ISETP.GT.U32.AND P0, PT, R251.reuse, R202, PT ;  /* 0x000000cafb00720c */ /* 0x040fe20003f04070 */
[--C-:B------:R-:W-:Y:S01]  /*e610*/  @!P3 IMAD.IADD R234, R234, 0x1, -R251.reuse ;  /* 0x00000001eaeab824 */ /* 0x100fe200078e0afb */
[----:B------:R-:W-:Y:S01]  /*e620*/  ISETP.GT.U32.AND P3, PT, R251, R197, PT ;  /* 0x000000c5fb00720c */ /* 0x000fe20003f64070 */
[----:B------:R-:W-:Y:S01]  /*e630*/  @!P5 IMAD.IADD R200, R200, 0x1, -R251 ;  /* 0x00000001c8c8d824 */ /* 0x000fe200078e0afb */
[----:B------:R-:W-:Y:S02]  /*e640*/  @!P1 IADD3 R199, R199, -R251, RZ ;  /* 0x800000fbc7c79210 */ /* 0x000fe40007ffe0ff */
[C---:B------:R-:W-:Y:S02]  /*e650*/  ISETP.GT.U32.AND P5, PT, R251.reuse, R198, PT ;  /* 0x000000c6fb00720c */ /* 0x040fe40003fa4070 */
[----:B------:R-:W-:-:S02]  /*e660*/  ISETP.GT.U32.AND P1, PT, R251, R205, PT ;  /* 0x000000cdfb00720c */ /* 0x000fc40003f24070 */
[-C--:B------:R-:W-:Y:S02]  /*e670*/  @!P4 IADD3 R203, R203, -R251.reuse, RZ ;  /* 0x800000fbcbcbc210 */ /* 0x080fe40007ffe0ff */
[----:B------:R-:W-:Y:S02]  /*e680*/  @!P6 IADD3 R204, R204, -R251, RZ ;  /* 0x800000fbcccce210 */ /* 0x000fe40007ffe0ff */
[----:B------:R-:W-:Y:S01]  /*e690*/  ISETP.GT.U32.AND P4, PT, R251, R199, PT ;  /* 0x000000c7fb00720c */ /* 0x000fe20003f84070 */
[----:B------:R-:W-:-:S04]  /*e6a0*/  IMAD.HI.U32 R114, R250, R244, RZ ;  /* 0x000000f4fa727227 */ /* 0x000fc800078e00ff */
[--C-:B------:R-:W-:Y:S02]  /*e6b0*/  @!P0 IMAD.IADD R202, R202, 0x1, -R251.reuse ;  /* 0x00000001caca8824 */ /* 0x100fe400078e0afb */
[--C-:B------:R-:W-:Y:S01]  /*e6c0*/  @!P3 IMAD.IADD R197, R197, 0x1, -R251.reuse ;  /* 0x00000001c5c5b824 */ /* 0x100fe200078e0afb */
[----:B------:R-:W-:Y:S01]  /*e6d0*/  IADD3 R114, -R114, RZ, RZ ;  /* 0x000000ff72727210 */ /* 0x000fe20007ffe1ff */
[--C-:B------:R-:W-:Y:S01]  /*e6e0*/  @!P1 IMAD.IADD R205, R205, 0x1, -R251.reuse ;  /* 0x00000001cdcd9824 */ /* 0x100fe200078e0afb */
[----:B------:R-:W-:Y:S02]  /*e6f0*/  @!P5 IADD3 R198, R198, -R251, RZ ;  /* 0x800000fbc6c6d210 */ /* 0x000fe40007ffe0ff */
[----:B------:R-:W-:Y:S02]  /*e700*/  IABS R242, R74 ;  /* 0x0000004a00f27213 */ /* 0x000fe40000000000 */
[----:B------:R-:W-:Y:S01]  /*e710*/  ISETP.GT.U32.AND P1, PT, R251, R202, PT ;  /* 0x000000cafb00720c */ /* 0x000fe20003f24070 */
[----:B------:R-:W-:-:S02]  /*e720*/  @!P4 IMAD.IADD R199, R199, 0x1, -R251 ;  /* 0x00000001c7c7c824 */ /* 0x000fc400078e0afb */
[----:B------:R-:W-:-:S10]  /*e730*/  IMAD R244, R251, R114, R244 ;  /* 0x00000072fbf47224 */ /* 0x000fd400078e02f4 */
[--C-:B------:R-:W-:Y:S02]  /*e740*/  @!P1 IMAD.IADD R202, R202, 0x1, -R251.reuse ;  /* 0x00000001caca9824 */ /* 0x100fe400078e0afb */
[----:B---3--:R-:W-:Y:S01]  /*e750*/  @!P2 IMAD.IADD R252, R252, 0x1, -R251 ;  /* 0x00000001fcfca824 */ /* 0x008fe200078e0afb */
[----:B------:R-:W-:-:S13]  /*e760*/  ISETP.GT.U32.AND P2, PT, R251, R194, PT ;  /* 0x000000c2fb00720c */ /* 0x000fda0003f44070 */
[----:B------:R-:W-:Y:S02]  /*e770*/  @!P2 IADD3 R194, R194, -R251, RZ ;  /* 0x800000fbc2c2a210 */ /* 0x000fe40007ffe0ff */
[----:B------:R-:W-:Y:S01]  /*e780*/  ISETP.GT.U32.AND P2, PT, R251, R196, PT ;  /* 0x000000c4fb00720c */ /* 0x000fe20003f44070 */
[----:B------:R-:W-:Y:S04]  /*e790*/  STL [R1+0x4990], R252 ;  /* 0x004990fc01007387 */ /* 0x000fe80000100800 */
[----:B------:R1:W-:Y:S01]  /*e7a0*/  STL [R1+0x404], R204 ;  /* 0x000404cc01007387 */ /* 0x0003e20000100800 */
[----:B------:R-:W-:Y:S01]  /*e7b0*/  IMAD.MOV.U32 R201, RZ, RZ, R209 ;  /* 0x000000ffffc97224 */ /* 0x000fe200078e00d1 */
[----:B------:R-:W-:Y:S02]  /*e7c0*/  MOV R209, R219 ;  /* 0x000000db00d17202 */ /* 0x000fe40000000f00 */
[----:B------:R-:W-:-:S04]  /*e7d0*/  MOV R219, R239 ;  /* 0x000000ef00db7202 */ /* 0x000fc80000000f00 */
[----:B------:R-:W-:Y:S02]  /*e7e0*/  @!P2 IMAD.IADD R196, R196, 0x1, -R251 ;  /* 0x00000001c4c4a824 */ /* 0x000fe400078e0afb */
[----:B-1----:R-:W-:Y:S02]  /*e7f0*/  IMAD.MOV.U32 R204, RZ, RZ, R210 ;  /* 0x000000ffffcc7224 */ /* 0x002fe400078e00d2 */
[----:B------:R-:W-:Y:S02]  /*e800*/  IMAD.MOV.U32 R210, RZ, RZ, R220 ;  /* 0x000000ffffd27224 */ /* 0x000fe400078e00dc */
[----:B------:R-:W-:Y:S02]  /*e810*/  IMAD.MOV.U32 R220, RZ, RZ, R238 ;  /* 0x000000ffffdc7224 */ /* 0x000fe400078e00ee */
[----:B------:R-:W3:Y:S04]  /*e820*/  LDL.LU R238, [R1+0x21c] ;  /* 0x00021c0001ee7983 */ /* 0x000ee80000300800 */
[----:B------:R-:W4:Y:S04]  /*e830*/  LDL.LU R239, [R1+0x228] ;  /* 0x0002280001ef7983 */ /* 0x000f280000300800 */
[----:B------:R1:W-:Y:S04]  /*e840*/  STL [R1+0x400], R196 ;  /* 0x000400c401007387 */ /* 0x0003e80000100800 */
[----:B------:R2:W-:Y:S04]  /*e850*/  STL [R1+0x3fc], R197 ;  /* 0x0003fcc501007387 */ /* 0x0005e80000100800 */
[----:B------:R-:W3:Y:S04]  /*e860*/  LDL.LU R74, [R1+0x3b8] ;  /* 0x0003b800014a7983 */ /* 0x000ee80000300800 */
[----:B------:R2:W-:Y:S04]  /*e870*/  STL [R1+0x3f8], R198 ;  /* 0x0003f8c601007387 */ /* 0x0005e80000100800 */
[----:B------:R-:W4:Y:S04]  /*e880*/  LDL.LU R114, [R1+0x3b4] ;  /* 0x0003b40001727983 */ /* 0x000f280000300800 */
[----:B-1----:R-:W4:Y:S04]  /*e890*/  LDL.LU R196, [R1+0x3b0] ;  /* 0x0003b00001c47983 */ /* 0x002f280000300800 */
[----:B------:R-:W-:Y:S04]  /*e8a0*/  STL [R1+0x3f4], R199 ;  /* 0x0003f4c701007387 */ /* 0x000fe80000100800 */
[----:B--2---:R-:W2:Y:S04]  /*e8b0*/  LDL.LU R197, [R1+0x3ac] ;  /* 0x0003ac0001c57983 */ /* 0x004ea80000300800 */
[----:B------:R-:W2:Y:S04]  /*e8c0*/  LDL.LU R198, [R1+0x3a8] ;  /* 0x0003a80001c67983 */ /* 0x000ea80000300800 */
[----:B------:R1:W-:Y:S02]  /*e8d0*/  STL [R1+0x3f0], R202 ;  /* 0x0003f0ca01007387 */ /* 0x0003e40000100800 */
[----:B-1----:R-:W-:Y:S01]  /*e8e0*/  MOV R202, R210 ;  /* 0x000000d200ca7202 */ /* 0x002fe20000000f00 */
[----:B------:R-:W-:-:S02]  /*e8f0*/  IMAD.MOV.U32 R210, RZ, RZ, R237 ;  /* 0x000000ffffd27224 */ /* 0x000fc400078e00ed */
[----:B------:R-:W2:Y:S04]  /*e900*/  LDL.LU R237, [R1+0x240] ;  /* 0x0002400001ed7983 */ /* 0x000ea80000300800 */
[----:B------:R-:W2:Y:S01]  /*e910*/  LDL.LU R199, [R1+0x3a4] ;  /* 0x0003a40001c77983 */ /* 0x000ea20000300800 */
[C---:B------:R-:W-:Y:S02]  /*e920*/  ISETP.GT.U32.AND P0, PT, R251.reuse, R206, PT ;  /* 0x000000cefb00720c */ /* 0x040fe40003f04070 */
[C---:B------:R-:W-:Y:S02]  /*e930*/  ISETP.GT.U32.AND P2, PT, R251.reuse, R194, PT ;  /* 0x000000c2fb00720c */ /* 0x040fe40003f44070 */
[C---:B------:R-:W-:Y:S02]  /*e940*/  ISETP.GT.U32.AND P3, PT, R251.reuse, R234, PT ;  /* 0x000000eafb00720c */ /* 0x040fe40003f64070 */
[----:B------:R-:W-:-:S07]  /*e950*/  ISETP.GT.U32.AND P5, PT, R251, R200, PT ;  /* 0x000000c8fb00720c */ /* 0x000fce0003fa4070 */
[----:B------:R-:W-:Y:S01]  /*e960*/  @!P0 IMAD.IADD R206, R206, 0x1, -R251 ;  /* 0x00000001cece8824 */ /* 0x000fe200078e0afb */
[----:B------:R-:W-:-:S04]  /*e970*/  ISETP.GT.U32.AND P0, PT, R251, R154, PT ;  /* 0x0000009afb00720c */ /* 0x000fc80003f04070 */
[C---:B------:R-:W-:Y:S01]  /*e980*/  ISETP.GT.U32.AND P6, PT, R251.reuse, R206, PT ;  /* 0x000000cefb00720c */ /* 0x040fe20003fc4070 */
[----:B------:R-:W-:Y:S01]  /*e990*/  @!P3 IMAD.IADD R234, R234, 0x1, -R251 ;  /* 0x00000001eaeab824 */ /* 0x000fe200078e0afb */
[----:B------:R-:W-:Y:S02]  /*e9a0*/  ISETP.GT.U32.AND P4, PT, R251, R203, PT ;  /* 0x000000cbfb00720c */ /* 0x000fe40003f84070 */
[----:B------:R-:W-:-:S05]  /*e9b0*/  @!P2 IADD3 R194, R194, -R251, RZ ;  /* 0x800000fbc2c2a210 */ /* 0x000fca0007ffe0ff */
[--C-:B------:R-:W-:Y:S01]  /*e9c0*/  @!P0 IMAD.IADD R154, R154, 0x1, -R251.reuse ;  /* 0x000000019a9a8824 */ /* 0x100fe200078e0afb */
[C---:B------:R-:W-:Y:S02]  /*e9d0*/  ISETP.GT.U32.AND P0, PT, R251.reuse, R208, PT ;  /* 0x000000d0fb00720c */ /* 0x040fe40003f04070 */
[C---:B------:R-:W-:Y:S01]  /*e9e0*/  ISETP.GT.U32.AND P2, PT, R251.reuse, R207, PT ;  /* 0x000000cffb00720c */ /* 0x040fe20003f44070 */
[--C-:B------:R-:W-:Y:S01]  /*e9f0*/  @!P5 IMAD.IADD R200, R200, 0x1, -R251.reuse ;  /* 0x00000001c8c8d824 */ /* 0x100fe200078e0afb */
[C---:B------:R-:W-:Y:S02]  /*ea00*/  ISETP.GT.U32.AND P3, PT, R251.reuse, R193, PT ;  /* 0x000000c1fb00720c */ /* 0x040fe40003f64070 */
[C---:B------:R-:W-:Y:S01]  /*ea10*/  ISETP.GT.U32.AND P5, PT, R251.reuse, R195, PT ;  /* 0x000000c3fb00720c */ /* 0x040fe20003fa4070 */
[----:B------:R-:W-:Y:S01]  /*ea20*/  @!P6 IMAD.IADD R206, R206, 0x1, -R251 ;  /* 0x00000001cecee824 */ /* 0x000fe200078e0afb */
[----:B------:R-:W-:Y:S02]  /*ea30*/  ISETP.GT.U32.AND P1, PT, R251, R205, PT ;  /* 0x000000cdfb00720c */ /* 0x000fe40003f24070 */
[----:B------:R-:W-:-:S03]  /*ea40*/  @!P4 IADD3 R203, R203, -R251, RZ ;  /* 0x800000fbcbcbc210 */ /* 0x000fc60007ffe0ff */
[----:B------:R-:W-:Y:S02]  /*ea50*/  @!P0 IADD3 R208, R208, -R251, RZ ;  /* 0x800000fbd0d08210 */ /* 0x000fe40007ffe0ff */
[----:B------:R-:W-:Y:S01]  /*ea60*/  ISETP.GT.U32.AND P4, PT, R251, R201, PT ;  /* 0x000000c9fb00720c */ /* 0x000fe20003f84070 */
[--C-:B------:R-:W-:Y:S02]  /*ea70*/  @!P2 IMAD.IADD R207, R207, 0x1, -R251.reuse ;  /* 0x00000001cfcfa824 */ /* 0x100fe400078e0afb */
[--C-:B------:R-:W-:Y:S01]  /*ea80*/  @!P3 IMAD.IADD R193, R193, 0x1, -R251.reuse ;  /* 0x00000001c1c1b824 */ /* 0x100fe200078e0afb */
[----:B------:R-:W-:Y:S02]  /*ea90*/  @!P5 IADD3 R195, R195, -R251, RZ ;  /* 0x800000fbc3c3d210 */ /* 0x000fe40007ffe0ff */
[--C-:B------:R-:W-:Y:S01]  /*eaa0*/  @!P1 IMAD.IADD R205, R205, 0x1, -R251.reuse ;  /* 0x00000001cdcd9824 */ /* 0x100fe200078e0afb */
[----:B------:R-:W-:Y:S01]  /*eab0*/  ISETP.GT.U32.AND P1, PT, R251, R204, PT ;  /* 0x000000ccfb00720c */ /* 0x000fe20003f24070 */
[----:B------:R-:W-:Y:S05]  /*eac0*/  STL [R1+0x3ec], R154 ;  /* 0x0003ec9a01007387 */ /* 0x000fea0000100800 */
[--C-:B------:R-:W-:Y:S01]  /*ead0*/  @!P4 IMAD.IADD R201, R201, 0x1, -R251.reuse ;  /* 0x00000001c9c9c824 */ /* 0x100fe200078e0afb */
[----:B------:R-:W-:Y:S04]  /*eae0*/  STL [R1+0x3e8], R194 ;  /* 0x0003e8c201007387 */ /* 0x000fe80000100800 */
[----:B------:R-:W-:Y:S04]  /*eaf0*/  STL [R1+0x3e4], R234 ;  /* 0x0003e4ea01007387 */ /* 0x000fe80000100800 */
[----:B------:R-:W-:Y:S01]  /*eb00*/  STL [R1+0x3e0], R200 ;  /* 0x0003e0c801007387 */ /* 0x000fe20000100800 */
[----:B------:R-:W-:-:S03]  /*eb10*/  @!P1 IMAD.IADD R204, R204, 0x1, -R251 ;  /* 0x00000001cccc9824 */ /* 0x000fc600078e0afb */
[----:B------:R-:W-:Y:S01]  /*eb20*/  STL [R1+0x3dc], R203 ;  /* 0x0003dccb01007387 */ /* 0x000fe20000100800 */
[----:B------:R-:W-:-:S03]  /*eb30*/  ISETP.GT.U32.AND P1, PT, R251, R202, PT ;  /* 0x000000cafb00720c */ /* 0x000fc60003f24070 */
[----:B------:R1:W-:Y:S04]  /*eb40*/  STL [R1+0x3d8], R205 ;  /* 0x0003d8cd01007387 */ /* 0x0003e80000100800 */
[----:B------:R2:W-:Y:S04]  /*eb50*/  STL [R1+0x3d4], R206 ;  /* 0x0003d4ce01007387 */ /* 0x0005e80000100800 */
[----:B-1----:R-:W2:Y:S04]  /*eb60*/  LDL.LU R205, [R1+0x39c] ;  /* 0x00039c0001cd7983 */ /* 0x002ea80000300800 */
[----:B------:R-:W2:Y:S04]  /*eb70*/  LDL.LU R200, [R1+0x398] ;  /* 0x0003980001c87983 */ /* 0x000ea80000300800 */
[----:B------:R-:W2:Y:S01]  /*eb80*/  LDL.LU R203, [R1+0x394] ;  /* 0x0003940001cb7983 */ /* 0x000ea20000300800 */
[----:B------:R-:W-:Y:S01]  /*eb90*/  @!P1 IMAD.IADD R202, R202, 0x1, -R251 ;  /* 0x00000001caca9824 */ /* 0x000fe200078e0afb */
[----:B---3--:R-:W-:-:S02]  /*eba0*/  ISETP.GT.U32.AND P6, PT, R251, R74, PT ;  /* 0x0000004afb00720c */ /* 0x008fc40003fc4070 */
[C---:B----4-:R-:W-:Y:S02]  /*ebb0*/  ISETP.GT.U32.AND P0, PT, R251.reuse, R114, PT ;  /* 0x00000072fb00720c */ /* 0x050fe40003f04070 */
[----:B------:R-:W-:-:S09]  /*ebc0*/  ISETP.GT.U32.AND P2, PT, R251, R196, PT ;  /* 0x000000c4fb00720c */ /* 0x000fd20003f44070 */
[----:B------:R-:W-:Y:S02]  /*ebd0*/  @!P6 IADD3 R74, R74, -R251, RZ ;  /* 0x800000fb4a4ae210 */ /* 0x000fe40007ffe0ff */
[C---:B--2---:R-:W-:Y:S02]  /*ebe0*/  ISETP.GT.U32.AND P3, PT, R251.reuse, R197, PT ;  /* 0x000000c5fb00720c */ /* 0x044fe40003f64070 */
[C---:B------:R-:W-:Y:S02]  /*ebf0*/  ISETP.GT.U32.AND P5, PT, R251.reuse, R198, PT ;  /* 0x000000c6fb00720c */ /* 0x040fe40003fa4070 */
[C---:B------:R-:W-:Y:S01]  /*ec00*/  ISETP.GT.U32.AND P6, PT, R251.reuse, R208, PT ;  /* 0x000000d0fb00720c */ /* 0x040fe20003fc4070 */
[--C-:B------:R-:W-:Y:S01]  /*ec10*/  @!P0 IMAD.IADD R114, R114, 0x1, -R251.reuse ;  /* 0x0000000172728824 */ /* 0x100fe200078e0afb */
[C---:B------:R-:W-:Y:S01]  /*ec20*/  ISETP.GT.U32.AND P0, PT, R251.reuse, R207, PT ;  /* 0x000000cffb00720c */ /* 0x040fe20003f04070 */
[----:B------:R-:W-:Y:S01]  /*ec30*/  @!P2 IMAD.IADD R196, R196, 0x1, -R251 ;  /* 0x00000001c4c4a824 */ /* 0x000fe200078e0afb */
[----:B------:R-:W-:-:S05]  /*ec40*/  ISETP.GT.U32.AND P2, PT, R251, R193, PT ;  /* 0x000000c1fb00720c */ /* 0x000fca0003f44070 */
[----:B------:R-:W-:Y:S02]  /*ec50*/  @!P3 IADD3 R197, R197, -R251, RZ ;  /* 0x800000fbc5c5b210 */ /* 0x000fe40007ffe0ff */
[C---:B------:R-:W-:Y:S01]  /*ec60*/  ISETP.GT.U32.AND P3, PT, R251.reuse, R195, PT ;  /* 0x000000c3fb00720c */ /* 0x040fe20003f64070 */
[--C-:B------:R-:W-:Y:S01]  /*ec70*/  @!P5 IMAD.IADD R198, R198, 0x1, -R251.reuse ;  /* 0x00000001c6c6d824 */ /* 0x100fe200078e0afb */
[C---:B------:R-:W-:Y:S01]  /*ec80*/  ISETP.GT.U32.AND P5, PT, R251.reuse, R201, PT ;  /* 0x000000c9fb00720c */ /* 0x040fe20003fa4070 */
[--C-:B------:R-:W-:Y:S01]  /*ec90*/  @!P6 IMAD.IADD R208, R208, 0x1, -R251.reuse ;  /* 0x00000001d0d0e824 */ /* 0x100fe200078e0afb */
[----:B------:R-:W-:Y:S02]  /*eca0*/  ISETP.GT.U32.AND P4, PT, R251, R199, PT ;  /* 0x000000c7fb00720c */ /* 0x000fe40003f84070 */
[----:B------:R-:W-:Y:S02]  /*ecb0*/  @!P0 IADD3 R207, R207, -R251, RZ ;  /* 0x800000fbcfcf8210 */ /* 0x000fe40007ffe0ff */
[----:B------:R1:W-:Y:S01]  /*ecc0*/  STL [R1+0x3d0], R208 ;  /* 0x0003d0d001007387 */ /* 0x0003e20000100800 */
[----:B------:R-:W-:-:S04]  /*ecd0*/  @!P2 IMAD.IADD R193, R193, 0x1, -R251 ;  /* 0x00000001c1c1a824 */ /* 0x000fc800078e0afb */
[----:B------:R-:W-:Y:S01]  /*ece0*/  @!P3 IADD3 R195, R195, -R251, RZ ;  /* 0x800000fbc3c3b210 */ /* 0x000fe20007ffe0ff */
[----:B------:R-:W2:Y:S01]  /*ecf0*/  LDL.LU R206, [R1+0x390] ;  /* 0x0003900001ce7983 */ /* 0x000ea20000300800 */
[--C-:B------:R-:W-:Y:S02]  /*ed00*/  @!P5 IMAD.IADD R201, R201, 0x1, -R251.reuse ;  /* 0x00000001c9c9d824 */ /* 0x100fe400078e0afb */
[----:B------:R-:W-:Y:S01]  /*ed10*/  @!P4 IMAD.IADD R199, R199, 0x1, -R251 ;  /* 0x00000001c7c7c824 */ /* 0x000fe200078e0afb */
[----:B-1----:R-:W3:Y:S01]  /*ed20*/  LDL.LU R208, [R1+0x38c] ;  /* 0x00038c0001d07983 */ /* 0x002ee20000300800 */
[----:B------:R-:W-:-:S03]  /*ed30*/  ISETP.GT.U32.AND P4, PT, R251, R204, PT ;  /* 0x000000ccfb00720c */ /* 0x000fc60003f84070 */
[----:B------:R1:W-:Y:S01]  /*ed40*/  STL [R1+0x3cc], R207 ;  /* 0x0003cccf01007387 */ /* 0x0003e20000100800 */
[C---:B------:R-:W-:Y:S01]  /*ed50*/  ISETP.GT.U32.AND P1, PT, R251.reuse, R74, PT ;  /* 0x0000004afb00720c */ /* 0x040fe20003f24070 */
[----:B-1----:R-:W-:Y:S02]  /*ed60*/  IMAD.MOV.U32 R207, RZ, RZ, R209 ;  /* 0x000000ffffcf7224 */ /* 0x002fe400078e00d1 */
[----:B------:R-:W4:Y:S04]  /*ed70*/  LDL.LU R209, [R1+0x388] ;  /* 0x0003880001d17983 */ /* 0x000f280000300800 */
[----:B------:R-:W-:Y:S04]  /*ed80*/  STL [R1+0x3c8], R193 ;  /* 0x0003c8c101007387 */ /* 0x000fe80000100800 */
[----:B------:R-:W-:Y:S04]  /*ed90*/  STL [R1+0x3c4], R195 ;  /* 0x0003c4c301007387 */ /* 0x000fe80000100800 */
[----:B------:R-:W4:Y:S01]  /*eda0*/  LDL.LU R154, [R1+0x384] ;  /* 0x00038400019a7983 */ /* 0x000f220000300800 */
[----:B------:R-:W-:-:S03]  /*edb0*/  ISETP.GT.U32.AND P0, PT, R251, R114, PT ;  /* 0x00000072fb00720c */ /* 0x000fc60003f04070 */
[----:B------:R1:W-:Y:S01]  /*edc0*/  STL [R1+0x3c0], R201 ;  /* 0x0003c0c901007387 */ /* 0x0003e20000100800 */
[C---:B------:R-:W-:Y:S02]  /*edd0*/  ISETP.GT.U32.AND P2, PT, R251.reuse, R196, PT ;  /* 0x000000c4fb00720c */ /* 0x040fe40003f44070 */
[C---:B------:R-:W-:Y:S01]  /*ede0*/  ISETP.GT.U32.AND P3, PT, R251.reuse, R197, PT ;  /* 0x000000c5fb00720c */ /* 0x040fe20003f64070 */
[----:B------:R-:W-:Y:S02]  /*edf0*/  @!P4 IMAD.IADD R204, R204, 0x1, -R251 ;  /* 0x00000001ccccc824 */ /* 0x000fe400078e0afb */
[----:B-1----:R-:W-:Y:S01]  /*ee00*/  IMAD.MOV.U32 R201, RZ, RZ, R207 ;  /* 0x000000ffffc97224 */ /* 0x002fe200078e00cf */
[----:B------:R-:W-:Y:S01]  /*ee10*/  MOV R207, R210 ;  /* 0x000000d200cf7202 */ /* 0x000fe20000000f00 */
[----:B------:R-:W-:Y:S02]  /*ee20*/  IMAD.MOV.U32 R210, RZ, RZ, R211 ;  /* 0x000000ffffd27224 */ /* 0x000fe400078e00d3 */
[----:B------:R-:W-:Y:S01]  /*ee30*/  IMAD.MOV.U32 R211, RZ, RZ, R212 ;  /* 0x000000ffffd37224 */ /* 0x000fe200078e00d4 */
[----:B------:R-:W-:Y:S01]  /*ee40*/  MOV R212, R213 ;  /* 0x000000d500d47202 */ /* 0x000fe20000000f00 */
[----:B------:R-:W-:Y:S01]  /*ee50*/  IMAD.MOV.U32 R213, RZ, RZ, R218 ;  /* 0x000000ffffd57224 */ /* 0x000fe200078e00da */
[C---:B------:R-:W-:Y:S01]  /*ee60*/  ISETP.GT.U32.AND P5, PT, R251.reuse, R198, PT ;  /* 0x000000c6fb00720c */ /* 0x040fe20003fa4070 */
[----:B------:R-:W-:Y:S01]  /*ee70*/  IMAD.MOV.U32 R218, RZ, RZ, R219 ;  /* 0x000000ffffda7224 */ /* 0x000fe200078e00db */
[----:B------:R-:W-:Y:S01]  /*ee80*/  MOV R219, R220 ;  /* 0x000000dc00db7202 */ /* 0x000fe20000000f00 */
[----:B------:R-:W-:Y:S01]  /*ee90*/  IMAD.MOV.U32 R220, RZ, RZ, R221 ;  /* 0x000000ffffdc7224 */ /* 0x000fe200078e00dd */
[C---:B------:R-:W-:Y:S01]  /*eea0*/  ISETP.GT.U32.AND P4, PT, R251.reuse, R199, PT ;  /* 0x000000c7fb00720c */ /* 0x040fe20003f84070 */
[----:B------:R-:W-:Y:S01]  /*eeb0*/  IMAD.MOV.U32 R221, RZ, RZ, R223 ;  /* 0x000000ffffdd7224 */ /* 0x000fe200078e00df */
[----:B------:R-:W-:Y:S01]  /*eec0*/  ISETP.GT.U32.AND P6, PT, R251, R202, PT ;  /* 0x000000cafb00720c */ /* 0x000fe20003fc4070 */
[----:B------:R-:W4:Y:S01]  /*eed0*/  LDL.LU R223, [R1+0x2c0] ;  /* 0x0002c00001df7983 */ /* 0x000f220000300800 */
[----:B------:R-:W-:Y:S01]  /*eee0*/  IMAD.MOV.U32 R193, RZ, RZ, R207 ;  /* 0x000000ffffc17224 */ /* 0x000fe200078e00cf */
[----:B------:R-:W-:-:S02]  /*eef0*/  MOV R207, R210 ;  /* 0x000000d200cf7202 */ /* 0x000fc40000000f00 */
[----:B------:R-:W4:Y:S01]  /*ef00*/  LDL.LU R194, [R1+0x380] ;  /* 0x0003800001c27983 */ /* 0x000f220000300800 */
[----:B------:R-:W-:Y:S01]  /*ef10*/  MOV R234, R201 ;  /* 0x000000c900ea7202 */ /* 0x000fe20000000f00 */
[----:B------:R-:W-:Y:S01]  /*ef20*/  IMAD.MOV.U32 R195, RZ, RZ, R211 ;  /* 0x000000ffffc37224 */ /* 0x000fe200078e00d3 */
[----:B------:R-:W-:Y:S01]  /*ef30*/  MOV R210, R221 ;  /* 0x000000dd00d27202 */ /* 0x000fe20000000f00 */
[----:B------:R1:W-:Y:S01]  /*ef40*/  STL [R1+0x3bc], R204 ;  /* 0x0003bccc01007387 */ /* 0x0003e20000100800 */
[-C--:B------:R-:W-:Y:S01]  /*ef50*/  @!P1 IADD3 R74, R74, -R251.reuse, RZ ;  /* 0x800000fb4a4a9210 */ /* 0x080fe20007ffe0ff */
[----:B------:R-:W-:Y:S01]  /*ef60*/  IMAD.MOV.U32 R201, RZ, RZ, R212 ;  /* 0x000000ffffc97224 */ /* 0x000fe200078e00d4 */
[----:B------:R-:W-:Y:S01]  /*ef70*/  MOV R212, R218 ;  /* 0x000000da00d47202 */ /* 0x000fe20000000f00 */
[----:B------:R-:W-:Y:S02]  /*ef80*/  IMAD.MOV.U32 R221, RZ, RZ, R237 ;  /* 0x000000ffffdd7224 */ /* 0x000fe400078e00ed */
[----:B------:R-:W-:Y:S01]  /*ef90*/  @!P0 IMAD.IADD R114, R114, 0x1, -R251 ;  /* 0x0000000172728824 */ /* 0x000fe200078e0afb */
[----:B------:R-:W-:Y:S01]  /*efa0*/  @!P3 IADD3 R197, R197, -R251, RZ ;  /* 0x800000fbc5c5b210 */ /* 0x000fe20007ffe0ff */
[----:B------:R-:W-:-:S02]  /*efb0*/  IMAD.MOV.U32 R211, RZ, RZ, R219 ;  /* 0x000000ffffd37224 */ /* 0x000fc400078e00db */
[----:B-1----:R-:W-:Y:S02]  /*efc0*/  IMAD.MOV.U32 R204, RZ, RZ, R220 ;  /* 0x000000ffffcc7224 */ /* 0x002fe400078e00dc */
[----:B------:R-:W4:Y:S01]  /*efd0*/  LDL.LU R220, [R1+0x2b8] ;  /* 0x0002b80001dc7983 */ /* 0x000f220000300800 */
[----:B------:R-:W-:Y:S02]  /*efe0*/  @!P2 IMAD.IADD R196, R196, 0x1, -R251 ;  /* 0x00000001c4c4a824 */ /* 0x000fe400078e0afb */
[----:B------:R-:W-:Y:S01]  /*eff0*/  IMAD.MOV.U32 R218, RZ, RZ, R241 ;  /* 0x000000ffffda7224 */ /* 0x000fe200078e00f1 */
[----:B------:R-:W4:Y:S01]  /*f000*/  LDL.LU R237, [R1+0x184] ;  /* 0x0001840001ed7983 */ /* 0x000f220000300800 */
[----:B------:R-:W-:-:S03]  /*f010*/  @!P5 IMAD.IADD R198, R198, 0x1, -R251 ;  /* 0x00000001c6c6d824 */ /* 0x000fc600078e0afb */
[----:B------:R-:W4:Y:S01]  /*f020*/  LDL.LU R219, [R1+0x244] ;  /* 0x0002440001db7983 */ /* 0x000f220000300800 */
[----:B------:R-:W-:-:S03]  /*f030*/  @!P4 IMAD.IADD R199, R199, 0x1, -R251 ;  /* 0x00000001c7c7c824 */ /* 0x000fc600078e0afb */
[----:B------:R-:W4:Y:S01]  /*f040*/  LDL.LU R241, [R1+0x4a5c] ;  /* 0x004a5c0001f17983 */ /* 0x000f220000300800 */
[----:B------:R-:W-:-:S03]  /*f050*/  @!P6 IADD3 R202, R202, -R251, RZ ;  /* 0x800000fbcacae210 */ /* 0x000fc60007ffe0ff */
[----:B------:R-:W-:Y:S04]  /*f060*/  STL [R1+0x3b8], R74 ;  /* 0x0003b84a01007387 */ /* 0x000fe80000100800 */
[----:B------:R-:W-:Y:S04]  /*f070*/  STL [R1+0x3b4], R114 ;  /* 0x0003b47201007387 */ /* 0x000fe80000100800 */
[----:B------:R-:W-:Y:S04]  /*f080*/  STL [R1+0x3b0], R196 ;  /* 0x0003b0c401007387 */ /* 0x000fe80000100800 */
[----:B------:R1:W-:Y:S04]  /*f090*/  STL [R1+0x3ac], R197 ;  /* 0x0003acc501007387 */ /* 0x0003e80000100800 */
[----:B------:R-:W4:Y:S04]  /*f0a0*/  LDL R252, [R1+0xcb4] ;  /* 0x000cb40001fc7983 */ /* 0x000f280000100800 */
[----:B------:R1:W-:Y:S02]  /*f0b0*/  STL [R1+0x3a8], R198 ;  /* 0x0003a8c601007387 */ /* 0x0003e40000100800 */
[----:B-1----:R-:W-:-:S02]  /*f0c0*/  IMAD.MOV.U32 R197, RZ, RZ, R210 ;  /* 0x000000ffffc57224 */ /* 0x002fc400078e00d2 */
[----:B------:R-:W-:Y:S04]  /*f0d0*/  STL [R1+0x3a4], R199 ;  /* 0x0003a4c701007387 */ /* 0x000fe80000100800 */
[----:B------:R1:W-:Y:S04]  /*f0e0*/  STL [R1+0x3a0], R202 ;  /* 0x0003a0ca01007387 */ /* 0x0003e80000100800 */
[----:B------:R-:W1:Y:S01]  /*f0f0*/  LDL.LU R210, [R1+0x358] ;  /* 0x0003580001d27983 */ /* 0x000e620000300800 */
[C---:B------:R-:W-:Y:S02]  /*f100*/  ISETP.GT.U32.AND P1, PT, R251.reuse, R205, PT ;  /* 0x000000cdfb00720c */ /* 0x040fe40003f24070 */
[----:B------:R-:W-:-:S02]  /*f110*/  ISETP.GT.U32.AND P0, PT, R251, R200, PT ;  /* 0x000000c8fb00720c */ /* 0x000fc40003f04070 */
[----:B------:R-:W-:-:S09]  /*f120*/  ISETP.GT.U32.AND P2, PT, R251, R203, PT ;  /* 0x000000cbfb00720c */ /* 0x000fd20003f44070 */
[----:B------:R-:W-:Y:S02]  /*f130*/  @!P1 IADD3 R205, R205, -R251, RZ ;  /* 0x800000fbcdcd9210 */ /* 0x000fe40007ffe0ff */
[--C-:B------:R-:W-:Y:S01]  /*f140*/  @!P0 IMAD.IADD R200, R200, 0x1, -R251.reuse ;  /* 0x00000001c8c88824 */ /* 0x100fe200078e0afb */
[----:B------:R-:W-:Y:S01]  /*f150*/  ISETP.GT.U32.AND P0, PT, R251, R234, PT ;  /* 0x000000eafb00720c */ /* 0x000fe20003f04070 */
[----:B------:R-:W-:Y:S01]  /*f160*/  @!P2 IMAD.IADD R203, R203, 0x1, -R251 ;  /* 0x00000001cbcba824 */ /* 0x000fe200078e0afb */
[----:B------:R-:W-:Y:S01]  /*f170*/  ISETP.GT.U32.AND P2, PT, R251, R193, PT ;  /* 0x000000c1fb00720c */ /* 0x000fe20003f44070 */
[----:B------:R-:W-:-:S05]  /*f180*/  IMAD.HI.U32 R34, R250, R242, RZ ;  /* 0x000000f2fa227227 */ /* 0x000fca00078e00ff */
[----:B------:R-:W-:-:S05]  /*f190*/  IADD3 R34, -R34, RZ, RZ ;  /* 0x000000ff22227210 */ /* 0x000fca0007ffe1ff */
[--C-:B------:R-:W-:Y:S01]  /*f1a0*/  @!P0 IMAD.IADD R234, R234, 0x1, -R251.reuse ;  /* 0x00000001eaea8824 */ /* 0x100fe200078e0afb */
[----:B------:R-:W-:Y:S02]  /*f1b0*/  ISETP.GT.U32.AND P0, PT, R251, R203, PT ;  /* 0x000000cbfb00720c */ /* 0x000fe40003f04070 */
[----:B------:R-:W-:Y:S01]  /*f1c0*/  @!P2 IADD3 R193, R193, -R251, RZ ;  /* 0x800000fbc1c1a210 */ /* 0x000fe20007ffe0ff */
[----:B------:R-:W-:Y:S02]  /*f1d0*/  IMAD R242, R251, R34, R242 ;  /* 0x00000022fbf27224 */ /* 0x000fe400078e02f2 */
[----:B------:R-:W-:Y:S02]  /*f1e0*/  IMAD.MOV.U32 R198, RZ, RZ, R204 ;  /* 0x000000ffffc67224 */ /* 0x000fe400078e00cc */
[----:B------:R-:W4:Y:S04]  /*f1f0*/  LDL.LU R204, [R1+0x368] ;  /* 0x0003680001cc7983 */ /* 0x000f280000300800 */
[----:B------:R-:W4:Y:S02]  /*f200*/  LDL.LU R196, [R1+0x364] ;  /* 0x0003640001c47983 */ /* 0x000f240000300800 */
[----:B------:R-:W-:Y:S01]  /*f210*/  @!P0 IMAD.IADD R203, R203, 0x1, -R251 ;  /* 0x00000001cbcb8824 */ /* 0x000fe200078e0afb */
[----:B--2---:R-:W-:-:S02]  /*f220*/  ISETP.GT.U32.AND P3, PT, R251, R206, PT ;  /* 0x000000cefb00720c */ /* 0x004fc40003f64070 */
[----:B---3--:R-:W-:-:S11]  /*f230*/  ISETP.GT.U32.AND P5, PT, R251, R208, PT ;  /* 0x000000d0fb00720c */ /* 0x008fd60003fa4070 */
[----:B------:R-:W-:Y:S02]  /*f240*/  @!P3 IADD3 R206, R206, -R251, RZ ;  /* 0x800000fbceceb210 */ /* 0x000fe40007ffe0ff */
[C---:B------:R-:W-:Y:S01]  /*f250*/  ISETP.GT.U32.AND P3, PT, R251.reuse, R195, PT ;  /* 0x000000c3fb00720c */ /* 0x040fe20003f64070 */
[----:B------:R-:W-:Y:S01]  /*f260*/  @!P5 IMAD.IADD R208, R208, 0x1, -R251 ;  /* 0x00000001d0d0d824 */ /* 0x000fe200078e0afb */
[C---:B----4-:R-:W-:Y:S02]  /*f270*/  ISETP.GT.U32.AND P4, PT, R251.reuse, R209, PT ;  /* 0x000000d1fb00720c */ /* 0x050fe40003f84070 */
[C---:B------:R-:W-:Y:S02]  /*f280*/  ISETP.GT.U32.AND P6, PT, R251.reuse, R154, PT ;  /* 0x0000009afb00720c */ /* 0x040fe40003fc4070 */
[C---:B------:R-:W-:Y:S02]  /*f290*/  ISETP.GT.U32.AND P5, PT, R251.reuse, R201, PT ;  /* 0x000000c9fb00720c */ /* 0x040fe40003fa4070 */
[----:B------:R-:W-:-:S09]  /*f2a0*/  ISETP.GT.U32.AND P2, PT, R251, R206, PT ;  /* 0x000000cefb00720c */ /* 0x000fd20003f44070 */
[----:B------:R-:W-:Y:S02]  /*f2b0*/  @!P6 IADD3 R154, R154, -R251, RZ ;  /* 0x800000fb9a9ae210 */ /* 0x000fe40007ffe0ff */
[C---:B------:R-:W-:Y:S02]  /*f2c0*/  ISETP.GT.U32.AND P6, PT, R251.reuse, R205, PT ;  /* 0x000000cdfb00720c */ /* 0x040fe40003fc4070 */
[----:B------:R-:W-:Y:S01]  /*f2d0*/  ISETP.GT.U32.AND P1, PT, R251, R194, PT ;  /* 0x000000c2fb00720c */ /* 0x000fe20003f24070 */
[--C-:B------:R-:W-:Y:S01]  /*f2e0*/  @!P3 IMAD.IADD R195, R195, 0x1, -R251.reuse ;  /* 0x00000001c3c3b824 */ /* 0x100fe200078e0afb */
[----:B------:R-:W-:Y:S01]  /*f2f0*/  ISETP.GT.U32.AND P3, PT, R251, R208, PT ;  /* 0x000000d0fb00720c */ /* 0x000fe20003f64070 */
[----:B------:R-:W-:-:S10]  /*f300*/  @!P4 IMAD.IADD R209, R209, 0x1, -R251 ;  /* 0x00000001d1d1c824 */ /* 0x000fd400078e0afb */
[--C-:B------:R-:W-:Y:S01]  /*f310*/  @!P1 IMAD.IADD R194, R194, 0x1, -R251.reuse ;  /* 0x00000001c2c29824 */ /* 0x100fe200078e0afb */
[----:B------:R-:W-:Y:S01]  /*f320*/  ISETP.GT.U32.AND P1, PT, R251, R200, PT ;  /* 0x000000c8fb00720c */ /* 0x000fe20003f24070 */
[--C-:B------:R-:W-:Y:S02]  /*f330*/  @!P6 IMAD.IADD R205, R205, 0x1, -R251.reuse ;  /* 0x00000001cdcde824 */ /* 0x100fe400078e0afb */
[--C-:B------:R-:W-:Y:S01]  /*f340*/  @!P5 IMAD.IADD R201, R201, 0x1, -R251.reuse ;  /* 0x00000001c9c9d824 */ /* 0x100fe200078e0afb */
[----:B------:R-:W-:Y:S02]  /*f350*/  ISETP.GT.U32.AND P5, PT, R251, R209, PT ;  /* 0x000000d1fb00720c */ /* 0x000fe40003fa4070 */
[----:B------:R-:W-:Y:S01]  /*f360*/  @!P2 IADD3 R206, R206, -R251, RZ ;  /* 0x800000fbcecea210 */ /* 0x000fe20007ffe0ff */
[----:B------:R-:W-:-:S06]  /*f370*/  @!P3 IMAD.IADD R208, R208, 0x1, -R251 ;  /* 0x00000001d0d0b824 */ /* 0x000fcc00078e0afb */
[----:B------:R-:W-:-:S04]  /*f380*/  @!P1 IMAD.IADD R200, R200, 0x1, -R251 ;  /* 0x00000001c8c89824 */ /* 0x000fc800078e0afb */
[----:B------:R-:W-:Y:S01]  /*f390*/  @!P5 IMAD.IADD R209, R209, 0x1, -R251 ;  /* 0x00000001d1d1d824 */ /* 0x000fe200078e0afb */
[----:B------:R-:W-:Y:S02]  /*f3a0*/  IADD3 R34, R252, 0x1f2, RZ ;  /* 0x000001f2fc227810 */ /* 0x000fe40007ffe0ff */
[----:B-1----:R-:W-:Y:S02]  /*f3b0*/  MOV R202, R210 ;  /* 0x000000d200ca7202 */ /* 0x002fe40000000f00 */
[----:B------:R-:W-:Y:S01]  /*f3c0*/  MOV R210, R213 ;  /* 0x000000d500d27202 */ /* 0x000fe20000000f00 */
[----:B------:R-:W-:Y:S02]  /*f3d0*/  IMAD.MOV.U32 R213, RZ, RZ, R214 ;  /* 0x000000ffffd57224 */ /* 0x000fe400078e00d6 */
[----:B------:R-:W-:Y:S01]  /*f3e0*/  IMAD.MOV.U32 R214, RZ, RZ, R215 ;  /* 0x000000ffffd67224 */ /* 0x000fe200078e00d7 */
[----:B------:R-:W-:Y:S01]  /*f3f0*/  MOV R215, R216 ;  /* 0x000000d800d77202 */ /* 0x000fe20000000f00 */
[----:B------:R-:W-:-:S02]  /*f400*/  IMAD.MOV.U32 R216, RZ, RZ, R217 ;  /* 0x000000ffffd87224 */ /* 0x000fc400078e00d9 */
[----:B------:R-:W-:Y:S01]  /*f410*/  IMAD.MOV.U32 R217, RZ, RZ, R218 ;  /* 0x000000ffffd97224 */ /* 0x000fe200078e00da */
[----:B------:R-:W-:Y:S01]  /*f420*/  MOV R218, R219 ;  /* 0x000000db00da7202 */ /* 0x000fe20000000f00 */
[----:B------:R-:W-:Y:S02]  /*f430*/  IMAD.MOV.U32 R219, RZ, RZ, R221 ;  /* 0x000000ffffdb7224 */ /* 0x000fe400078e00dd */
[----:B------:R-:W-:Y:S01]  /*f440*/  IMAD.MOV.U32 R221, RZ, RZ, R223 ;  /* 0x000000ffffdd7224 */ /* 0x000fe200078e00df */
[----:B------:R-:W-:Y:S01]  /*f450*/  MOV R223, R224 ;  /* 0x000000e000df7202 */ /* 0x000fe20000000f00 */
[----:B------:R-:W-:Y:S01]  /*f460*/  IMAD.MOV.U32 R224, RZ, RZ, R225 ;  /* 0x000000ffffe07224 */ /* 0x000fe200078e00e1 */
[----:B------:R-:W-:Y:S01]  /*f470*/  STL [R1+0x3f10], R34 ;  /* 0x003f102201007387 */ /* 0x000fe20000100800 */
[----:B------:R-:W-:Y:S01]  /*f480*/  IMAD.MOV.U32 R225, RZ, RZ, R226 ;  /* 0x000000ffffe17224 */ /* 0x000fe200078e00e2 */
[----:B------:R-:W-:Y:S01]  /*f490*/  MOV R226, R227 ;  /* 0x000000e300e27202 */ /* 0x000fe20000000f00 */
[----:B------:R-:W-:Y:S01]  /*f4a0*/  IMAD.MOV.U32 R227, RZ, RZ, R228 ;  /* 0x000000ffffe37224 */ /* 0x000fe200078e00e4 */
[----:B------:R1:W-:Y:S01]  /*f4b0*/  STL [R1+0x39c], R205 ;  /* 0x00039ccd01007387 */ /* 0x0003e20000100800 */
[----:B------:R-:W-:-:S03]  /*f4c0*/  IMAD.MOV.U32 R228, RZ, RZ, R230 ;  /* 0x000000ffffe47224 */ /* 0x000fc600078e00e6 */
[----:B------:R-:W2:Y:S01]  /*f4d0*/  LDL.LU R230, [R1+0xec] ;  /* 0x0000ec0001e67983 */ /* 0x000ea20000300800 */
[----:B-1----:R-:W-:Y:S02]  /*f4e0*/  IMAD.MOV.U32 R205, RZ, RZ, R211 ;  /* 0x000000ffffcd7224 */ /* 0x002fe400078e00d3 */
[----:B------:R-:W-:Y:S01]  /*f4f0*/  IMAD.MOV.U32 R211, RZ, RZ, R212 ;  /* 0x000000ffffd37224 */ /* 0x000fe200078e00d4 */
[----:B------:R-:W-:Y:S02]  /*f500*/  MOV R212, R241 ;  /* 0x000000f100d47202 */ /* 0x000fe40000000f00 */
[----:B------:R-:W3:Y:S04]  /*f510*/  LDL.LU R241, [R1+0x4a58] ;  /* 0x004a580001f17983 */ /* 0x000ee80000300800 */
[----:B------:R1:W-:Y:S04]  /*f520*/  STL [R1+0x398], R200 ;  /* 0x000398c801007387 */ /* 0x0003e80000100800 */
[----:B------:R4:W-:Y:S04]  /*f530*/  STL [R1+0x394], R203 ;  /* 0x000394cb01007387 */ /* 0x0009e80000100800 */
[----:B------:R4:W-:Y:S04]  /*f540*/  STL [R1+0x390], R206 ;  /* 0x000390ce01007387 */ /* 0x0009e80000100800 */
[----:B------:R-:W2:Y:S04]  /*f550*/  LDL.LU R74, [R1+0x350] ;  /* 0x00035000014a7983 */ /* 0x000ea80000300800 */
[----:B------:R-:W3:Y:S04]  /*f560*/  LDL.LU R114, [R1+0x34c] ;  /* 0x00034c0001727983 */ /* 0x000ee80000300800 */
[----:B------:R4:W-:Y:S04]  /*f570*/  STL [R1+0x38c], R208 ;  /* 0x00038cd001007387 */ /* 0x0009e80000100800 */
[----:B------:R-:W3:Y:S04]  /*f580*/  LDL.LU R199, [R1+0x348] ;  /* 0x0003480001c77983 */ /* 0x000ee80000300800 */
[----:B-1----:R-:W3:Y:S04]  /*f590*/  LDL.LU R200, [R1+0x344] ;  /* 0x0003440001c87983 */ /* 0x002ee80000300800 */
[----:B------:R-:W-:Y:S04]  /*f5a0*/  STL [R1+0x388], R209 ;  /* 0x000388d101007387 */ /* 0x000fe80000100800 */
[----:B----4-:R-:W4:Y:S01]  /*f5b0*/  LDL.LU R203, [R1+0x340] ;  /* 0x0003400001cb7983 */ /* 0x010f220000300800 */
[----:B------:R-:W-:-:S02]  /*f5c0*/  ISETP.GT.U32.AND P4, PT, R251, R207, PT ;  /* 0x000000cffb00720c */ /* 0x000fc40003f84070 */
[C---:B------:R-:W-:Y:S01]  /*f5d0*/  ISETP.GT.U32.AND P1, PT, R251.reuse, R194, PT ;  /* 0x000000c2fb00720c */ /* 0x040fe20003f24070 */
[----:B------:R-:W4:Y:S01]  /*f5e0*/  LDL.LU R206, [R1+0x33c] ;  /* 0x00033c0001ce7983 */ /* 0x000f220000300800 */
[C---:B------:R-:W-:Y:S02]  /*f5f0*/  ISETP.GT.U32.AND P0, PT, R251.reuse, R234, PT ;  /* 0x000000eafb00720c */ /* 0x040fe40003f04070 */
[----:B------:R-:W-:Y:S01]  /*f600*/  ISETP.GT.U32.AND P2, PT, R251, R193, PT ;  /* 0x000000c1fb00720c */ /* 0x000fe20003f44070 */
[----:B------:R-:W4:Y:S06]  /*f610*/  LDL.LU R208, [R1+0x338] ;  /* 0x0003380001d07983 */ /* 0x000f2c0000300800 */
[--C-:B------:R-:W-:Y:S01]  /*f620*/  @!P4 IMAD.IADD R207, R207, 0x1, -R251.reuse ;  /* 0x00000001cfcfc824 */ /* 0x100fe200078e0afb */
[----:B------:R-:W-:Y:S01]  /*f630*/  ISETP.GT.U32.AND P4, PT, R251, R154, PT ;  /* 0x0000009afb00720c */ /* 0x000fe20003f84070 */
[----:B------:R-:W-:-:S03]  /*f640*/  @!P1 IMAD.IADD R194, R194, 0x1, -R251 ;  /* 0x00000001c2c29824 */ /* 0x000fc600078e0afb */
[C---:B------:R-:W-:Y:S02]  /*f650*/  ISETP.GT.U32.AND P6, PT, R251.reuse, R207, PT ;  /* 0x000000cffb00720c */ /* 0x040fe40003fc4070 */
[C---:B------:R-:W-:Y:S02]  /*f660*/  ISETP.GT.U32.AND P1, PT, R251.reuse, R196, PT ;  /* 0x000000c4fb00720c */ /* 0x040fe40003f24070 */
[----:B------:R-:W-:Y:S02]  /*f670*/  @!P0 IADD3 R234, R234, -R251, RZ ;  /* 0x800000fbeaea8210 */ /* 0x000fe40007ffe0ff */
[----:B------:R-:W-:-:S03]  /*f680*/  ISETP.GT.U32.AND P0, PT, R251, R197, PT ;  /* 0x000000c5fb00720c */ /* 0x000fc60003f04070 */
[--C-:B------:R-:W-:Y:S01]  /*f690*/  @!P4 IMAD.IADD R154, R154, 0x1, -R251.reuse ;  /* 0x000000019a9ac824 */ /* 0x100fe200078e0afb */
[C---:B------:R-:W-:Y:S02]  /*f6a0*/  ISETP.GT.U32.AND P4, PT, R251.reuse, R204, PT ;  /* 0x000000ccfb00720c */ /* 0x040fe40003f84070 */
[----:B------:R-:W-:Y:S01]  /*f6b0*/  ISETP.GT.U32.AND P3, PT, R251, R195, PT ;  /* 0x000000c3fb00720c */ /* 0x000fe20003f64070 */
[--C-:B------:R-:W-:Y:S01]  /*f6c0*/  @!P2 IMAD.IADD R193, R193, 0x1, -R251.reuse ;  /* 0x00000001c1c1a824 */ /* 0x100fe200078e0afb */
[----:B------:R-:W-:Y:S01]  /*f6d0*/  ISETP.GT.U32.AND P2, PT, R251, R198, PT ;  /* 0x000000c6fb00720c */ /* 0x000fe20003f44070 */
[----:B------:R-:W-:Y:S01]  /*f6e0*/  @!P6 IMAD.IADD R207, R207, 0x1, -R251 ;  /* 0x00000001cfcfe824 */ /* 0x000fe200078e0afb */
[----:B------:R-:W-:-:S03]  /*f6f0*/  @!P1 IADD3 R196, R196, -R251, RZ ;  /* 0x800000fbc4c49210 */ /* 0x000fc60007ffe0ff */
[----:B------:R-:W-:-:S04]  /*f700*/  @!P0 IMAD.IADD R197, R197, 0x1, -R251 ;  /* 0x00000001c5c58824 */ /* 0x000fc800078e0afb */
[--C-:B------:R-:W-:Y:S02]  /*f710*/  @!P4 IMAD.IADD R204, R204, 0x1, -R251.reuse ;  /* 0x00000001ccccc824 */ /* 0x100fe400078e0afb */
[--C-:B------:R-:W-:Y:S01]  /*f720*/  @!P3 IMAD.IADD R195, R195, 0x1, -R251.reuse ;  /* 0x00000001c3c3b824 */ /* 0x100fe200078e0afb */
[C---:B------:R-:W-:Y:S01]  /*f730*/  ISETP.GT.U32.AND P3, PT, R251.reuse, R202, PT ;  /* 0x000000cafb00720c */ /* 0x040fe20003f64070 */
[----:B------:R-:W-:Y:S01]  /*f740*/  @!P2 IMAD.IADD R198, R198, 0x1, -R251 ;  /* 0x00000001c6c6a824 */ /* 0x000fe200078e0afb */
[----:B------:R-:W-:Y:S01]  /*f750*/  ISETP.GT.U32.AND P5, PT, R251, R201, PT ;  /* 0x000000c9fb00720c */ /* 0x000fe20003fa4070 */
[----:B------:R-:W-:Y:S04]  /*f760*/  STL [R1+0x384], R154 ;  /* 0x0003849a01007387 */ /* 0x000fe80000100800 */
[----:B------:R-:W-:Y:S06]  /*f770*/  STL [R1+0x380], R194 ;  /* 0x000380c201007387 */ /* 0x000fec0000100800 */
[----:B------:R-:W-:-:S02]  /*f780*/  @!P3 IADD3 R202, R202, -R251, RZ ;  /* 0x800000fbcacab210 */ /* 0x000fc40007ffe0ff */
[----:B------:R-:W-:Y:S01]  /*f790*/  @!P5 IADD3 R201, R201, -R251, RZ ;  /* 0x800000fbc9c9d210 */ /* 0x000fe20007ffe0ff */
[----:B------:R-:W-:Y:S04]  /*f7a0*/  STL [R1+0x37c], R234 ;  /* 0x00037cea01007387 */ /* 0x000fe80000100800 */
[----:B------:R-:W-:Y:S04]  /*f7b0*/  STL [R1+0x378], R193 ;  /* 0x000378c101007387 */ /* 0x000fe80000100800 */
[----:B------:R-:W-:Y:S04]  /*f7c0*/  STL [R1+0x374], R195 ;  /* 0x000374c301007387 */ /* 0x000fe80000100800 */
[----:B------:R-:W-:Y:S04]  /*f7d0*/  STL [R1+0x370], R201 ;  /* 0x000370c901007387 */ /* 0x000fe80000100800 */
[----:B------:R1:W-:Y:S04]  /*f7e0*/  STL [R1+0x36c], R207 ;  /* 0x00036ccf01007387 */ /* 0x0003e80000100800 */
[----:B-1----:R-:W4:Y:S04]  /*f7f0*/  LDL.LU R207, [R1+0x334] ;  /* 0x0003340001cf7983 */ /* 0x002f280000300800 */
[----:B------:R-:W4:Y:S04]  /*f800*/  LDL.LU R154, [R1+0x330] ;  /* 0x00033000019a7983 */ /* 0x000f280000300800 */
[----:B------:R-:W4:Y:S04]  /*f810*/  LDL.LU R194, [R1+0x32c] ;  /* 0x00032c0001c27983 */ /* 0x000f280000300800 */
[----:B------:R-:W4:Y:S01]  /*f820*/  LDL.LU R234, [R1+0x328] ;  /* 0x0003280001ea7983 */ /* 0x000f220000300800 */
[----:B--2---:R-:W-:-:S02]  /*f830*/  ISETP.GT.U32.AND P6, PT, R251, R74, PT ;  /* 0x0000004afb00720c */ /* 0x004fc40003fc4070 */
[C---:B---3--:R-:W-:Y:S02]  /*f840*/  ISETP.GT.U32.AND P4, PT, R251.reuse, R114, PT ;  /* 0x00000072fb00720c */ /* 0x048fe40003f84070 */
[C---:B------:R-:W-:Y:S02]  /*f850*/  ISETP.GT.U32.AND P1, PT, R251.reuse, R199, PT ;  /* 0x000000c7fb00720c */ /* 0x040fe40003f24070 */
[----:B------:R-:W-:-:S07]  /*f860*/  ISETP.GT.U32.AND P0, PT, R251, R200, PT ;  /* 0x000000c8fb00720c */ /* 0x000fce0003f04070 */
[--C-:B------:R-:W-:Y:S01]  /*f870*/  @!P6 IMAD.IADD R74, R74, 0x1, -R251.reuse ;  /* 0x000000014a4ae824 */ /* 0x100fe200078e0afb */
[C---:B------:R-:W-:Y:S02]  /*f880*/  ISETP.GT.U32.AND P6, PT, R251.reuse, R204, PT ;  /* 0x000000ccfb00720c */ /* 0x040fe40003fc4070 */
[----:B----4-:R-:W-:Y:S01]  /*f890*/  ISETP.GT.U32.AND P2, PT, R251, R203, PT ;  /* 0x000000cbfb00720c */ /* 0x010fe20003f44070 */
[--C-:B------:R-:W-:Y:S01]  /*f8a0*/  @!P1 IMAD.IADD R199, R199, 0x1, -R251.reuse ;  /* 0x00000001c7c79824 */ /* 0x100fe200078e0afb */
[----:B------:R-:W-:Y:S02]  /*f8b0*/  @!P4 IADD3 R114, R114, -R251, RZ ;  /* 0x800000fb7272c210 */ /* 0x000fe40007ffe0ff */
[C---:B------:R-:W-:Y:S01]  /*f8c0*/  ISETP.GT.U32.AND P4, PT, R251.reuse, R196, PT ;  /* 0x000000c4fb00720c */ /* 0x040fe20003f84070 */
[----:B------:R-:W-:Y:S01]  /*f8d0*/  @!P0 IMAD.IADD R200, R200, 0x1, -R251 ;  /* 0x00000001c8c88824 */ /* 0x000fe200078e0afb */
[C---:B------:R-:W-:Y:S02]  /*f8e0*/  ISETP.GT.U32.AND P1, PT, R251.reuse, R197, PT ;  /* 0x000000c5fb00720c */ /* 0x040fe40003f24070 */
[----:B------:R-:W-:-:S05]  /*f8f0*/  ISETP.GT.U32.AND P0, PT, R251, R198, PT ;  /* 0x000000c6fb00720c */ /* 0x000fca0003f04070 */
[-C--:B------:R-:W-:Y:S02]  /*f900*/  @!P2 IADD3 R203, R203, -R251.reuse, RZ ;  /* 0x800000fbcbcba210 */ /* 0x080fe40007ffe0ff */
[----:B------:R-:W-:Y:S02]  /*f910*/  ISETP.GT.U32.AND P2, PT, R251, R202, PT ;  /* 0x000000cafb00720c */ /* 0x000fe40003f44070 */
[-C--:B------:R-:W-:Y:S01]  /*f920*/  @!P6 IADD3 R204, R204, -R251.reuse, RZ ;  /* 0x800000fbcccce210 */ /* 0x080fe20007ffe0ff */
[--C-:B------:R-:W-:Y:S02]  /*f930*/  @!P4 IMAD.IADD R196, R196, 0x1, -R251.reuse ;  /* 0x00000001c4c4c824 */ /* 0x100fe400078e0afb */
[--C-:B------:R-:W-:Y:S01]  /*f940*/  @!P1 IMAD.IADD R197, R197, 0x1, -R251.reuse ;  /* 0x00000001c5c59824 */ /* 0x100fe200078e0afb */
[----:B------:R-:W-:Y:S01]  /*f950*/  @!P0 IADD3 R198, R198, -R251, RZ ;  /* 0x800000fbc6c68210 */ /* 0x000fe20007ffe0ff */
[----:B------:R1:W-:Y:S04]  /*f960*/  STL [R1+0x368], R204 ;  /* 0x000368cc01007387 */ /* 0x0003e80000100800 */
[----:B------:R-:W2:Y:S02]  /*f970*/  LDL.LU R201, [R1+0x324] ;  /* 0x0003240001c97983 */ /* 0x000ea40000300800 */
[----:B------:R-:W-:-:S02]  /*f980*/  @!P2 IMAD.IADD R202, R202, 0x1, -R251 ;  /* 0x00000001cacaa824 */ /* 0x000fc400078e0afb */
[----:B-1----:R-:W3:Y:S04]  /*f990*/  LDL.LU R204, [R1+0x320] ;  /* 0x0003200001cc7983 */ /* 0x002ee80000300800 */
[----:B------:R1:W-:Y:S04]  /*f9a0*/  STL [R1+0x364], R196 ;  /* 0x000364c401007387 */ /* 0x0003e80000100800 */
[----:B------:R4:W-:Y:S04]  /*f9b0*/  STL [R1+0x360], R197 ;  /* 0x000360c501007387 */ /* 0x0009e80000100800 */
[----:B------:R4:W-:Y:S04]  /*f9c0*/  STL [R1+0x35c], R198 ;  /* 0x00035cc601007387 */ /* 0x0009e80000100800 */
[----:B------:R-:W2:Y:S04]  /*f9d0*/  LDL.LU R193, [R1+0x31c] ;  /* 0x00031c0001c17983 */ /* 0x000ea80000300800 */
[----:B------:R-:W3:Y:S04]  /*f9e0*/  LDL.LU R195, [R1+0x318] ;  /* 0x0003180001c37983 */ /* 0x000ee80000300800 */
[----:B------:R4:W-:Y:S04]  /*f9f0*/  STL [R1+0x358], R202 ;  /* 0x000358ca01007387 */ /* 0x0009e80000100800 */
[----:B-1----:R-:W3:Y:S04]  /*fa00*/  LDL.LU R196, [R1+0x314] ;  /* 0x0003140001c47983 */ /* 0x002ee80000300800 */
[----:B----4-:R-:W4:Y:S01]  /*fa10*/  LDL.LU R197, [R1+0x310] ;  /* 0x0003100001c57983 */ /* 0x010f220000300800 */
[----:B------:R-:W-:-:S13]  /*fa20*/  ISETP.GT.U32.AND P5, PT, R251, R205, PT ;  /* 0x000000cdfb00720c */ /* 0x000fda0003fa4070 */
[----:B------:R-:W-:Y:S01]  /*fa30*/  @!P5 IMAD.IADD R205, R205, 0x1, -R251 ;  /* 0x00000001cdcdd824 */ /* 0x000fe200078e0afb */
[C---:B------:R-:W-:Y:S02]  /*fa40*/  ISETP.GT.U32.AND P5, PT, R251.reuse, R208, PT ;  /* 0x000000d0fb00720c */ /* 0x040fe40003fa4070 */
[C---:B------:R-:W-:Y:S02]  /*fa50*/  ISETP.GT.U32.AND P4, PT, R251.reuse, R114, PT ;  /* 0x00000072fb00720c */ /* 0x040fe40003f84070 */
[C---:B------:R-:W-:Y:S02]  /*fa60*/  ISETP.GT.U32.AND P1, PT, R251.reuse, R199, PT ;  /* 0x000000c7fb00720c */ /* 0x040fe40003f24070 */
[----:B------:R-:W-:-:S07]  /*fa70*/  ISETP.GT.U32.AND P3, PT, R251, R206, PT ;  /* 0x000000cefb00720c */ /* 0x000fce0003f64070 */
[--C-:B------:R-:W-:Y:S01]  /*fa80*/  @!P5 IMAD.IADD R208, R208, 0x1, -R251.reuse ;  /* 0x00000001d0d0d824 */ /* 0x100fe200078e0afb */
[C---:B------:R-:W-:Y:S02]  /*fa90*/  ISETP.GT.U32.AND P5, PT, R251.reuse, R74, PT ;  /* 0x0000004afb00720c */ /* 0x040fe40003fa4070 */
[C---:B------:R-:W-:Y:S02]  /*faa0*/  ISETP.GT.U32.AND P0, PT, R251.reuse, R200, PT ;  /* 0x000000c8fb00720c */ /* 0x040fe40003f04070 */
[C---:B------:R-:W-:Y:S01]  /*fab0*/  ISETP.GT.U32.AND P6, PT, R251.reuse, R208, PT ;  /* 0x000000d0fb00720c */ /* 0x040fe20003fc4070 */
[--C-:B------:R-:W-:Y:S01]  /*fac0*/  @!P4 IMAD.IADD R114, R114, 0x1, -R251.reuse ;  /* 0x000000017272c824 */ /* 0x100fe200078e0afb */
[----:B------:R-:W-:Y:S01]  /*fad0*/  ISETP.GT.U32.AND P4, PT, R251, R154, PT ;  /* 0x0000009afb00720c */ /* 0x000fe20003f84070 */
[----:B------:R-:W-:Y:S01]  /*fae0*/  @!P1 IMAD.IADD R199, R199, 0x1, -R251 ;  /* 0x00000001c7c79824 */ /* 0x000fe200078e0afb */
[----:B------:R-:W-:-:S05]  /*faf0*/  ISETP.GT.U32.AND P1, PT, R251, R194, PT ;  /* 0x000000c2fb00720c */ /* 0x000fca0003f24070 */
[----:B------:R-:W-:Y:S02]  /*fb00*/  @!P5 IADD3 R74, R74, -R251, RZ ;  /* 0x800000fb4a4ad210 */ /* 0x000fe40007ffe0ff */
[C---:B------:R-:W-:Y:S01]  /*fb10*/  ISETP.GT.U32.AND P5, PT, R251.reuse, R207, PT ;  /* 0x000000cffb00720c */ /* 0x040fe20003fa4070 */
[--C-:B------:R-:W-:Y:S01]  /*fb20*/  @!P3 IMAD.IADD R206, R206, 0x1, -R251.reuse ;  /* 0x00000001ceceb824 */ /* 0x100fe200078e0afb */
[C---:B------:R-:W-:Y:S02]  /*fb30*/  ISETP.GT.U32.AND P3, PT, R251.reuse, R205, PT ;  /* 0x000000cdfb00720c */ /* 0x040fe40003f64070 */
[-C--:B------:R-:W-:Y:S02]  /*fb40*/  @!P6 IADD3 R208, R208, -R251.reuse, RZ ;  /* 0x800000fbd0d0e210 */ /* 0x080fe40007ffe0ff */
[-C--:B------:R-:W-:Y:S02]  /*fb50*/  @!P0 IADD3 R200, R200, -R251.reuse, RZ ;  /* 0x800000fbc8c88210 */ /* 0x080fe40007ffe0ff */
[----:B------:R-:W-:Y:S01]  /*fb60*/  ISETP.GT.U32.AND P0, PT, R251, R234, PT ;  /* 0x000000eafb00720c */ /* 0x000fe20003f04070 */
[----:B------:R-:W-:Y:S01]  /*fb70*/  @!P4 IMAD.IADD R154, R154, 0x1, -R251 ;  /* 0x000000019a9ac824 */ /* 0x000fe200078e0afb */
[----:B------:R-:W-:-:S03]  /*fb80*/  @!P1 IADD3 R194, R194, -R251, RZ ;  /* 0x800000fbc2c29210 */ /* 0x000fc60007ffe0ff */
[--C-:B------:R-:W-:Y:S01]  /*fb90*/  @!P5 IMAD.IADD R207, R207, 0x1, -R251.reuse ;  /* 0x00000001cfcfd824 */ /* 0x100fe200078e0afb */
[----:B------:R-:W-:Y:S01]  /*fba0*/  ISETP.GT.U32.AND P2, PT, R251, R203, PT ;  /* 0x000000cbfb00720c */ /* 0x000fe20003f44070 */
[----:B------:R-:W-:Y:S01]  /*fbb0*/  @!P3 IMAD.IADD R205, R205, 0x1, -R251 ;  /* 0x00000001cdcdb824 */ /* 0x000fe200078e0afb */
[----:B------:R-:W-:-:S05]  /*fbc0*/  ISETP.GT.U32.AND P3, PT, R251, R206, PT ;  /* 0x000000cefb00720c */ /* 0x000fca0003f64070 */
[--C-:B------:R-:W-:Y:S01]  /*fbd0*/  @!P0 IMAD.IADD R234, R234, 0x1, -R251.reuse ;  /* 0x00000001eaea8824 */ /* 0x100fe200078e0afb */
[----:B------:R1:W-:Y:S04]  /*fbe0*/  STL [R1+0x354], R205 ;  /* 0x000354cd01007387 */ /* 0x0003e80000100800 */
[----:B------:R-:W4:Y:S01]  /*fbf0*/  LDL.LU R198, [R1+0x30c] ;  /* 0x00030c0001c67983 */ /* 0x000f220000300800 */
[----:B------:R-:W-:-:S03]  /*fc00*/  @!P2 IMAD.IADD R203, R203, 0x1, -R251 ;  /* 0x00000001cbcba824 */ /* 0x000fc600078e0afb */
[----:B------:R-:W4:Y:S01]  /*fc10*/  LDL.LU R202, [R1+0x308] ;  /* 0x0003080001ca7983 */ /* 0x000f220000300800 */
[----:B------:R-:W-:-:S03]  /*fc20*/  @!P3 IMAD.IADD R206, R206, 0x1, -R251 ;  /* 0x00000001ceceb824 */ /* 0x000fc600078e0afb */
[----:B-1----:R-:W4:Y:S04]  /*fc30*/  LDL.LU R205, [R1+0x304] ;  /* 0x0003040001cd7983 */ /* 0x002f280000300800 */
[----:B------:R-:W-:Y:S04]  /*fc40*/  STL [R1+0x350], R74 ;  /* 0x0003504a01007387 */ /* 0x000fe80000100800 */
[----:B------:R-:W-:Y:S04]  /*fc50*/  STL [R1+0x34c], R114 ;  /* 0x00034c7201007387 */ /* 0x000fe80000100800 */
[----:B------:R-:W-:Y:S04]  /*fc60*/  STL [R1+0x348], R199 ;  /* 0x000348c701007387 */ /* 0x000fe80000100800 */
[----:B------:R-:W-:Y:S01]  /*fc70*/  STL [R1+0x344], R200 ;  /* 0x000344c801007387 */ /* 0x000fe20000100800 */
[----:B------:R-:W-:-:S03]  /*fc80*/  MOV R209, R241 ;  /* 0x000000f100d17202 */ /* 0x000fc60000000f00 */
[----:B------:R-:W-:Y:S04]  /*fc90*/  STL [R1+0x340], R203 ;  /* 0x000340cb01007387 */ /* 0x000fe80000100800 */
[----:B------:R-:W-:Y:S04]  /*fca0*/  STL [R1+0x33c], R206 ;  /* 0x00033cce01007387 */ /* 0x000fe80000100800 */
[----:B------:R1:W-:Y:S04]  /*fcb0*/  STL [R1+0x338], R208 ;  /* 0x000338d001007387 */ /* 0x0003e80000100800 */
[----:B-1----:R-:W4:Y:S04]  /*fcc0*/  LDL.LU R208, [R1+0x300] ;  /* 0x0003000001d07983 */ /* 0x002f280000300800 */
[----:B------:R-:W4:Y:S01]  /*fcd0*/  LDL.LU R199, [R1+0x2fc] ;  /* 0x0002fc0001c77983 */ /* 0x000f220000300800 */
[----:B------:R-:W-:-:S03]  /*fce0*/  IMAD.MOV.U32 R206, RZ, RZ, R209 ;  /* 0x000000ffffce7224 */ /* 0x000fc600078e00d1 */
[----:B------:R-:W4:Y:S04]  /*fcf0*/  LDL.LU R200, [R1+0x2f8] ;  /* 0x0002f80001c87983 */ /* 0x000f280000300800 */
[----:B------:R-:W4:Y:S01]  /*fd00*/  LDL.LU R203, [R1+0x2f4] ;  /* 0x0002f40001cb7983 */ /* 0x000f220000300800 */
[C---:B--2---:R-:W-:Y:S02]  /*fd10*/  ISETP.GT.U32.AND P6, PT, R251.reuse, R193, PT ;  /* 0x000000c1fb00720c */ /* 0x044fe40003fc4070 */
[C---:B---3--:R-:W-:Y:S02]  /*fd20*/  ISETP.GT.U32.AND P5, PT, R251.reuse, R195, PT ;  /* 0x000000c3fb00720c */ /* 0x048fe40003fa4070 */
[C---:B------:R-:W-:Y:S02]  /*fd30*/  ISETP.GT.U32.AND P4, PT, R251.reuse, R196, PT ;  /* 0x000000c4fb00720c */ /* 0x040fe40003f84070 */
[----:B----4-:R-:W-:-:S07]  /*fd40*/  ISETP.GT.U32.AND P1, PT, R251, R197, PT ;  /* 0x000000c5fb00720c */ /* 0x010fce0003f24070 */
[--C-:B------:R-:W-:Y:S01]  /*fd50*/  @!P6 IMAD.IADD R193, R193, 0x1, -R251.reuse ;  /* 0x00000001c1c1e824 */ /* 0x100fe200078e0afb */
[----:B------:R-:W-:Y:S01]  /*fd60*/  ISETP.GT.U32.AND P6, PT, R251, R207, PT ;  /* 0x000000cffb00720c */ /* 0x000fe20003fc4070 */
[--C-:B------:R-:W-:Y:S01]  /*fd70*/  @!P5 IMAD.IADD R195, R195, 0x1, -R251.reuse ;  /* 0x00000001c3c3d824 */ /* 0x100fe200078e0afb */
[C---:B------:R-:W-:Y:S02]  /*fd80*/  ISETP.GT.U32.AND P5, PT, R251.reuse, R154, PT ;  /* 0x0000009afb00720c */ /* 0x040fe40003fa4070 */
[----:B------:R-:W-:Y:S02]  /*fd90*/  @!P4 IADD3 R196, R196, -R251, RZ ;  /* 0x800000fbc4c4c210 */ /* 0x000fe40007ffe0ff */
[----:B------:R-:W-:Y:S01]  /*fda0*/  ISETP.GT.U32.AND P4, PT, R251, R194, PT ;  /* 0x000000c2fb00720c */ /* 0x000fe20003f84070 */
[----:B------:R-:W-:Y:S01]  /*fdb0*/  @!P1 IMAD.IADD R197, R197, 0x1, -R251 ;  /* 0x00000001c5c59824 */ /* 0x000fe200078e0afb */
[----:B------:R-:W-:-:S05]  /*fdc0*/  ISETP.GT.U32.AND P1, PT, R251, R234, PT ;  /* 0x000000eafb00720c */ /* 0x000fca0003f24070 */
[----:B------:R-:W-:Y:S02]  /*fdd0*/  @!P6 IADD3 R207, R207, -R251, RZ ;  /* 0x800000fbcfcfe210 */ /* 0x000fe40007ffe0ff */
[----:B------:R-:W-:-:S03]  /*fde0*/  @!P5 IMAD.IADD R154, R154, 0x1, -R251 ;  /* 0x000000019a9ad824 */ /* 0x000fc600078e0afb */
[----:B------:R1:W-:Y:S01]  /*fdf0*/  STL [R1+0x334], R207 ;  /* 0x000334cf01007387 */ /* 0x0003e20000100800 */
[----:B------:R-:W-:Y:S02]  /*fe00*/  @!P4 IADD3 R194, R194, -R251, RZ ;  /* 0x800000fbc2c2c210 */ /* 0x000fe40007ffe0ff */
[----:B------:R-:W-:Y:S01]  /*fe10*/  @!P1 IMAD.IADD R234, R234, 0x1, -R251 ;  /* 0x00000001eaea9824 */ /* 0x000fe200078e0afb */
[----:B-1----:R-:W2:Y:S04]  /*fe20*/  LDL.LU R207, [R1+0x2f0] ;  /* 0x0002f00001cf7983 */ /* 0x002ea80000300800 */
[----:B------:R-:W3:Y:S04]  /*fe30*/  LDL.LU R209, [R1+0x2ec] ;  /* 0x0002ec0001d17983 */ /* 0x000ee80000300800 */
[----:B------:R-:W-:Y:S04]  /*fe40*/  STL [R1+0x330], R154 ;  /* 0x0003309a01007387 */ /* 0x000fe80000100800 */
[----:B------:R-:W-:Y:S04]  /*fe50*/  STL [R1+0x32c], R194 ;  /* 0x00032cc201007387 */ /* 0x000fe80000100800 */
[----:B------:R1:W-:Y:S02]  /*fe60*/  STL [R1+0x328], R234 ;  /* 0x000328ea01007387 */ /* 0x0003e40000100800 */
[----:B-1----:R-:W-:Y:S01]  /*fe70*/  IMAD.MOV.U32 R234, RZ, RZ, R206 ;  /* 0x000000ffffea7224 */ /* 0x002fe200078e00ce */
[----:B------:R-:W-:Y:S01]  /*fe80*/  MOV R206, R210 ;  /* 0x000000d200ce7202 */ /* 0x000fe20000000f00 */
[----:B------:R-:W-:-:S02]  /*fe90*/  IMAD.MOV.U32 R210, RZ, RZ, R211 ;  /* 0x000000ffffd27224 */ /* 0x000fc400078e00d3 */
[----:B------:R-:W-:Y:S01]  /*fea0*/  IMAD.MOV.U32 R211, RZ, RZ, R212 ;  /* 0x000000ffffd37224 */ /* 0x000fe200078e00d4 */
[----:B------:R-:W-:Y:S01]  /*feb0*/  MOV R212, R213 ;  /* 0x000000d500d47202 */ /* 0x000fe20000000f00 */
[----:B------:R-:W-:Y:S02]  /*fec0*/  IMAD.MOV.U32 R213, RZ, RZ, R214 ;  /* 0x000000ffffd57224 */ /* 0x000fe400078e00d6 */
[----:B------:R-:W-:Y:S01]  /*fed0*/  IMAD.MOV.U32 R214, RZ, RZ, R216 ;  /* 0x000000ffffd67224 */ /* 0x000fe200078e00d8 */
        /* <DEDUP_REMOVED lines=9> */
[----:B------:R-:W-:Y:S02]  /*ff70*/  MOV R228, R240 ;  /* 0x000000f000e47202 */ /* 0x000fe40000000f00 */
[----:B------:R-:W4:Y:S01]  /*ff80*/  LDL.LU R240, [R1+0x4a54] ;  /* 0x004a540001f07983 */ /* 0x000f220000300800 */
[C---:B------:R-:W-:Y:S02]  /*ff90*/  ISETP.GT.U32.AND P2, PT, R251.reuse, R201, PT ;  /* 0x000000c9fb00720c */ /* 0x040fe40003f44070 */
[----:B------:R-:W-:-:S02]  /*ffa0*/  ISETP.GT.U32.AND P0, PT, R251, R198, PT ;  /* 0x000000c6fb00720c */ /* 0x000fc40003f04070 */
[----:B------:R-:W-:Y:S01]  /*ffb0*/  MOV R154, R206 ;  /* 0x000000ce009a7202 */ /* 0x000fe20000000f00 */
[----:B------:R-:W-:Y:S01]  /*ffc0*/  IMAD.MOV.U32 R194, RZ, RZ, R210 ;  /* 0x000000ffffc27224 */ /* 0x000fe200078e00d2 */
[----:B------:R-:W2:Y:S07]  /*ffd0*/  LDL.LU R74, [R1+0x2e8] ;  /* 0x0002e800014a7983 */ /* 0x000eae0000300800 */
[--C-:B------:R-:W-:Y:S02]  /*ffe0*/  @!P2 IMAD.IADD R201, R201, 0x1, -R251.reuse ;  /* 0x00000001c9c9a824 */ /* 0x100fe400078e0afb */
[----:B------:R-:W-:-:S03]  /*fff0*/  @!P0 IMAD.IADD R198, R198, 0x1, -R251 ;  /* 0x00000001c6c68824 */ /* 0x000fc600078e0afb */
[----:B------:R-:W-:Y:S01]  /*10000*/  ISETP.GT.U32.AND P0, PT, R251, R201, PT ;  /* 0x000000c9fb00720c */ /* 0x000fe20003f04070 */
[----:B------:R-:W-:Y:S02]  /*10010*/  IMAD.MOV.U32 R206, RZ, RZ, R211 ;  /* 0x000000ffffce7224 */ /* 0x000fe400078e00d3 */
[----:B------:R-:W-:Y:S02]  /*10020*/  IMAD.MOV.U32 R211, RZ, RZ, R213 ;  /* 0x000000ffffd37224 */ /* 0x000fe400078e00d5 */
[----:B------:R-:W-:Y:S02]  /*10030*/  IMAD.MOV.U32 R213, RZ, RZ, R216 ;  /* 0x000000ffffd57224 */ /* 0x000fe400078e00d8 */
[----:B------:R-:W-:Y:S01]  /*10040*/  IMAD.MOV.U32 R216, RZ, RZ, R219 ;  /* 0x000000ffffd87224 */ /* 0x000fe200078e00db */
[----:B------:R-:W-:Y:S01]  /*10050*/  MOV R219, R221 ;  /* 0x000000dd00db7202 */ /* 0x000fe20000000f00 */
[----:B------:R-:W-:Y:S01]  /*10060*/  IMAD.MOV.U32 R221, RZ, RZ, R223 ;  /* 0x000000ffffdd7224 */ /* 0x000fe200078e00df */
[----:B------:R-:W-:Y:S01]  /*10070*/  MOV R210, R212 ;  /* 0x000000d400d27202 */ /* 0x000fe20000000f00 */
[----:B------:R-:W-:-:S02]  /*10080*/  IMAD.MOV.U32 R223, RZ, RZ, R226 ;  /* 0x000000ffffdf7224 */ /* 0x000fc400078e00e2 */
[----:B------:R-:W-:Y:S01]  /*10090*/  @!P0 IMAD.IADD R201, R201, 0x1, -R251 ;  /* 0x00000001c9c98824 */ /* 0x000fe200078e0afb */
[----:B------:R-:W-:Y:S01]  /*100a0*/  MOV R226, R227 ;  /* 0x000000e300e27202 */ /* 0x000fe20000000f00 */
[----:B------:R-:W-:Y:S01]  /*100b0*/  IMAD.MOV.U32 R227, RZ, RZ, R228 ;  /* 0x000000ffffe37224 */ /* 0x000fe200078e00e4 */
[----:B------:R-:W-:Y:S01]  /*100c0*/  MOV R212, R218 ;  /* 0x000000da00d47202 */ /* 0x000fe20000000f00 */
[----:B------:R-:W-:Y:S01]  /*100d0*/  IMAD.MOV.U32 R218, RZ, RZ, R220 ;  /* 0x000000ffffda7224 */ /* 0x000fe200078e00dc */
[----:B------:R1:W-:Y:S01]  /*100e0*/  STL [R1+0x324], R201 ;  /* 0x000324c901007387 */ /* 0x0003e20000100800 */
[----:B------:R-:W-:Y:S01]  /*100f0*/  IMAD.MOV.U32 R228, RZ, RZ, R230 ;  /* 0x000000ffffe47224 */ /* 0x000fe200078e00e6 */
[----:B------:R-:W-:Y:S02]  /*10100*/  MOV R220, R238 ;  /* 0x000000ee00dc7202 */ /* 0x000fe40000000f00 */
[----:B------:R-:W3:Y:S01]  /*10110*/  LDL.LU R230, [R1+0x1ac] ;  /* 0x0001ac0001e67983 */ /* 0x000ee20000300800 */
[----:B------:R-:W-:Y:S01]  /*10120*/  ISETP.GT.U32.AND P3, PT, R251, R204, PT ;  /* 0x000000ccfb00720c */ /* 0x000fe20003f64070 */
[----:B----4-:R-:W-:-:S02]  /*10130*/  IMAD.MOV.U32 R238, RZ, RZ, R240 ;  /* 0x000000ffffee7224 */ /* 0x010fc400078e00f0 */
[----:B------:R-:W4:Y:S01]  /*10140*/  LDL.LU R240, [R1+0x4a50] ;  /* 0x004a500001f07983 */ /* 0x000f220000300800 */
[----:B------:R-:W-:-:S09]  /*10150*/  ISETP.GT.U32.AND P2, PT, R251, R202, PT ;  /* 0x000000cafb00720c */ /* 0x000fd20003f44070 */
[----:B------:R-:W-:Y:S02]  /*10160*/  @!P3 IADD3 R204, R204, -R251, RZ ;  /* 0x800000fbccccb210 */ /* 0x000fe40007ffe0ff */
[C---:B------:R-:W-:Y:S02]  /*10170*/  ISETP.GT.U32.AND P3, PT, R251.reuse, R205, PT ;  /* 0x000000cdfb00720c */ /* 0x040fe40003f64070 */
[----:B------:R-:W-:Y:S02]  /*10180*/  @!P2 IADD3 R202, R202, -R251, RZ ;  /* 0x800000fbcacaa210 */ /* 0x000fe40007ffe0ff */
[----:B------:R-:W-:-:S09]  /*10190*/  ISETP.GT.U32.AND P2, PT, R251, R204, PT ;  /* 0x000000ccfb00720c */ /* 0x000fd20003f44070 */
[--C-:B------:R-:W-:Y:S01]  /*101a0*/  @!P3 IMAD.IADD R205, R205, 0x1, -R251.reuse ;  /* 0x00000001cdcdb824 */ /* 0x100fe200078e0afb */
[C---:B------:R-:W-:Y:S02]  /*101b0*/  ISETP.GT.U32.AND P3, PT, R251.reuse, R193, PT ;  /* 0x000000c1fb00720c */ /* 0x040fe40003f64070 */
[C---:B------:R-:W-:Y:S02]  /*101c0*/  ISETP.GT.U32.AND P5, PT, R251.reuse, R195, PT ;  /* 0x000000c3fb00720c */ /* 0x040fe40003fa4070 */
[C---:B------:R-:W-:Y:S02]  /*101d0*/  ISETP.GT.U32.AND P4, PT, R251.reuse, R196, PT ;  /* 0x000000c4fb00720c */ /* 0x040fe40003f84070 */
[C---:B------:R-:W-:Y:S02]  /*101e0*/  ISETP.GT.U32.AND P1, PT, R251.reuse, R197, PT ;  /* 0x000000c5fb00720c */ /* 0x040fe40003f24070 */
[C---:B------:R-:W-:Y:S01]  /*101f0*/  ISETP.GT.U32.AND P0, PT, R251.reuse, R198, PT ;  /* 0x000000c6fb00720c */ /* 0x040fe20003f04070 */
[----:B------:R-:W-:Y:S01]  /*10200*/  @!P2 IMAD.IADD R204, R204, 0x1, -R251 ;  /* 0x00000001cccca824 */ /* 0x000fe200078e0afb */
[----:B------:R-:W-:-:S02]  /*10210*/  ISETP.GT.U32.AND P2, PT, R251, R202, PT ;  /* 0x000000cafb00720c */ /* 0x000fc40003f44070 */
[----:B------:R-:W-:Y:S01]  /*10220*/  ISETP.GT.U32.AND P6, PT, R251, R205, PT ;  /* 0x000000cdfb00720c */ /* 0x000fe20003fc4070 */
[----:B------:R-:W-:Y:S01]  /*10230*/  IMAD.MOV.U32 R114, RZ, RZ, R234 ;  /* 0x000000ffff727224 */ /* 0x000fe200078e00ea */
[----:B------:R-:W-:Y:S01]  /*10240*/  MOV R234, R206 ;  /* 0x000000ce00ea7202 */ /* 0x000fe20000000f00 */
[----:B------:R2:W-:Y:S01]  /*10250*/  STL [R1+0x320], R204 ;  /* 0x000320cc01007387 */ /* 0x0005e20000100800 */
[----:B------:R-:W-:Y:S01]  /*10260*/  IMAD.MOV.U32 R206, RZ, RZ, R218 ;  /* 0x000000ffffce7224 */ /* 0x000fe200078e00da */
[----:B------:R-:W-:Y:S01]  /*10270*/  MOV R218, R220 ;  /* 0x000000dc00da7202 */ /* 0x000fe20000000f00 */
[----:B-1----:R-:W-:Y:S01]  /*10280*/  IMAD.MOV.U32 R201, RZ, RZ, R211 ;  /* 0x000000ffffc97224 */ /* 0x002fe200078e00d3 */
[----:B------:R-:W-:Y:S01]  /*10290*/  MOV R211, R216 ;  /* 0x000000d800d37202 */ /* 0x000fe20000000f00 */
[----:B------:R-:W-:Y:S01]  /*102a0*/  @!P3 IMAD.IADD R193, R193, 0x1, -R251 ;  /* 0x00000001c1c1b824 */ /* 0x000fe200078e0afb */
[----:B------:R-:W-:Y:S01]  /*102b0*/  @!P5 IADD3 R195, R195, -R251, RZ ;  /* 0x800000fbc3c3d210 */ /* 0x000fe20007ffe0ff */
[----:B---3--:R-:W-:Y:S01]  /*102c0*/  IMAD.MOV.U32 R220, RZ, RZ, R230 ;  /* 0x000000ffffdc7224 */ /* 0x008fe200078e00e6 */
[----:B------:R-:W-:Y:S01]  /*102d0*/  MOV R216, R239 ;  /* 0x000000ef00d87202 */ /* 0x000fe20000000f00 */
[----:B--2---:R-:W-:-:S02]  /*102e0*/  IMAD.MOV.U32 R204, RZ, RZ, R210 ;  /* 0x000000ffffcc7224 */ /* 0x004fc400078e00d2 */
[----:B------:R-:W-:Y:S02]  /*102f0*/  IMAD.MOV.U32 R210, RZ, RZ, R219 ;  /* 0x000000ffffd27224 */ /* 0x000fe400078e00db */
[----:B------:R-:W-:Y:S01]  /*10300*/  IMAD.MOV.U32 R230, RZ, RZ, R238 ;  /* 0x000000ffffe67224 */ /* 0x000fe200078e00ee */
[----:B------:R-:W2:Y:S01]  /*10310*/  LDL.LU R219, [R1+0x224] ;  /* 0x0002240001db7983 */ /* 0x000ea20000300800 */
[--C-:B------:R-:W-:Y:S01]  /*10320*/  @!P4 IMAD.IADD R196, R196, 0x1, -R251.reuse ;  /* 0x00000001c4c4c824 */ /* 0x100fe200078e0afb */
[----:B------:R-:W-:Y:S01]  /*10330*/  @!P0 IADD3 R198, R198, -R251, RZ ;  /* 0x800000fbc6c68210 */ /* 0x000fe20007ffe0ff */
[--C-:B------:R-:W-:Y:S01]  /*10340*/  @!P1 IMAD.IADD R197, R197, 0x1, -R251.reuse ;  /* 0x00000001c5c59824 */ /* 0x100fe200078e0afb */
[----:B------:R-:W3:Y:S01]  /*10350*/  LDL.LU R239, [R1+0x1b0] ;  /* 0x0001b00001ef7983 */ /* 0x000ee20000300800 */
[--C-:B------:R-:W-:Y:S02]  /*10360*/  @!P2 IMAD.IADD R202, R202, 0x1, -R251.reuse ;  /* 0x00000001cacaa824 */ /* 0x100fe400078e0afb */
[----:B------:R-:W-:-:S02]  /*10370*/  @!P6 IMAD.IADD R205, R205, 0x1, -R251 ;  /* 0x00000001cdcde824 */ /* 0x000fc400078e0afb */
[----:B----4-:R-:W-:Y:S02]  /*10380*/  IMAD.MOV.U32 R238, RZ, RZ, R240 ;  /* 0x000000ffffee7224 */ /* 0x010fe400078e00f0 */
[----:B------:R-:W4:Y:S04]  /*10390*/  LDL.LU R240, [R1+0x4a4c] ;  /* 0x004a4c0001f07983 */ /* 0x000f280000300800 */
[----:B------:R-:W-:Y:S04]  /*103a0*/  STL [R1+0x31c], R193 ;  /* 0x00031cc101007387 */ /* 0x000fe80000100800 */
[----:B------:R-:W-:Y:S04]  /*103b0*/  STL [R1+0x318], R195 ;  /* 0x000318c301007387 */ /* 0x000fe80000100800 */
[----:B------:R-:W-:Y:S04]  /*103c0*/  STL [R1+0x314], R196 ;  /* 0x000314c401007387 */ /* 0x000fe80000100800 */
[----:B------:R1:W-:Y:S04]  /*103d0*/  STL [R1+0x310], R197 ;  /* 0x000310c501007387 */ /* 0x0003e80000100800 */
[----:B------:R-:W-:Y:S04]  /*103e0*/  STL [R1+0x30c], R198 ;  /* 0x00030cc601007387 */ /* 0x000fe80000100800 */
[----:B------:R1:W-:Y:S02]  /*103f0*/  STL [R1+0x308], R202 ;  /* 0x000308ca01007387 */ /* 0x0003e40000100800 */
[----:B-1----:R-:W-:-:S02]  /*10400*/  IMAD.MOV.U32 R197, RZ, RZ, R210 ;  /* 0x000000ffffc57224 */ /* 0x002fc400078e00d2 */
[----:B------:R1:W-:Y:S04]  /*10410*/  STL [R1+0x304], R205 ;  /* 0x000304cd01007387 */ /* 0x0003e80000100800 */
[----:B------:R-:W2:Y:S01]  /*10420*/  LDL.LU R210, [R1+0x2bc] ;  /* 0x0002bc0001d27983 */ /* 0x000ea20000300800 */
[C---:B------:R-:W-:Y:S02]  /*10430*/  ISETP.GT.U32.AND P3, PT, R251.reuse, R208, PT ;  /* 0x000000d0fb00720c */ /* 0x040fe40003f64070 */
[C---:B------:R-:W-:Y:S01]  /*10440*/  ISETP.GT.U32.AND P5, PT, R251.reuse, R199, PT ;  /* 0x000000c7fb00720c */ /* 0x040fe20003fa4070 */
[----:B------:R-:W3:Y:S01]  /*10450*/  LDL.LU R202, [R1+0x2cc] ;  /* 0x0002cc0001ca7983 */ /* 0x000ee20000300800 */
[C---:B------:R-:W-:Y:S02]  /*10460*/  ISETP.GT.U32.AND P4, PT, R251.reuse, R200, PT ;  /* 0x000000c8fb00720c */ /* 0x040fe40003f84070 */
[C---:B------:R-:W-:Y:S01]  /*10470*/  ISETP.GT.U32.AND P1, PT, R251.reuse, R203, PT ;  /* 0x000000cbfb00720c */ /* 0x040fe20003f24070 */
[----:B------:R-:W3:Y:S01]  /*10480*/  LDL.LU R196, [R1+0x2c8] ;  /* 0x0002c80001c47983 */ /* 0x000ee20000300800 */
[----:B------:R-:W-:-:S02]  /*10490*/  ISETP.GT.U32.AND P6, PT, R251, R74, PT ;  /* 0x0000004afb00720c */ /* 0x000fc40003fc4070 */
[----:B------:R-:W-:-:S03]  /*104a0*/  ISETP.GT.U32.AND P0, PT, R251, R207, PT ;  /* 0x000000cffb00720c */ /* 0x000fc60003f04070 */
[--C-:B------:R-:W-:Y:S01]  /*104b0*/  @!P3 IMAD.IADD R208, R208, 0x1, -R251.reuse ;  /* 0x00000001d0d0b824 */ /* 0x100fe200078e0afb */
[----:B------:R-:W-:Y:S02]  /*104c0*/  ISETP.GT.U32.AND P3, PT, R251, R114, PT ;  /* 0x00000072fb00720c */ /* 0x000fe40003f64070 */
[----:B------:R-:W-:Y:S01]  /*104d0*/  @!P5 IADD3 R199, R199, -R251, RZ ;  /* 0x800000fbc7c7d210 */ /* 0x000fe20007ffe0ff */
[--C-:B------:R-:W-:Y:S01]  /*104e0*/  @!P4 IMAD.IADD R200, R200, 0x1, -R251.reuse ;  /* 0x00000001c8c8c824 */ /* 0x100fe200078e0afb */
[C---:B------:R-:W-:Y:S02]  /*104f0*/  ISETP.GT.U32.AND P5, PT, R251.reuse, R154, PT ;  /* 0x0000009afb00720c */ /* 0x040fe40003fa4070 */
[----:B------:R-:W-:Y:S01]  /*10500*/  ISETP.GT.U32.AND P4, PT, R251, R194, PT ;  /* 0x000000c2fb00720c */ /* 0x000fe20003f84070 */
[--C-:B------:R-:W-:Y:S01]  /*10510*/  @!P1 IMAD.IADD R203, R203, 0x1, -R251.reuse ;  /* 0x00000001cbcb9824 */ /* 0x100fe200078e0afb */
[C---:B------:R-:W-:Y:S01]  /*10520*/  ISETP.GT.U32.AND P2, PT, R251.reuse, R209, PT ;  /* 0x000000d1fb00720c */ /* 0x040fe20003f44070 */
[----:B------:R-:W-:Y:S01]  /*10530*/  @!P6 IMAD.IADD R74, R74, 0x1, -R251 ;  /* 0x000000014a4ae824 */ /* 0x000fe200078e0afb */
[----:B------:R-:W-:-:S02]  /*10540*/  ISETP.GT.U32.AND P1, PT, R251, R234, PT ;  /* 0x000000eafb00720c */ /* 0x000fc40003f24070 */
[----:B------:R-:W-:Y:S02]  /*10550*/  ISETP.GT.U32.AND P6, PT, R251, R208, PT ;  /* 0x000000d0fb00720c */ /* 0x000fe40003fc4070 */
[----:B------:R-:W-:Y:S02]  /*10560*/  @!P0 IADD3 R207, R207, -R251, RZ ;  /* 0x800000fbcfcf8210 */ /* 0x000fe40007ffe0ff */
[----:B------:R-:W-:Y:S02]  /*10570*/  IABS R241, R34 ;  /* 0x0000002200f17213 */ /* 0x000fe40000000000 */
[C---:B------:R-:W-:Y:S01]  /*10580*/  ISETP.GT.U32.AND P0, PT, R251.reuse, R201, PT ;  /* 0x000000c9fb00720c */ /* 0x040fe20003f04070 */
[----:B------:R-:W-:Y:S01]  /*10590*/  @!P5 IMAD.IADD R154, R154, 0x1, -R251 ;  /* 0x000000019a9ad824 */ /* 0x000fe200078e0afb */
[----:B------:R-:W-:Y:S01]  /*105a0*/  @!P3 IADD3 R114, R114, -R251, RZ ;  /* 0x800000fb7272b210 */ /* 0x000fe20007ffe0ff */
[----:B------:R-:W-:Y:S01]  /*105b0*/  IMAD.HI.U32 R34, R250, R241, RZ ;  /* 0x000000f1fa227227 */ /* 0x000fe200078e00ff */
[----:B------:R-:W-:-:S02]  /*105c0*/  ISETP.GT.U32.AND P3, PT, R251, R199, PT ;  /* 0x000000c7fb00720c */ /* 0x000fc40003f64070 */
[C---:B------:R-:W-:Y:S01]  /*105d0*/  ISETP.GT.U32.AND P5, PT, R251.reuse, R200, PT ;  /* 0x000000c8fb00720c */ /* 0x040fe20003fa4070 */
[--C-:B------:R-:W-:Y:S01]  /*105e0*/  @!P4 IMAD.IADD R194, R194, 0x1, -R251.reuse ;  /* 0x00000001c2c2c824 */ /* 0x100fe200078e0afb */
[----:B------:R-:W-:Y:S01]  /*105f0*/  ISETP.GT.U32.AND P4, PT, R251, R203, PT ;  /* 0x000000cbfb00720c */ /* 0x000fe20003f84070 */
[----:B------:R-:W-:Y:S01]  /*10600*/  IMAD.MOV R34, RZ, RZ, -R34 ;  /* 0x000000ffff227224 */ /* 0x000fe200078e0a22 */
[----:B------:R-:W-:Y:S01]  /*10610*/  @!P1 IADD3 R234, R234, -R251, RZ ;  /* 0x800000fbeaea9210 */ /* 0x000fe20007ffe0ff */
[--C-:B------:R-:W-:Y:S01]  /*10620*/  @!P2 IMAD.IADD R209, R209, 0x1, -R251.reuse ;  /* 0x00000001d1d1a824 */ /* 0x100fe200078e0afb */
[C---:B------:R-:W-:Y:S01]  /*10630*/  ISETP.GT.U32.AND P1, PT, R251.reuse, R207, PT ;  /* 0x000000cffb00720c */ /* 0x040fe20003f24070 */
[----:B------:R-:W-:Y:S02]  /*10640*/  @!P6 IMAD.IADD R208, R208, 0x1, -R251 ;  /* 0x00000001d0d0e824 */ /* 0x000fe400078e0afb */
[----:B------:R-:W-:Y:S02]  /*10650*/  IMAD R241, R251, R34, R241 ;  /* 0x00000022fbf17224 */ /* 0x000fe400078e02f1 */
[--C-:B------:R-:W-:Y:S01]  /*10660*/  @!P0 IMAD.IADD R201, R201, 0x1, -R251.reuse ;  /* 0x00000001c9c98824 */ /* 0x100fe200078e0afb */
[----:B------:R-:W-:Y:S01]  /*10670*/  ISETP.GT.U32.AND P0, PT, R251, R209, PT ;  /* 0x000000d1fb00720c */ /* 0x000fe20003f04070 */
[----:B------:R-:W-:Y:S01]  /*10680*/  VIADD R34, R252, 0x1f3 ;  /* 0x000001f3fc227836 */ /* 0x000fe20000000000 */
[----:B------:R2:W-:Y:S01]  /*10690*/  STL [R1+0x300], R208 ;  /* 0x000300d001007387 */ /* 0x0005e20000100800 */
[----:B-1----:R-:W-:Y:S01]  /*106a0*/  MOV R205, R206 ;  /* 0x000000ce00cd7202 */ /* 0x002fe20000000f00 */
[----:B------:R-:W-:Y:S01]  /*106b0*/  @!P5 IMAD.IADD R200, R200, 0x1, -R251 ;  /* 0x00000001c8c8d824 */ /* 0x000fe200078e0afb */
[----:B------:R-:W-:Y:S01]  /*106c0*/  @!P3 IADD3 R199, R199, -R251, RZ ;  /* 0x800000fbc7c7b210 */ /* 0x000fe20007ffe0ff */
[----:B------:R-:W-:Y:S01]  /*106d0*/  STL [R1+0x3e88], R34 ;  /* 0x003e882201007387 */ /* 0x000fe20000100800 */
[----:B------:R-:W-:Y:S01]  /*106e0*/  MOV R206, R211 ;  /* 0x000000d300ce7202 */ /* 0x000fe20000000f00 */
[----:B------:R-:W-:-:S02]  /*106f0*/  IMAD.MOV.U32 R211, RZ, RZ, R212 ;  /* 0x000000ffffd37224 */ /* 0x000fc400078e00d4 */
[--C-:B------:R-:W-:Y:S01]  /*10700*/  @!P4 IMAD.IADD R203, R203, 0x1, -R251.reuse ;  /* 0x00000001cbcbc824 */ /* 0x100fe200078e0afb */
[----:B------:R-:W-:Y:S02]  /*10710*/  @!P1 IADD3 R207, R207, -R251, RZ ;  /* 0x800000fbcfcf9210 */ /* 0x000fe40007ffe0ff */
[----:B------:R-:W-:Y:S02]  /*10720*/  @!P0 IMAD.IADD R209, R209, 0x1, -R251 ;  /* 0x00000001d1d18824 */ /* 0x000fe400078e0afb */
[----:B----4-:R-:W-:Y:S02]  /*10730*/  IMAD.MOV.U32 R212, RZ, RZ, R240 ;  /* 0x000000ffffd47224 */ /* 0x010fe400078e00f0 */
[----:B--2---:R-:W-:Y:S02]  /*10740*/  IMAD.MOV.U32 R208, RZ, RZ, R210 ;  /* 0x000000ffffd07224 */ /* 0x004fe400078e00d2 */
[----:B------:R-:W-:Y:S01]  /*10750*/  IMAD.MOV.U32 R210, RZ, RZ, R213 ;  /* 0x000000ffffd27224 */ /* 0x000fe200078e00d5 */
[----:B------:R-:W-:Y:S01]  /*10760*/  MOV R213, R214 ;  /* 0x000000d600d57202 */ /* 0x000fe20000000f00 */
[----:B------:R-:W-:-:S02]  /*10770*/  IMAD.MOV.U32 R214, RZ, RZ, R215 ;  /* 0x000000ffffd67224 */ /* 0x000fc400078e00d7 */
[----:B------:R-:W2:Y:S04]  /*10780*/  LDL.LU R215, [R1+0x24c] ;  /* 0x00024c0001d77983 */ /* 0x000ea80000300800 */
[----:B------:R-:W4:Y:S04]  /*10790*/  LDL.LU R240, [R1+0x4a48] ;  /* 0x004a480001f07983 */ /* 0x000f280000300800 */
[----:B------:R1:W-:Y:S04]  /*107a0*/  STL [R1+0x2fc], R199 ;  /* 0x0002fcc701007387 */ /* 0x0003e80000100800 */
[----:B------:R3:W-:Y:S04]  /*107b0*/  STL [R1+0x2f8], R200 ;  /* 0x0002f8c801007387 */ /* 0x0007e80000100800 */
[----:B------:R3:W-:Y:S04]  /*107c0*/  STL [R1+0x2f4], R203 ;  /* 0x0002f4cb01007387 */ /* 0x0007e80000100800 */
[----:B------:R-:W2:Y:S04]  /*107d0*/  LDL.LU R193, [R1+0x2b4] ;  /* 0x0002b40001c17983 */ /* 0x000ea80000300800 */
[----:B------:R-:W4:Y:S04]  /*107e0*/  LDL.LU R195, [R1+0x2b0] ;  /* 0x0002b00001c37983 */ /* 0x000f280000300800 */
[----:B------:R3:W-:Y:S04]  /*107f0*/  STL [R1+0x2f0], R207 ;  /* 0x0002f0cf01007387 */ /* 0x0007e80000100800 */
[----:B------:R-:W4:Y:S04]  /*10800*/  LDL.LU R198, [R1+0x2ac] ;  /* 0x0002ac0001c67983 */ /* 0x000f280000300800 */
[----:B-1----:R-:W4:Y:S04]  /*10810*/  LDL.LU R199, [R1+0x2a8] ;  /* 0x0002a80001c77983 */ /* 0x002f280000300800 */
[----:B------:R-:W-:Y:S04]  /*10820*/  STL [R1+0x2ec], R209 ;  /* 0x0002ecd101007387 */ /* 0x000fe80000100800 */
[----:B---3--:R-:W3:Y:S04]  /*10830*/  LDL.LU R200, [R1+0x2a4] ;  /* 0x0002a40001c87983 */ /* 0x008ee80000300800 */
[----:B------:R-:W3:Y:S04]  /*10840*/  LDL.LU R203, [R1+0x2a0] ;  /* 0x0002a00001cb7983 */ /* 0x000ee80000300800 */
[----:B------:R-:W3:Y:S01]  /*10850*/  LDL.LU R207, [R1+0x29c] ;  /* 0x00029c0001cf7983 */ /* 0x000ee20000300800 */
[----:B------:R-:W-:-:S02]  /*10860*/  ISETP.GT.U32.AND P2, PT, R251, R204, PT ;  /* 0x000000ccfb00720c */ /* 0x000fc40003f44070 */
[C---:B------:R-:W-:Y:S02]  /*10870*/  ISETP.GT.U32.AND P3, PT, R251.reuse, R114, PT ;  /* 0x00000072fb00720c */ /* 0x040fe40003f64070 */
[C---:B------:R-:W-:Y:S02]  /*10880*/  ISETP.GT.U32.AND P5, PT, R251.reuse, R154, PT ;  /* 0x0000009afb00720c */ /* 0x040fe40003fa4070 */
[----:B------:R-:W-:-:S07]  /*10890*/  ISETP.GT.U32.AND P4, PT, R251, R194, PT ;  /* 0x000000c2fb00720c */ /* 0x000fce0003f84070 */
[----:B------:R-:W-:Y:S02]  /*108a0*/  @!P2 IADD3 R204, R204, -R251, RZ ;  /* 0x800000fbcccca210 */ /* 0x000fe40007ffe0ff */
[C---:B------:R-:W-:Y:S02]  /*108b0*/  ISETP.GT.U32.AND P2, PT, R251.reuse, R74, PT ;  /* 0x0000004afb00720c */ /* 0x040fe40003f44070 */
[C---:B------:R-:W-:Y:S01]  /*108c0*/  ISETP.GT.U32.AND P6, PT, R251.reuse, R204, PT ;  /* 0x000000ccfb00720c */ /* 0x040fe20003fc4070 */
[--C-:B------:R-:W-:Y:S01]  /*108d0*/  @!P3 IMAD.IADD R114, R114, 0x1, -R251.reuse ;  /* 0x000000017272b824 */ /* 0x100fe200078e0afb */
[C---:B------:R-:W-:Y:S01]  /*108e0*/  ISETP.GT.U32.AND P1, PT, R251.reuse, R234, PT ;  /* 0x000000eafb00720c */ /* 0x040fe20003f24070 */
[----:B------:R-:W-:Y:S01]  /*108f0*/  @!P5 IMAD.IADD R154, R154, 0x1, -R251 ;  /* 0x000000019a9ad824 */ /* 0x000fe200078e0afb */
[C---:B------:R-:W-:Y:S02]  /*10900*/  ISETP.GT.U32.AND P3, PT, R251.reuse, R196, PT ;  /* 0x000000c4fb00720c */ /* 0x040fe40003f64070 */
[----:B------:R-:W-:-:S05]  /*10910*/  ISETP.GT.U32.AND P5, PT, R251, R197, PT ;  /* 0x000000c5fb00720c */ /* 0x000fca0003fa4070 */
[-C--:B------:R-:W-:Y:S02]  /*10920*/  @!P2 IADD3 R74, R74, -R251.reuse, RZ ;  /* 0x800000fb4a4aa210 */ /* 0x080fe40007ffe0ff */
[C---:B------:R-:W-:Y:S02]  /*10930*/  ISETP.GT.U32.AND P2, PT, R251.reuse, R202, PT ;  /* 0x000000cafb00720c */ /* 0x040fe40003f44070 */
[----:B------:R-:W-:Y:S02]  /*10940*/  @!P4 IADD3 R194, R194, -R251, RZ ;  /* 0x800000fbc2c2c210 */ /* 0x000fe40007ffe0ff */
[C---:B------:R-:W-:Y:S02]  /*10950*/  ISETP.GT.U32.AND P4, PT, R251.reuse, R205, PT ;  /* 0x000000cdfb00720c */ /* 0x040fe40003f84070 */
[----:B------:R-:W-:Y:S01]  /*10960*/  @!P6 IADD3 R204, R204, -R251, RZ ;  /* 0x800000fbcccce210 */ /* 0x000fe20007ffe0ff */
[--C-:B------:R-:W-:Y:S01]  /*10970*/  @!P1 IMAD.IADD R234, R234, 0x1, -R251.reuse ;  /* 0x00000001eaea9824 */ /* 0x100fe200078e0afb */
[C---:B------:R-:W-:Y:S01]  /*10980*/  ISETP.GT.U32.AND P0, PT, R251.reuse, R201, PT ;  /* 0x000000c9fb00720c */ /* 0x040fe20003f04070 */
[----:B------:R-:W-:Y:S01]  /*10990*/  @!P3 IMAD.IADD R196, R196, 0x1, -R251 ;  /* 0x00000001c4c4b824 */ /* 0x000fe200078e0afb */
[----:B------:R-:W-:-:S03]  /*109a0*/  ISETP.GT.U32.AND P1, PT, R251, R208, PT ;  /* 0x000000d0fb00720c */ /* 0x000fc60003f24070 */
[----:B------:R-:W-:Y:S01]  /*109b0*/  @!P2 IMAD.IADD R202, R202, 0x1, -R251 ;  /* 0x00000001cacaa824 */ /* 0x000fe200078e0afb */
[----:B------:R-:W-:-:S03]  /*109c0*/  @!P5 IADD3 R197, R197, -R251, RZ ;  /* 0x800000fbc5c5d210 */ /* 0x000fc60007ffe0ff */
[----:B------:R-:W-:-:S04]  /*109d0*/  @!P4 IMAD.IADD R205, R205, 0x1, -R251 ;  /* 0x00000001cdcdc824 */ /* 0x000fc800078e0afb */
[--C-:B------:R-:W-:Y:S01]  /*109e0*/  @!P0 IMAD.IADD R201, R201, 0x1, -R251.reuse ;  /* 0x00000001c9c98824 */ /* 0x100fe200078e0afb */
[----:B------:R-:W-:Y:S01]  /*109f0*/  ISETP.GT.U32.AND P0, PT, R251, R206, PT ;  /* 0x000000cefb00720c */ /* 0x000fe20003f04070 */
[----:B------:R-:W-:Y:S01]  /*10a00*/  @!P1 IMAD.IADD R208, R208, 0x1, -R251 ;  /* 0x00000001d0d09824 */ /* 0x000fe200078e0afb */
[----:B------:R-:W-:Y:S04]  /*10a10*/  STL [R1+0x2e8], R74 ;  /* 0x0002e84a01007387 */ /* 0x000fe80000100800 */
[----:B------:R-:W-:Y:S04]  /*10a20*/  STL [R1+0x2e4], R114 ;  /* 0x0002e47201007387 */ /* 0x000fe80000100800 */
[----:B------:R-:W-:Y:S04]  /*10a30*/  STL [R1+0x2e0], R154 ;  /* 0x0002e09a01007387 */ /* 0x000fe80000100800 */
[----:B------:R-:W-:Y:S04]  /*10a40*/  STL [R1+0x2dc], R194 ;  /* 0x0002dcc201007387 */ /* 0x000fe80000100800 */
[----:B------:R-:W-:Y:S04]  /*10a50*/  STL [R1+0x2d8], R234 ;  /* 0x0002d8ea01007387 */ /* 0x000fe80000100800 */
[----:B------:R-:W-:Y:S04]  /*10a60*/  STL [R1+0x2d4], R201 ;  /* 0x0002d4c901007387 */ /* 0x000fe80000100800 */
[----:B------:R1:W-:Y:S01]  /*10a70*/  STL [R1+0x2d0], R204 ;  /* 0x0002d0cc01007387 */ /* 0x0003e20000100800 */
[----:B------:R-:W-:-:S03]  /*10a80*/  @!P0 IADD3 R206, R206, -R251, RZ ;  /* 0x800000fbcece8210 */ /* 0x000fc60007ffe0ff */
[----:B-1----:R-:W3:Y:S04]  /*10a90*/  LDL.LU R204, [R1+0x298] ;  /* 0x0002980001cc7983 */ /* 0x002ee80000300800 */
[----:B------:R-:W3:Y:S04]  /*10aa0*/  LDL.LU R74, [R1+0x294] ;  /* 0x00029400014a7983 */ /* 0x000ee80000300800 */
[----:B------:R-:W3:Y:S04]  /*10ab0*/  LDL.LU R114, [R1+0x290] ;  /* 0x0002900001727983 */ /* 0x000ee80000300800 */
[----:B------:R-:W3:Y:S01]  /*10ac0*/  LDL.LU R154, [R1+0x28c] ;  /* 0x00028c00019a7983 */ /* 0x000ee20000300800 */
[----:B--2---:R-:W-:-:S02]  /*10ad0*/  ISETP.GT.U32.AND P6, PT, R251, R193, PT ;  /* 0x000000c1fb00720c */ /* 0x004fc40003fc4070 */
[C---:B----4-:R-:W-:Y:S02]  /*10ae0*/  ISETP.GT.U32.AND P2, PT, R251.reuse, R195, PT ;  /* 0x000000c3fb00720c */ /* 0x050fe40003f44070 */
[C---:B------:R-:W-:Y:S02]  /*10af0*/  ISETP.GT.U32.AND P3, PT, R251.reuse, R198, PT ;  /* 0x000000c6fb00720c */ /* 0x040fe40003f64070 */
[----:B------:R-:W-:-:S07]  /*10b00*/  ISETP.GT.U32.AND P5, PT, R251, R199, PT ;  /* 0x000000c7fb00720c */ /* 0x000fce0003fa4070 */
[--C-:B------:R-:W-:Y:S01]  /*10b10*/  @!P6 IMAD.IADD R193, R193, 0x1, -R251.reuse ;  /* 0x00000001c1c1e824 */ /* 0x100fe200078e0afb */
[C---:B------:R-:W-:Y:S02]  /*10b20*/  ISETP.GT.U32.AND P6, PT, R251.reuse, R202, PT ;  /* 0x000000cafb00720c */ /* 0x040fe40003fc4070 */
[----:B---3--:R-:W-:Y:S01]  /*10b30*/  ISETP.GT.U32.AND P4, PT, R251, R200, PT ;  /* 0x000000c8fb00720c */ /* 0x008fe20003f84070 */
[--C-:B------:R-:W-:Y:S01]  /*10b40*/  @!P2 IMAD.IADD R195, R195, 0x1, -R251.reuse ;  /* 0x00000001c3c3a824 */ /* 0x100fe200078e0afb */
[----:B------:R-:W-:Y:S02]  /*10b50*/  ISETP.GT.U32.AND P2, PT, R251, R196, PT ;  /* 0x000000c4fb00720c */ /* 0x000fe40003f44070 */
[----:B------:R-:W-:Y:S01]  /*10b60*/  @!P3 IADD3 R198, R198, -R251, RZ ;  /* 0x800000fbc6c6b210 */ /* 0x000fe20007ffe0ff */
[----:B------:R-:W-:Y:S01]  /*10b70*/  @!P5 IMAD.IADD R199, R199, 0x1, -R251 ;  /* 0x00000001c7c7d824 */ /* 0x000fe200078e0afb */
[C---:B------:R-:W-:Y:S02]  /*10b80*/  ISETP.GT.U32.AND P3, PT, R251.reuse, R197, PT ;  /* 0x000000c5fb00720c */ /* 0x040fe40003f64070 */
[----:B------:R-:W-:-:S02]  /*10b90*/  ISETP.GT.U32.AND P5, PT, R251, R205, PT ;  /* 0x000000cdfb00720c */ /* 0x000fc40003fa4070 */
[----:B------:R-:W-:-:S03]  /*10ba0*/  ISETP.GT.U32.AND P1, PT, R251, R203, PT ;  /* 0x000000cbfb00720c */ /* 0x000fc60003f24070 */
[--C-:B------:R-:W-:Y:S01]  /*10bb0*/  @!P4 IMAD.IADD R200, R200, 0x1, -R251.reuse ;  /* 0x00000001c8c8c824 */ /* 0x100fe200078e0afb */
[----:B------:R-:W-:Y:S01]  /*10bc0*/  ISETP.GT.U32.AND P4, PT, R251, R208, PT ;  /* 0x000000d0fb00720c */ /* 0x000fe20003f84070 */
[----:B------:R-:W-:Y:S01]  /*10bd0*/  @!P6 IMAD.IADD R202, R202, 0x1, -R251 ;  /* 0x00000001cacae824 */ /* 0x000fe200078e0afb */
[----:B------:R-:W-:-:S03]  /*10be0*/  @!P2 IADD3 R196, R196, -R251, RZ ;  /* 0x800000fbc4c4a210 */ /* 0x000fc60007ffe0ff */
[--C-:B------:R-:W-:Y:S01]  /*10bf0*/  @!P3 IMAD.IADD R197, R197, 0x1, -R251.reuse ;  /* 0x00000001c5c5b824 */ /* 0x100fe200078e0afb */
[----:B------:R1:W-:Y:S01]  /*10c00*/  STL [R1+0x2cc], R202 ;  /* 0x0002ccca01007387 */ /* 0x0003e20000100800 */
[----:B------:R-:W-:Y:S02]  /*10c10*/  @!P5 IMAD.IADD R205, R205, 0x1, -R251 ;  /* 0x00000001cdcdd824 */ /* 0x000fe400078e0afb */
[-C--:B------:R-:W-:Y:S01]  /*10c20*/  @!P1 IADD3 R203, R203, -R251.reuse, RZ ;  /* 0x800000fbcbcb9210 */ /* 0x080fe20007ffe0ff */
[----:B------:R-:W2:Y:S01]  /*10c30*/  LDL.LU R201, [R1+0x288] ;  /* 0x0002880001c97983 */ /* 0x000ea20000300800 */
[C---:B------:R-:W-:Y:S02]  /*10c40*/  ISETP.GT.U32.AND P1, PT, R251.reuse, R206, PT ;  /* 0x000000cefb00720c */ /* 0x040fe40003f24070 */
[----:B------:R-:W-:Y:S01]  /*10c50*/  @!P4 IADD3 R208, R208, -R251, RZ ;  /* 0x800000fbd0d0c210 */ /* 0x000fe20007ffe0ff */
[----:B-1----:R-:W3:Y:S04]  /*10c60*/  LDL.LU R202, [R1+0x284] ;  /* 0x0002840001ca7983 */ /* 0x002ee80000300800 */
[----:B------:R1:W-:Y:S04]  /*10c70*/  STL [R1+0x2c8], R196 ;  /* 0x0002c8c401007387 */ /* 0x0003e80000100800 */
[----:B------:R4:W-:Y:S04]  /*10c80*/  STL [R1+0x2c4], R197 ;  /* 0x0002c4c501007387 */ /* 0x0009e80000100800 */
[----:B------:R-:W-:Y:S04]  /*10c90*/  STL [R1+0x2c0], R205 ;  /* 0x0002c0cd01007387 */ /* 0x000fe80000100800 */
[----:B-1----:R-:W2:Y:S04]  /*10ca0*/  LDL.LU R196, [R1+0x280] ;  /* 0x0002800001c47983 */ /* 0x002ea80000300800 */
[----:B----4-:R-:W4:Y:S01]  /*10cb0*/  LDL.LU R197, [R1+0x27c] ;  /* 0x00027c0001c57983 */ /* 0x010f220000300800 */
[----:B------:R-:W-:-:S03]  /*10cc0*/  ISETP.GT.U32.AND P0, PT, R251, R207, PT ;  /* 0x000000cffb00720c */ /* 0x000fc60003f04070 */
[----:B------:R1:W-:Y:S01]  /*10cd0*/  STL [R1+0x2bc], R208 ;  /* 0x0002bcd001007387 */ /* 0x0003e20000100800 */
[----:B------:R-:W-:Y:S02]  /*10ce0*/  @!P1 IMAD.IADD R206, R206, 0x1, -R251 ;  /* 0x00000001cece9824 */ /* 0x000fe400078e0afb */
[----:B-1----:R-:W-:Y:S02]  /*10cf0*/  IMAD.MOV.U32 R208, RZ, RZ, R215 ;  /* 0x000000ffffd07224 */ /* 0x002fe400078e00d7 */
[----:B------:R-:W-:Y:S01]  /*10d00*/  IMAD.MOV.U32 R215, RZ, RZ, R219 ;  /* 0x000000ffffd77224 */ /* 0x000fe200078e00db */
[----:B------:R-:W-:Y:S02]  /*10d10*/  MOV R219, R239 ;  /* 0x000000ef00db7202 */ /* 0x000fe40000000f00 */
[----:B------:R-:W4:Y:S04]  /*10d20*/  LDL.LU R239, [R1+0x278] ;  /* 0x0002780001ef7983 */ /* 0x000f280000300800 */
[----:B------:R-:W4:Y:S01]  /*10d30*/  LDL.LU R194, [R1+0x274] ;  /* 0x0002740001c27983 */ /* 0x000f220000300800 */
[----:B------:R-:W-:-:S03]  /*10d40*/  @!P0 IMAD.IADD R207, R207, 0x1, -R251 ;  /* 0x00000001cfcf8824 */ /* 0x000fc600078e0afb */
[----:B------:R1:W-:Y:S01]  /*10d50*/  STL [R1+0x2b8], R206 ;  /* 0x0002b8ce01007387 */ /* 0x0003e20000100800 */
[----:B------:R-:W-:-:S03]  /*10d60*/  ISETP.GT.U32.AND P0, PT, R251, R193, PT ;  /* 0x000000c1fb00720c */ /* 0x000fc60003f04070 */
[----:B------:R-:W4:Y:S04]  /*10d70*/  LDL.LU R234, [R1+0x270] ;  /* 0x0002700001ea7983 */ /* 0x000f280000300800 */
[----:B------:R-:W4:Y:S01]  /*10d80*/  LDL.LU R205, [R1+0x26c] ;  /* 0x00026c0001cd7983 */ /* 0x000f220000300800 */
[----:B------:R-:W-:-:S03]  /*10d90*/  ISETP.GT.U32.AND P2, PT, R251, R195, PT ;  /* 0x000000c3fb00720c */ /* 0x000fc60003f44070 */
[----:B-1----:R-:W4:Y:S01]  /*10da0*/  LDL.LU R206, [R1+0x268] ;  /* 0x0002680001ce7983 */ /* 0x002f220000300800 */
[C---:B------:R-:W-:Y:S02]  /*10db0*/  ISETP.GT.U32.AND P3, PT, R251.reuse, R198, PT ;  /* 0x000000c6fb00720c */ /* 0x040fe40003f64070 */
[C---:B------:R-:W-:Y:S02]  /*10dc0*/  ISETP.GT.U32.AND P5, PT, R251.reuse, R199, PT ;  /* 0x000000c7fb00720c */ /* 0x040fe40003fa4070 */
[C---:B------:R-:W-:Y:S02]  /*10dd0*/  ISETP.GT.U32.AND P4, PT, R251.reuse, R200, PT ;  /* 0x000000c8fb00720c */ /* 0x040fe40003f84070 */
[C---:B------:R-:W-:Y:S02]  /*10de0*/  ISETP.GT.U32.AND P1, PT, R251.reuse, R203, PT ;  /* 0x000000cbfb00720c */ /* 0x040fe40003f24070 */
[----:B------:R-:W-:Y:S01]  /*10df0*/  ISETP.GT.U32.AND P6, PT, R251, R207, PT ;  /* 0x000000cffb00720c */ /* 0x000fe20003fc4070 */
[----:B------:R-:W-:Y:S01]  /*10e00*/  @!P0 IMAD.IADD R193, R193, 0x1, -R251 ;  /* 0x00000001c1c18824 */ /* 0x000fe200078e0afb */
[----:B------:R-:W-:-:S03]  /*10e10*/  @!P2 IADD3 R195, R195, -R251, RZ ;  /* 0x800000fbc3c3a210 */ /* 0x000fc60007ffe0ff */
[--C-:B------:R-:W-:Y:S01]  /*10e20*/  @!P3 IMAD.IADD R198, R198, 0x1, -R251.reuse ;  /* 0x00000001c6c6b824 */ /* 0x100fe200078e0afb */
[----:B------:R1:W-:Y:S01]  /*10e30*/  STL [R1+0x2b4], R193 ;  /* 0x0002b4c101007387 */ /* 0x0003e20000100800 */
[--C-:B------:R-:W-:Y:S02]  /*10e40*/  @!P5 IMAD.IADD R199, R199, 0x1, -R251.reuse ;  /* 0x00000001c7c7d824 */ /* 0x100fe400078e0afb */
[----:B------:R-:W-:Y:S02]  /*10e50*/  @!P4 IADD3 R200, R200, -R251, RZ ;  /* 0x800000fbc8c8c210 */ /* 0x000fe40007ffe0ff */
[--C-:B------:R-:W-:Y:S02]  /*10e60*/  @!P1 IMAD.IADD R203, R203, 0x1, -R251.reuse ;  /* 0x00000001cbcb9824 */ /* 0x100fe400078e0afb */
[----:B------:R-:W-:Y:S01]  /*10e70*/  @!P6 IMAD.IADD R207, R207, 0x1, -R251 ;  /* 0x00000001cfcfe824 */ /* 0x000fe200078e0afb */
[----:B-1----:R-:W4:Y:S04]  /*10e80*/  LDL.LU R193, [R1+0x4a44] ;  /* 0x004a440001c17983 */ /* 0x002f280000300800 */
[----:B------:R1:W-:Y:S04]  /*10e90*/  STL [R1+0x2b0], R195 ;  /* 0x0002b0c301007387 */ /* 0x0003e80000100800 */
[----:B-1----:R-:W4:Y:S04]  /*10ea0*/  LDL.LU R195, [R1+0x4a40] ;  /* 0x004a400001c37983 */ /* 0x002f280000300800 */
[----:B------:R1:W-:Y:S04]  /*10eb0*/  STL [R1+0x2ac], R198 ;  /* 0x0002acc601007387 */ /* 0x0003e80000100800 */
[----:B------:R1:W-:Y:S04]  /*10ec0*/  STL [R1+0x2a8], R199 ;  /* 0x0002a8c701007387 */ /* 0x0003e80000100800 */
[----:B------:R1:W-:Y:S04]  /*10ed0*/  STL [R1+0x2a4], R200 ;  /* 0x0002a4c801007387 */ /* 0x0003e80000100800 */
[----:B------:R-:W-:Y:S04]  /*10ee0*/  STL [R1+0x2a0], R203 ;  /* 0x0002a0cb01007387 */ /* 0x000fe80000100800 */
[----:B------:R1:W-:Y:S04]  /*10ef0*/  STL [R1+0x29c], R207 ;  /* 0x00029ccf01007387 */ /* 0x0003e80000100800 */
[----:B-1----:R-:W4:Y:S04]  /*10f00*/  LDL.LU R198, [R1+0x264] ;  /* 0x0002640001c67983 */ /* 0x002f280000300800 */
[----:B------:R-:W4:Y:S04]  /*10f10*/  LDL.LU R199, [R1+0x260] ;  /* 0x0002600001c77983 */ /* 0x000f280000300800 */
[----:B------:R-:W4:Y:S01]  /*10f20*/  LDL.LU R200, [R1+0x25c] ;  /* 0x00025c0001c87983 */ /* 0x000f220000300800 */
[----:B------:R-:W-:-:S03]  /*10f30*/  MOV R207, R208 ;  /* 0x000000d000cf7202 */ /* 0x000fc60000000f00 */
[----:B------:R-:W4:Y:S01]  /*10f40*/  LDL.LU R208, [R1+0x258] ;  /* 0x0002580001d07983 */ /* 0x000f220000300800 */
[C---:B------:R-:W-:Y:S02]  /*10f50*/  ISETP.GT.U32.AND P0, PT, R251.reuse, R204, PT ;  /* 0x000000ccfb00720c */ /* 0x040fe40003f04070 */
[C---:B------:R-:W-:Y:S02]  /*10f60*/  ISETP.GT.U32.AND P2, PT, R251.reuse, R74, PT ;  /* 0x0000004afb00720c */ /* 0x040fe40003f44070 */
[C---:B------:R-:W-:Y:S02]  /*10f70*/  ISETP.GT.U32.AND P3, PT, R251.reuse, R114, PT ;  /* 0x00000072fb00720c */ /* 0x040fe40003f64070 */
[----:B------:R-:W-:-:S07]  /*10f80*/  ISETP.GT.U32.AND P5, PT, R251, R154, PT ;  /* 0x0000009afb00720c */ /* 0x000fce0003fa4070 */
[--C-:B------:R-:W-:Y:S02]  /*10f90*/  @!P0 IMAD.IADD R204, R204, 0x1, -R251.reuse ;  /* 0x00000001cccc8824 */ /* 0x100fe400078e0afb */
[--C-:B------:R-:W-:Y:S02]  /*10fa0*/  @!P2 IMAD.IADD R74, R74, 0x1, -R251.reuse ;  /* 0x000000014a4aa824 */ /* 0x100fe400078e0afb */
[----:B------:R-:W-:Y:S02]  /*10fb0*/  @!P3 IADD3 R114, R114, -R251, RZ ;  /* 0x800000fb7272b210 */ /* 0x000fe40007ffe0ff */
[----:B------:R-:W-:Y:S02]  /*10fc0*/  @!P5 IMAD.IADD R154, R154, 0x1, -R251 ;  /* 0x000000019a9ad824 */ /* 0x000fe400078e0afb */
[----:B------:R-:W-:Y:S02]  /*10fd0*/  IMAD.MOV.U32 R209, RZ, RZ, R240 ;  /* 0x000000ffffd17224 */ /* 0x000fe400078e00f0 */
[----:B------:R-:W-:Y:S01]  /*10fe0*/  IMAD.MOV.U32 R203, RZ, RZ, R207 ;  /* 0x000000ffffcb7224 */ /* 0x000fe200078e00cf */
[----:B------:R-:W-:Y:S01]  /*10ff0*/  MOV R207, R210 ;  /* 0x000000d200cf7202 */ /* 0x000fe20000000f00 */
[----:B------:R-:W-:-:S02]  /*11000*/  IMAD.MOV.U32 R210, RZ, RZ, R211 ;  /* 0x000000ffffd27224 */ /* 0x000fc400078e00d3 */
[----:B------:R-:W-:Y:S01]  /*11010*/  IMAD.MOV.U32 R211, RZ, RZ, R212 ;  /* 0x000000ffffd37224 */ /* 0x000fe200078e00d4 */
[----:B------:R-:W-:-:S05]  /*11020*/  IABS R240, R34 ;  /* 0x0000002200f07213 */ /* 0x000fca0000000000 */
[----:B------:R-:W-:-:S04]  /*11030*/  IMAD.HI.U32 R34, R250, R240, RZ ;  /* 0x000000f0fa227227 */ /* 0x000fc800078e00ff */
[----:B------:R-:W-:-:S04]  /*11040*/  IMAD.MOV R34, RZ, RZ, -R34 ;  /* 0x000000ffff227224 */ /* 0x000fc800078e0a22 */
[C---:B------:R-:W-:Y:S02]  /*11050*/  IMAD R240, R251.reuse, R34, R240 ;  /* 0x00000022fbf07224 */ /* 0x040fe400078e02f0 */
[----:B------:R-:W-:Y:S01]  /*11060*/  VIADD R34, R252, 0x1f4 ;  /* 0x000001f4fc227836 */ /* 0x000fe20000000000 */
[C---:B---3--:R-:W-:Y:S02]  /*11070*/  ISETP.GT.U32.AND P1, PT, R251.reuse, R202, PT ;  /* 0x000000cafb00720c */ /* 0x048fe40003f24070 */
[C---:B--2---:R-:W-:Y:S02]  /*11080*/  ISETP.GT.U32.AND P4, PT, R251.reuse, R201, PT ;  /* 0x000000c9fb00720c */ /* 0x044fe40003f84070 */
[C---:B------:R-:W-:Y:S02]  /*11090*/  ISETP.GT.U32.AND P6, PT, R251.reuse, R196, PT ;  /* 0x000000c4fb00720c */ /* 0x040fe40003fc4070 */
[----:B----4-:R-:W-:-:S07]  /*110a0*/  ISETP.GT.U32.AND P0, PT, R251, R197, PT ;  /* 0x000000c5fb00720c */ /* 0x010fce0003f04070 */
[----:B------:R-:W-:Y:S02]  /*110b0*/  @!P1 IADD3 R202, R202, -R251, RZ ;  /* 0x800000fbcaca9210 */ /* 0x000fe40007ffe0ff */
[----:B------:R-:W-:-:S04]  /*110c0*/  ISETP.GT.U32.AND P2, PT, R251, R239, PT ;  /* 0x000000effb00720c */ /* 0x000fc80003f44070 */
[--C-:B------:R-:W-:Y:S01]  /*110d0*/  @!P0 IMAD.IADD R197, R197, 0x1, -R251.reuse ;  /* 0x00000001c5c58824 */ /* 0x100fe200078e0afb */
[C---:B------:R-:W-:Y:S01]  /*110e0*/  ISETP.GT.U32.AND P3, PT, R251.reuse, R194, PT ;  /* 0x000000c2fb00720c */ /* 0x040fe20003f64070 */
[----:B------:R-:W-:Y:S01]  /*110f0*/  @!P6 IMAD.IADD R196, R196, 0x1, -R251 ;  /* 0x00000001c4c4e824 */ /* 0x000fe200078e0afb */
[C---:B------:R-:W-:Y:S02]  /*11100*/  ISETP.GT.U32.AND P0, PT, R251.reuse, R74, PT ;  /* 0x0000004afb00720c */ /* 0x040fe40003f04070 */
[----:B------:R-:W-:-:S04]  /*11110*/  ISETP.GT.U32.AND P6, PT, R251, R204, PT ;  /* 0x000000ccfb00720c */ /* 0x000fc80003fc4070 */
[-C--:B------:R-:W-:Y:S02]  /*11120*/  @!P2 IADD3 R239, R239, -R251.reuse, RZ ;  /* 0x800000fbefefa210 */ /* 0x080fe40007ffe0ff */
[C---:B------:R-:W-:Y:S02]  /*11130*/  ISETP.GT.U32.AND P2, PT, R251.reuse, R114, PT ;  /* 0x00000072fb00720c */ /* 0x040fe40003f44070 */
[C---:B------:R-:W-:Y:S02]  /*11140*/  ISETP.GT.U32.AND P1, PT, R251.reuse, R206, PT ;  /* 0x000000cefb00720c */ /* 0x040fe40003f24070 */
[C---:B------:R-:W-:Y:S01]  /*11150*/  ISETP.GT.U32.AND P5, PT, R251.reuse, R234, PT ;  /* 0x000000eafb00720c */ /* 0x040fe20003fa4070 */
[--C-:B------:R-:W-:Y:S01]  /*11160*/  @!P3 IMAD.IADD R194, R194, 0x1, -R251.reuse ;  /* 0x00000001c2c2b824 */ /* 0x100fe200078e0afb */
[----:B------:R-:W-:Y:S01]  /*11170*/  ISETP.GT.U32.AND P3, PT, R251, R154, PT ;  /* 0x0000009afb00720c */ /* 0x000fe20003f64070 */
[----:B------:R-:W-:Y:S01]  /*11180*/  @!P4 IMAD.IADD R201, R201, 0x1, -R251 ;  /* 0x00000001c9c9c824 */ /* 0x000fe200078e0afb */
[----:B------:R-:W-:-:S02]  /*11190*/  @!P0 IADD3 R74, R74, -R251, RZ ;  /* 0x800000fb4a4a8210 */ /* 0x000fc40007ffe0ff */
[----:B------:R-:W-:-:S03]  /*111a0*/  @!P6 IADD3 R204, R204, -R251, RZ ;  /* 0x800000fbcccce210 */ /* 0x000fc60007ffe0ff */
[--C-:B------:R-:W-:Y:S01]  /*111b0*/  @!P2 IMAD.IADD R114, R114, 0x1, -R251.reuse ;  /* 0x000000017272a824 */ /* 0x100fe200078e0afb */
[C---:B------:R-:W-:Y:S01]  /*111c0*/  ISETP.GT.U32.AND P0, PT, R251.reuse, R197, PT ;  /* 0x000000c5fb00720c */ /* 0x040fe20003f04070 */
[--C-:B------:R-:W-:Y:S01]  /*111d0*/  @!P1 IMAD.IADD R206, R206, 0x1, -R251.reuse ;  /* 0x00000001cece9824 */ /* 0x100fe200078e0afb */
[C---:B------:R-:W-:Y:S02]  /*111e0*/  ISETP.GT.U32.AND P1, PT, R251.reuse, R196, PT ;  /* 0x000000c4fb00720c */ /* 0x040fe40003f24070 */
[C---:B------:R-:W-:Y:S02]  /*111f0*/  ISETP.GT.U32.AND P2, PT, R251.reuse, R239, PT ;  /* 0x000000effb00720c */ /* 0x040fe40003f44070 */
[C---:B------:R-:W-:Y:S01]  /*11200*/  ISETP.GT.U32.AND P4, PT, R251.reuse, R205, PT ;  /* 0x000000cdfb00720c */ /* 0x040fe20003f84070 */
[--C-:B------:R-:W-:Y:S01]  /*11210*/  @!P5 IMAD.IADD R234, R234, 0x1, -R251.reuse ;  /* 0x00000001eaead824 */ /* 0x100fe200078e0afb */
[C---:B------:R-:W-:Y:S01]  /*11220*/  ISETP.GT.U32.AND P5, PT, R251.reuse, R201, PT ;  /* 0x000000c9fb00720c */ /* 0x040fe20003fa4070 */
[----:B------:R1:W-:Y:S01]  /*11230*/  STL [R1+0x298], R204 ;  /* 0x000298cc01007387 */ /* 0x0003e20000100800 */
[----:B------:R-:W-:Y:S01]  /*11240*/  @!P3 IMAD.IADD R154, R154, 0x1, -R251 ;  /* 0x000000019a9ab824 */ /* 0x000fe200078e0afb */
[----:B------:R-:W-:-:S02]  /*11250*/  ISETP.GT.U32.AND P3, PT, R251, R194, PT ;  /* 0x000000c2fb00720c */ /* 0x000fc40003f64070 */
[----:B------:R-:W-:Y:S01]  /*11260*/  ISETP.GT.U32.AND P6, PT, R251, R206, PT ;  /* 0x000000cefb00720c */ /* 0x000fe20003fc4070 */
[----:B-1----:R-:W-:Y:S02]  /*11270*/  IMAD.MOV.U32 R204, RZ, RZ, R209 ;  /* 0x000000ffffcc7224 */ /* 0x002fe400078e00d1 */
[----:B------:R-:W2:Y:S01]  /*11280*/  LDL.LU R209, [R1+0x254] ;  /* 0x0002540001d17983 */ /* 0x000ea20000300800 */
[----:B------:R-:W-:-:S03]  /*11290*/  @!P1 IADD3 R196, R196, -R251, RZ ;  /* 0x800000fbc4c49210 */ /* 0x000fc60007ffe0ff */
[----:B------:R-:W3:Y:S01]  /*112a0*/  LDL.LU R212, [R1+0x250] ;  /* 0x0002500001d47983 */ /* 0x000ee20000300800 */
[--C-:B------:R-:W-:Y:S01]  /*112b0*/  @!P0 IMAD.IADD R197, R197, 0x1, -R251.reuse ;  /* 0x00000001c5c58824 */ /* 0x100fe200078e0afb */
[----:B------:R-:W-:Y:S01]  /*112c0*/  @!P4 IADD3 R205, R205, -R251, RZ ;  /* 0x800000fbcdcdc210 */ /* 0x000fe20007ffe0ff */
[----:B------:R-:W-:Y:S01]  /*112d0*/  @!P2 IMAD.IADD R239, R239, 0x1, -R251 ;  /* 0x00000001efefa824 */ /* 0x000fe200078e0afb */
[----:B------:R1:W-:Y:S01]  /*112e0*/  STL [R1+0x294], R74 ;  /* 0x0002944a01007387 */ /* 0x0003e20000100800 */
[----:B------:R-:W-:-:S03]  /*112f0*/  ISETP.GT.U32.AND P4, PT, R251, R202, PT ;  /* 0x000000cafb00720c */ /* 0x000fc60003f84070 */
[----:B------:R4:W-:Y:S01]  /*11300*/  STL [R1+0x290], R114 ;  /* 0x0002907201007387 */ /* 0x0009e20000100800 */
[----:B------:R-:W-:Y:S02]  /*11310*/  @!P5 IADD3 R201, R201, -R251, RZ ;  /* 0x800000fbc9c9d210 */ /* 0x000fe40007ffe0ff */
[----:B-1----:R-:W-:Y:S01]  /*11320*/  MOV R74, R203 ;  /* 0x000000cb004a7202 */ /* 0x002fe20000000f00 */
[----:B------:R-:W-:Y:S02]  /*11330*/  IMAD.MOV.U32 R203, RZ, RZ, R207 ;  /* 0x000000ffffcb7224 */ /* 0x000fe400078e00cf */
[----:B------:R-:W-:Y:S02]  /*11340*/  IMAD.MOV.U32 R207, RZ, RZ, R211 ;  /* 0x000000ffffcf7224 */ /* 0x000fe400078e00d3 */
[----:B----4-:R-:W-:Y:S01]  /*11350*/  IMAD.MOV.U32 R114, RZ, RZ, R204 ;  /* 0x000000ffff727224 */ /* 0x010fe200078e00cc */
[----:B------:R-:W-:Y:S01]  /*11360*/  MOV R204, R210 ;  /* 0x000000d200cc7202 */ /* 0x000fe20000000f00 */
[----:B------:R-:W-:Y:S01]  /*11370*/  IMAD.MOV.U32 R210, RZ, RZ, R213 ;  /* 0x000000ffffd27224 */ /* 0x000fe200078e00d5 */
[----:B------:R-:W-:-:S02]  /*11380*/  ISETP.GT.U32.AND P1, PT, R251, R198, PT ;  /* 0x000000c6fb00720c */ /* 0x000fc40003f24070 */
[C---:B------:R-:W-:Y:S02]  /*11390*/  ISETP.GT.U32.AND P0, PT, R251.reuse, R199, PT ;  /* 0x000000c7fb00720c */ /* 0x040fe40003f04070 */
[----:B------:R-:W-:Y:S01]  /*113a0*/  ISETP.GT.U32.AND P2, PT, R251, R200, PT ;  /* 0x000000c8fb00720c */ /* 0x000fe20003f44070 */
[----:B------:R-:W-:Y:S01]  /*113b0*/  IMAD.MOV.U32 R213, RZ, RZ, R215 ;  /* 0x000000ffffd57224 */ /* 0x000fe200078e00d7 */
[----:B------:R-:W-:Y:S01]  /*113c0*/  MOV R211, R214 ;  /* 0x000000d600d37202 */ /* 0x000fe20000000f00 */
[----:B------:R-:W-:Y:S01]  /*113d0*/  IMAD.MOV.U32 R214, RZ, RZ, R216 ;  /* 0x000000ffffd67224 */ /* 0x000fe200078e00d8 */
[----:B------:R1:W-:Y:S01]  /*113e0*/  STL [R1+0x28c], R154 ;  /* 0x00028c9a01007387 */ /* 0x0003e20000100800 */
[----:B------:R-:W-:Y:S01]  /*113f0*/  MOV R215, R218 ;  /* 0x000000da00d77202 */ /* 0x000fe20000000f00 */
[----:B------:R-:W-:Y:S02]  /*11400*/  IMAD.MOV.U32 R216, RZ, RZ, R220 ;  /* 0x000000ffffd87224 */ /* 0x000fe400078e00dc */
[----:B------:R-:W-:Y:S01]  /*11410*/  IMAD.MOV.U32 R218, RZ, RZ, R221 ;  /* 0x000000ffffda7224 */ /* 0x000fe200078e00dd */
[----:B------:R-:W4:Y:S01]  /*11420*/  LDL.LU R220, [R1+0x188] ;  /* 0x0001880001dc7983 */ /* 0x000f220000300800 */
[----:B------:R-:W-:-:S03]  /*11430*/  @!P3 IADD3 R194, R194, -R251, RZ ;  /* 0x800000fbc2c2b210 */ /* 0x000fc60007ffe0ff */
[----:B------:R-:W4:Y:S01]  /*11440*/  LDL.LU R221, [R1+0x180] ;  /* 0x0001800001dd7983 */ /* 0x000f220000300800 */
[----:B-1----:R-:W-:Y:S01]  /*11450*/  IMAD.MOV.U32 R154, RZ, RZ, R203 ;  /* 0x000000ffff9a7224 */ /* 0x002fe200078e00cb */
[----:B------:R-:W-:Y:S02]  /*11460*/  @!P6 IADD3 R206, R206, -R251, RZ ;  /* 0x800000fbcecee210 */ /* 0x000fe40007ffe0ff */
[----:B------:R1:W-:Y:S01]  /*11470*/  STL [R1+0x288], R201 ;  /* 0x000288c901007387 */ /* 0x0003e20000100800 */
[C---:B------:R-:W-:Y:S01]  /*11480*/  ISETP.GT.U32.AND P3, PT, R251.reuse, R208, PT ;  /* 0x000000d0fb00720c */ /* 0x040fe20003f64070 */
[--C-:B------:R-:W-:Y:S01]  /*11490*/  @!P1 IMAD.IADD R198, R198, 0x1, -R251.reuse ;  /* 0x00000001c6c69824 */ /* 0x100fe200078e0afb */
[----:B------:R-:W-:Y:S01]  /*114a0*/  ISETP.GT.U32.AND P6, PT, R251, R74, PT ;  /* 0x0000004afb00720c */ /* 0x000fe20003fc4070 */
[----:B------:R-:W-:Y:S01]  /*114b0*/  @!P0 IMAD.IADD R199, R199, 0x1, -R251 ;  /* 0x00000001c7c78824 */ /* 0x000fe200078e0afb */
[C---:B------:R-:W-:Y:S01]  /*114c0*/  ISETP.GT.U32.AND P1, PT, R251.reuse, R114, PT ;  /* 0x00000072fb00720c */ /* 0x040fe20003f24070 */
[----:B-1----:R-:W-:Y:S01]  /*114d0*/  IMAD.MOV.U32 R201, RZ, RZ, R204 ;  /* 0x000000ffffc97224 */ /* 0x002fe200078e00cc */
[----:B------:R-:W-:-:S02]  /*114e0*/  ISETP.GT.U32.AND P0, PT, R251, R154, PT ;  /* 0x0000009afb00720c */ /* 0x000fc40003f04070 */
[----:B------:R-:W-:Y:S01]  /*114f0*/  @!P2 IADD3 R200, R200, -R251, RZ ;  /* 0x800000fbc8c8a210 */ /* 0x000fe20007ffe0ff */
[----:B------:R-:W-:Y:S01]  /*11500*/  IMAD.MOV.U32 R204, RZ, RZ, R210 ;  /* 0x000000ffffcc7224 */ /* 0x000fe200078e00d2 */
[----:B------:R-:W-:Y:S01]  /*11510*/  MOV R203, R207 ;  /* 0x000000cf00cb7202 */ /* 0x000fe20000000f00 */
[----:B------:R-:W-:Y:S01]  /*11520*/  IMAD.MOV.U32 R207, RZ, RZ, R211 ;  /* 0x000000ffffcf7224 */ /* 0x000fe200078e00d3 */
[----:B------:R-:W-:Y:S02]  /*11530*/  @!P4 IADD3 R202, R202, -R251, RZ ;  /* 0x800000fbcacac210 */ /* 0x000fe40007ffe0ff */
[C---:B------:R-:W-:Y:S01]  /*11540*/  ISETP.GT.U32.AND P2, PT, R251.reuse, R201, PT ;  /* 0x000000c9fb00720c */ /* 0x040fe20003f44070 */
[----:B------:R-:W-:Y:S01]  /*11550*/  IMAD.MOV.U32 R211, RZ, RZ, R214 ;  /* 0x000000ffffd37224 */ /* 0x000fe200078e00d6 */
[C---:B------:R-:W-:Y:S01]  /*11560*/  ISETP.GT.U32.AND P5, PT, R251.reuse, R234, PT ;  /* 0x000000eafb00720c */ /* 0x040fe20003fa4070 */
[----:B------:R-:W4:Y:S01]  /*11570*/  LDL.LU R214, [R1+0x19c] ;  /* 0x00019c0001d67983 */ /* 0x000f220000300800 */
[----:B------:R-:W-:Y:S01]  /*11580*/  MOV R210, R213 ;  /* 0x000000d500d27202 */ /* 0x000fe20000000f00 */
[----:B------:R-:W-:Y:S01]  /*11590*/  IMAD.MOV.U32 R213, RZ, RZ, R215 ;  /* 0x000000ffffd57224 */ /* 0x000fe200078e00d7 */
[----:B------:R-:W-:Y:S01]  /*115a0*/  ISETP.GT.U32.AND P4, PT, R251, R205, PT ;  /* 0x000000cdfb00720c */ /* 0x000fe20003f84070 */
[----:B------:R-:W4:Y:S04]  /*115b0*/  LDL.LU R215, [R1+0x198] ;  /* 0x0001980001d77983 */ /* 0x000f280000300800 */
[----:B------:R1:W-:Y:S01]  /*115c0*/  STL [R1+0x284], R202 ;  /* 0x000284ca01007387 */ /* 0x0003e20000100800 */
[----:B------:R-:W-:-:S02]  /*115d0*/  @!P3 IMAD.IADD R208, R208, 0x1, -R251 ;  /* 0x00000001d0d0b824 */ /* 0x000fc400078e0afb */
[--C-:B------:R-:W-:Y:S01]  /*115e0*/  @!P6 IMAD.IADD R74, R74, 0x1, -R251.reuse ;  /* 0x000000014a4ae824 */ /* 0x100fe200078e0afb */
[C---:B------:R-:W-:Y:S01]  /*115f0*/  ISETP.GT.U32.AND P6, PT, R251.reuse, R198, PT ;  /* 0x000000c6fb00720c */ /* 0x040fe20003fc4070 */
[----:B------:R-:W-:Y:S02]  /*11600*/  @!P1 IMAD.IADD R114, R114, 0x1, -R251 ;  /* 0x0000000172729824 */ /* 0x000fe400078e0afb */
[----:B-1----:R-:W-:Y:S02]  /*11610*/  IMAD.MOV.U32 R202, RZ, RZ, R203 ;  /* 0x000000ffffca7224 */ /* 0x002fe400078e00cb */
[----:B------:R-:W-:Y:S01]  /*11620*/  IMAD.MOV.U32 R203, RZ, RZ, R207 ;  /* 0x000000ffffcb7224 */ /* 0x000fe200078e00cf */
[----:B------:R-:W-:Y:S01]  /*11630*/  MOV R207, R211 ;  /* 0x000000d300cf7202 */ /* 0x000fe20000000f00 */
[----:B------:R-:W-:Y:S02]  /*11640*/  IMAD.MOV.U32 R211, RZ, RZ, R213 ;  /* 0x000000ffffd37224 */ /* 0x000fe400078e00d5 */
[----:B------:R-:W-:Y:S01]  /*11650*/  IMAD.MOV.U32 R213, RZ, RZ, R232 ;  /* 0x000000ffffd57224 */ /* 0x000fe200078e00e8 */
[----:B------:R-:W-:Y:S01]  /*11660*/  ISETP.GT.U32.AND P1, PT, R251, R199, PT ;  /* 0x000000c7fb00720c */ /* 0x000fe20003f24070 */
[----:B------:R-:W4:Y:S01]  /*11670*/  LDL.LU R232, [R1+0x114] ;  /* 0x0001140001e87983 */ /* 0x000f220000300800 */
[-C--:B------:R-:W-:Y:S01]  /*11680*/  @!P0 IADD3 R154, R154, -R251.reuse, RZ ;  /* 0x800000fb9a9a8210 */ /* 0x080fe20007ffe0ff */
[--C-:B------:R-:W-:Y:S01]  /*11690*/  @!P2 IMAD.IADD R201, R201, 0x1, -R251.reuse ;  /* 0x00000001c9c9a824 */ /* 0x100fe200078e0afb */
[C---:B------:R-:W-:Y:S01]  /*116a0*/  ISETP.GT.U32.AND P0, PT, R251.reuse, R200, PT ;  /* 0x000000c8fb00720c */ /* 0x040fe20003f04070 */
[----:B------:R1:W-:Y:S01]  /*116b0*/  STL [R1+0x280], R196 ;  /* 0x000280c401007387 */ /* 0x0003e20000100800 */
[--C-:B------:R-:W-:Y:S01]  /*116c0*/  @!P5 IMAD.IADD R234, R234, 0x1, -R251.reuse ;  /* 0x00000001eaead824 */ /* 0x100fe200078e0afb */
[----:B------:R-:W-:Y:S01]  /*116d0*/  ISETP.GT.U32.AND P2, PT, R251, R208, PT ;  /* 0x000000d0fb00720c */ /* 0x000fe20003f44070 */
[----:B------:R-:W-:Y:S01]  /*116e0*/  @!P4 IMAD.IADD R205, R205, 0x1, -R251 ;  /* 0x00000001cdcdc824 */ /* 0x000fe200078e0afb */
[----:B-1----:R-:W4:Y:S04]  /*116f0*/  LDL.LU R196, [R1+0x4a3c] ;  /* 0x004a3c0001c47983 */ /* 0x002f280000300800 */
[----:B------:R1:W-:Y:S01]  /*11700*/  STL [R1+0x27c], R197 ;  /* 0x00027cc501007387 */ /* 0x0003e20000100800 */
[----:B------:R-:W-:-:S03]  /*11710*/  @!P6 IADD3 R198, R198, -R251, RZ ;  /* 0x800000fbc6c6e210 */ /* 0x000fc60007ffe0ff */
[----:B-1----:R-:W4:Y:S04]  /*11720*/  LDL.LU R197, [R1+0x4a38] ;  /* 0x004a380001c57983 */ /* 0x002f280000300800 */
[----:B------:R1:W-:Y:S01]  /*11730*/  STL [R1+0x278], R239 ;  /* 0x000278ef01007387 */ /* 0x0003e20000100800 */
[----:B------:R-:W-:-:S03]  /*11740*/  @!P1 IMAD.IADD R199, R199, 0x1, -R251 ;  /* 0x00000001c7c79824 */ /* 0x000fc600078e0afb */
[----:B-1----:R-:W4:Y:S04]  /*11750*/  LDL.LU R239, [R1+0x4a34] ;  /* 0x004a340001ef7983 */ /* 0x002f280000300800 */
[----:B------:R-:W-:Y:S04]  /*11760*/  STL [R1+0x274], R194 ;  /* 0x000274c201007387 */ /* 0x000fe80000100800 */
[----:B------:R-:W-:Y:S04]  /*11770*/  STL [R1+0x270], R234 ;  /* 0x000270ea01007387 */ /* 0x000fe80000100800 */
[----:B------:R1:W-:Y:S04]  /*11780*/  STL [R1+0x26c], R205 ;  /* 0x00026ccd01007387 */ /* 0x0003e80000100800 */
[----:B------:R1:W-:Y:S01]  /*11790*/  STL [R1+0x268], R206 ;  /* 0x000268ce01007387 */ /* 0x0003e20000100800 */
[----:B------:R-:W-:-:S03]  /*117a0*/  @!P0 IMAD.IADD R200, R200, 0x1, -R251 ;  /* 0x00000001c8c88824 */ /* 0x000fc600078e0afb */
[----:B-1----:R-:W4:Y:S04]  /*117b0*/  LDL.LU R205, [R1+0x230] ;  /* 0x0002300001cd7983 */ /* 0x002f280000300800 */
[----:B------:R-:W4:Y:S01]  /*117c0*/  LDL.LU R206, [R1+0x22c] ;  /* 0x00022c0001ce7983 */ /* 0x000f220000300800 */
[----:B------:R-:W-:-:S03]  /*117d0*/  @!P2 IADD3 R208, R208, -R251, RZ ;  /* 0x800000fbd0d0a210 */ /* 0x000fc60007ffe0ff */
[----:B------:R1:W-:Y:S04]  /*117e0*/  STL [R1+0x264], R198 ;  /* 0x000264c601007387 */ /* 0x0003e80000100800 */
[----:B------:R-:W-:Y:S04]  /*117f0*/  STL [R1+0x3e84], R34 ;  /* 0x003e842201007387 */ /* 0x000fe80000100800 */
[----:B------:R1:W-:Y:S04]  /*11800*/  STL [R1+0x260], R199 ;  /* 0x000260c701007387 */ /* 0x0003e80000100800 */
[----:B------:R1:W-:Y:S04]  /*11810*/  STL [R1+0x25c], R200 ;  /* 0x00025cc801007387 */ /* 0x0003e80000100800 */
[----:B------:R3:W-:Y:S04]  /*11820*/  STL [R1+0x258], R208 ;  /* 0x000258d001007387 */ /* 0x0007e80000100800 */
[----:B-1----:R-:W4:Y:S04]  /*11830*/  LDL.LU R198, [R1+0x218] ;  /* 0x0002180001c67983 */ /* 0x002f280000300800 */
[----:B------:R-:W4:Y:S04]  /*11840*/  LDL.LU R199, [R1+0x214] ;  /* 0x0002140001c77983 */ /* 0x000f280000300800 */
[----:B------:R-:W4:Y:S04]  /*11850*/  LDL.LU R200, [R1+0x210] ;  /* 0x0002100001c87983 */ /* 0x000f280000300800 */
[----:B------:R-:W4:Y:S01]  /*11860*/  LDL.LU R194, [R1+0x20c] ;  /* 0x00020c0001c27983 */ /* 0x000f220000300800 */
[----:B------:R-:W-:-:S02]  /*11870*/  ISETP.GT.U32.AND P3, PT, R251, R202, PT ;  /* 0x000000cafb00720c */ /* 0x000fc40003f64070 */
[C---:B------:R-:W-:Y:S02]  /*11880*/  ISETP.GT.U32.AND P1, PT, R251.reuse, R114, PT ;  /* 0x00000072fb00720c */ /* 0x040fe40003f24070 */
[----:B------:R-:W-:-:S09]  /*11890*/  ISETP.GT.U32.AND P0, PT, R251, R154, PT ;  /* 0x0000009afb00720c */ /* 0x000fd20003f04070 */
[--C-:B------:R-:W-:Y:S01]  /*118a0*/  @!P3 IMAD.IADD R202, R202, 0x1, -R251.reuse ;  /* 0x00000001cacab824 */ /* 0x100fe200078e0afb */
[C---:B------:R-:W-:Y:S02]  /*118b0*/  ISETP.GT.U32.AND P2, PT, R251.reuse, R201, PT ;  /* 0x000000c9fb00720c */ /* 0x040fe40003f44070 */
[----:B------:R-:W-:Y:S01]  /*118c0*/  @!P1 IADD3 R114, R114, -R251, RZ ;  /* 0x800000fb72729210 */ /* 0x000fe20007ffe0ff */
[----:B------:R-:W-:Y:S01]  /*118d0*/  @!P0 IMAD.IADD R154, R154, 0x1, -R251 ;  /* 0x000000019a9a8824 */ /* 0x000fe200078e0afb */
[----:B------:R-:W-:-:S09]  /*118e0*/  ISETP.GT.U32.AND P0, PT, R251, R207, PT ;  /* 0x000000cffb00720c */ /* 0x000fd20003f04070 */
[----:B------:R-:W-:Y:S01]  /*118f0*/  @!P2 IMAD.IADD R201, R201, 0x1, -R251 ;  /* 0x00000001c9c9a824 */ /* 0x000fe200078e0afb */
[----:B------:R-:W-:-:S03]  /*11900*/  ISETP.GT.U32.AND P2, PT, R251, R210, PT ;  /* 0x000000d2fb00720c */ /* 0x000fc60003f44070 */
[----:B------:R-:W-:Y:S01]  /*11910*/  @!P0 IMAD.IADD R207, R207, 0x1, -R251 ;  /* 0x00000001cfcf8824 */ /* 0x000fe200078e0afb */
[C---:B--2---:R-:W-:Y:S02]  /*11920*/  ISETP.GT.U32.AND P5, PT, R251.reuse, R209, PT ;  /* 0x000000d1fb00720c */ /* 0x044fe40003fa4070 */
[----:B---3--:R-:W-:-:S11]  /*11930*/  ISETP.GT.U32.AND P4, PT, R251, R212, PT ;  /* 0x000000d4fb00720c */ /* 0x008fd60003f84070 */
[----:B------:R-:W-:Y:S01]  /*11940*/  @!P5 IMAD.IADD R209, R209, 0x1, -R251 ;  /* 0x00000001d1d1d824 */ /* 0x000fe200078e0afb */
[C---:B------:R-:W-:Y:S02]  /*11950*/  ISETP.GT.U32.AND P5, PT, R251.reuse, R203, PT ;  /* 0x000000cbfb00720c */ /* 0x040fe40003fa4070 */
[----:B------:R-:W-:Y:S02]  /*11960*/  @!P4 IADD3 R212, R212, -R251, RZ ;  /* 0x800000fbd4d4c210 */ /* 0x000fe40007ffe0ff */
[C---:B------:R-:W-:Y:S02]  /*11970*/  ISETP.GT.U32.AND P4, PT, R251.reuse, R204, PT ;  /* 0x000000ccfb00720c */ /* 0x040fe40003f84070 */
[----:B------:R-:W-:-:S07]  /*11980*/  ISETP.GT.U32.AND P3, PT, R251, R209, PT ;  /* 0x000000d1fb00720c */ /* 0x000fce0003f64070 */
[----:B------:R-:W-:Y:S02]  /*11990*/  @!P5 IADD3 R203, R203, -R251, RZ ;  /* 0x800000fbcbcbd210 */ /* 0x000fe40007ffe0ff */
[C---:B------:R-:W-:Y:S02]  /*119a0*/  ISETP.GT.U32.AND P5, PT, R251.reuse, R212, PT ;  /* 0x000000d4fb00720c */ /* 0x040fe40003fa4070 */
[--C-:B------:R-:W-:Y:S01]  /*119b0*/  @!P4 IMAD.IADD R204, R204, 0x1, -R251.reuse ;  /* 0x00000001ccccc824 */ /* 0x100fe200078e0afb */
[----:B------:R-:W-:Y:S01]  /*119c0*/  ISETP.GT.U32.AND P4, PT, R251, R74, PT ;  /* 0x0000004afb00720c */ /* 0x000fe20003f84070 */
[----:B------:R-:W-:-:S03]  /*119d0*/  @!P3 IMAD.IADD R209, R209, 0x1, -R251 ;  /* 0x00000001d1d1b824 */ /* 0x000fc600078e0afb */
[----:B------:R-:W-:-:S06]  /*119e0*/  ISETP.GT.U32.AND P6, PT, R251, R204, PT ;  /* 0x000000ccfb00720c */ /* 0x000fcc0003fc4070 */
[--C-:B------:R-:W-:Y:S01]  /*119f0*/  @!P5 IMAD.IADD R212, R212, 0x1, -R251.reuse ;  /* 0x00000001d4d4d824 */ /* 0x100fe200078e0afb */
[----:B------:R1:W-:Y:S02]  /*11a00*/  STL [R1+0x254], R209 ;  /* 0x000254d101007387 */ /* 0x0003e40000100800 */
[--C-:B------:R-:W-:Y:S02]  /*11a10*/  @!P4 IMAD.IADD R74, R74, 0x1, -R251.reuse ;  /* 0x000000014a4ac824 */ /* 0x100fe400078e0afb */
[----:B------:R-:W-:Y:S04]  /*11a20*/  STL [R1+0x250], R212 ;  /* 0x000250d401007387 */ /* 0x000fe80000100800 */
[----:B------:R-:W2:Y:S01]  /*11a30*/  LDL.LU R234, [R1+0x208] ;  /* 0x0002080001ea7983 */ /* 0x000ea20000300800 */
[----:B------:R-:W-:-:S03]  /*11a40*/  @!P6 IMAD.IADD R204, R204, 0x1, -R251 ;  /* 0x00000001cccce824 */ /* 0x000fc600078e0afb */
[----:B------:R-:W3:Y:S01]  /*11a50*/  LDL.LU R208, [R1+0x204] ;  /* 0x0002040001d07983 */ /* 0x000ee20000300800 */
[----:B------:R-:W-:-:S03]  /*11a60*/  ISETP.GT.U32.AND P3, PT, R251, R202, PT ;  /* 0x000000cafb00720c */ /* 0x000fc60003f64070 */
[----:B-1----:R-:W3:Y:S01]  /*11a70*/  LDL.LU R209, [R1+0x200] ;  /* 0x0002000001d17983 */ /* 0x002ee20000300800 */
[----:B------:R-:W-:Y:S02]  /*11a80*/  ISETP.GT.U32.AND P5, PT, R251, R203, PT ;  /* 0x000000cbfb00720c */ /* 0x000fe40003fa4070 */
[-C--:B------:R-:W-:Y:S01]  /*11a90*/  @!P2 IADD3 R210, R210, -R251.reuse, RZ ;  /* 0x800000fbd2d2a210 */ /* 0x080fe20007ffe0ff */
[----:B------:R1:W-:Y:S04]  /*11aa0*/  STL [R1+0x24c], R74 ;  /* 0x00024c4a01007387 */ /* 0x0003e80000100800 */
[----:B------:R-:W-:Y:S02]  /*11ab0*/  STL [R1+0x248], R114 ;  /* 0x0002487201007387 */ /* 0x000fe40000100800 */
[----:B------:R-:W-:-:S02]  /*11ac0*/  @!P3 IADD3 R202, R202, -R251, RZ ;  /* 0x800000fbcacab210 */ /* 0x000fc40007ffe0ff */
[----:B------:R-:W-:Y:S02]  /*11ad0*/  STL [R1+0x244], R154 ;  /* 0x0002449a01007387 */ /* 0x000fe40000100800 */
[----:B------:R-:W-:Y:S02]  /*11ae0*/  @!P5 IMAD.IADD R203, R203, 0x1, -R251 ;  /* 0x00000001cbcbd824 */ /* 0x000fe400078e0afb */
[----:B------:R1:W-:Y:S04]  /*11af0*/  STL [R1+0x240], R201 ;  /* 0x000240c901007387 */ /* 0x0003e80000100800 */
[----:B------:R1:W-:Y:S04]  /*11b00*/  STL [R1+0x23c], R202 ;  /* 0x00023cca01007387 */ /* 0x0003e80000100800 */
[----:B------:R1:W-:Y:S04]  /*11b10*/  STL [R1+0x238], R203 ;  /* 0x000238cb01007387 */ /* 0x0003e80000100800 */
[----:B------:R4:W-:Y:S04]  /*11b20*/  STL [R1+0x234], R204 ;  /* 0x000234cc01007387 */ /* 0x0009e80000100800 */
[----:B-1----:R-:W3:Y:S04]  /*11b30*/  LDL.LU R74, [R1+0x1fc] ;  /* 0x0001fc00014a7983 */ /* 0x002ee80000300800 */
[----:B------:R-:W3:Y:S04]  /*11b40*/  LDL.LU R201, [R1+0x1f8] ;  /* 0x0001f80001c97983 */ /* 0x000ee80000300800 */
[----:B------:R-:W3:Y:S04]  /*11b50*/  LDL.LU R202, [R1+0x1f4] ;  /* 0x0001f40001ca7983 */ /* 0x000ee80000300800 */
[----:B------:R-:W3:Y:S01]  /*11b60*/  LDL.LU R203, [R1+0x1f0] ;  /* 0x0001f00001cb7983 */ /* 0x000ee20000300800 */
[----:B----4-:R-:W-:-:S02]  /*11b70*/  ISETP.GT.U32.AND P4, PT, R251, R205, PT ;  /* 0x000000cdfb00720c */ /* 0x010fc40003f84070 */
[----:B------:R-:W-:-:S11]  /*11b80*/  ISETP.GT.U32.AND P1, PT, R251, R206, PT ;  /* 0x000000cefb00720c */ /* 0x000fd60003f24070 */
[----:B------:R-:W-:Y:S02]  /*11b90*/  @!P4 IADD3 R205, R205, -R251, RZ ;  /* 0x800000fbcdcdc210 */ /* 0x000fe40007ffe0ff */
[----:B------:R-:W-:Y:S01]  /*11ba0*/  @!P1 IMAD.IADD R206, R206, 0x1, -R251 ;  /* 0x00000001cece9824 */ /* 0x000fe200078e0afb */
[C---:B------:R-:W-:Y:S02]  /*11bb0*/  ISETP.GT.U32.AND P6, PT, R251.reuse, R198, PT ;  /* 0x000000c6fb00720c */ /* 0x040fe40003fc4070 */
[C---:B------:R-:W-:Y:S02]  /*11bc0*/  ISETP.GT.U32.AND P4, PT, R251.reuse, R199, PT ;  /* 0x000000c7fb00720c */ /* 0x040fe40003f84070 */
[C---:B------:R-:W-:Y:S02]  /*11bd0*/  ISETP.GT.U32.AND P1, PT, R251.reuse, R200, PT ;  /* 0x000000c8fb00720c */ /* 0x040fe40003f24070 */
[----:B------:R-:W-:-:S07]  /*11be0*/  ISETP.GT.U32.AND P0, PT, R251, R194, PT ;  /* 0x000000c2fb00720c */ /* 0x000fce0003f04070 */
[----:B------:R-:W-:Y:S02]  /*11bf0*/  @!P6 IADD3 R198, R198, -R251, RZ ;  /* 0x800000fbc6c6e210 */ /* 0x000fe40007ffe0ff */
[----:B------:R-:W-:Y:S01]  /*11c00*/  ISETP.GT.U32.AND P6, PT, R251, R205, PT ;  /* 0x000000cdfb00720c */ /* 0x000fe20003fc4070 */
[--C-:B------:R-:W-:Y:S01]  /*11c10*/  @!P4 IMAD.IADD R199, R199, 0x1, -R251.reuse ;  /* 0x00000001c7c7c824 */ /* 0x100fe200078e0afb */
[C---:B------:R-:W-:Y:S01]  /*11c20*/  ISETP.GT.U32.AND P4, PT, R251.reuse, R206, PT ;  /* 0x000000cefb00720c */ /* 0x040fe20003f84070 */
[----:B------:R-:W-:Y:S01]  /*11c30*/  @!P1 IMAD.IADD R200, R200, 0x1, -R251 ;  /* 0x00000001c8c89824 */ /* 0x000fe200078e0afb */
[C---:B------:R-:W-:Y:S02]  /*11c40*/  ISETP.GT.U32.AND P1, PT, R251.reuse, R207, PT ;  /* 0x000000cffb00720c */ /* 0x040fe40003f24070 */
[----:B------:R-:W-:Y:S02]  /*11c50*/  @!P0 IADD3 R194, R194, -R251, RZ ;  /* 0x800000fbc2c28210 */ /* 0x000fe40007ffe0ff */
[----:B------:R-:W-:-:S05]  /*11c60*/  ISETP.GT.U32.AND P0, PT, R251, R210, PT ;  /* 0x000000d2fb00720c */ /* 0x000fca0003f04070 */
[--C-:B------:R-:W-:Y:S02]  /*11c70*/  @!P6 IMAD.IADD R205, R205, 0x1, -R251.reuse ;  /* 0x00000001cdcde824 */ /* 0x100fe400078e0afb */
[----:B------:R-:W-:-:S03]  /*11c80*/  @!P4 IMAD.IADD R206, R206, 0x1, -R251 ;  /* 0x00000001cecec824 */ /* 0x000fc600078e0afb */
[----:B------:R1:W-:Y:S01]  /*11c90*/  STL [R1+0x230], R205 ;  /* 0x000230cd01007387 */ /* 0x0003e20000100800 */
[----:B------:R-:W-:-:S03]  /*11ca0*/  @!P1 IADD3 R207, R207, -R251, RZ ;  /* 0x800000fbcfcf9210 */ /* 0x000fc60007ffe0ff */
[----:B------:R-:W4:Y:S01]  /*11cb0*/  LDL.LU R204, [R1+0x1ec] ;  /* 0x0001ec0001cc7983 */ /* 0x000f220000300800 */
[----:B------:R-:W-:-:S03]  /*11cc0*/  @!P0 IMAD.IADD R210, R210, 0x1, -R251 ;  /* 0x00000001d2d28824 */ /* 0x000fc600078e0afb */
[----:B-1----:R-:W4:Y:S04]  /*11cd0*/  LDL.LU R205, [R1+0x1e8] ;  /* 0x0001e80001cd7983 */ /* 0x002f280000300800 */
[----:B------:R1:W-:Y:S04]  /*11ce0*/  STL [R1+0x22c], R206 ;  /* 0x00022cce01007387 */ /* 0x0003e80000100800 */
[----:B------:R1:W-:Y:S04]  /*11cf0*/  STL [R1+0x228], R207 ;  /* 0x000228cf01007387 */ /* 0x0003e80000100800 */
[----:B------:R1:W-:Y:S04]  /*11d00*/  STL [R1+0x224], R210 ;  /* 0x000224d201007387 */ /* 0x0003e80000100800 */
[----:B-1----:R-:W4:Y:S01]  /*11d10*/  LDL.LU R206, [R1+0x1e4] ;  /* 0x0001e40001ce7983 */ /* 0x002f220000300800 */
[----:B------:R-:W-:-:S02]  /*11d20*/  ISETP.GT.U32.AND P3, PT, R251, R238, PT ;  /* 0x000000eefb00720c */ /* 0x000fc40003f64070 */
[----:B------:R-:W-:Y:S01]  /*11d30*/  ISETP.GT.U32.AND P5, PT, R251, R211, PT ;  /* 0x000000d3fb00720c */ /* 0x000fe20003fa4070 */
[----:B------:R-:W4:Y:S10]  /*11d40*/  LDL.LU R207, [R1+0x1e0] ;  /* 0x0001e00001cf7983 */ /* 0x000f340000300800 */
[----:B------:R-:W-:-:S02]  /*11d50*/  @!P3 IMAD.IADD R238, R238, 0x1, -R251 ;  /* 0x00000001eeeeb824 */ /* 0x000fc400078e0afb */
[----:B------:R-:W-:Y:S01]  /*11d60*/  @!P5 IMAD.IADD R211, R211, 0x1, -R251 ;  /* 0x00000001d3d3d824 */ /* 0x000fe200078e0afb */
[----:B------:R-:W-:Y:S01]  /*11d70*/  MOV R212, R216 ;  /* 0x000000d800d47202 */ /* 0x000fe20000000f00 */
[----:B------:R-:W-:-:S04]  /*11d80*/  IMAD.MOV.U32 R216, RZ, RZ, R239 ;  /* 0x000000ffffd87224 */ /* 0x000fc800078e00ef */
[----:B------:R-:W-:Y:S01]  /*11d90*/  IMAD.MOV.U32 R210, RZ, RZ, R212 ;  /* 0x000000ffffd27224 */ /* 0x000fe200078e00d4 */
[----:B------:R-:W-:Y:S02]  /*11da0*/  MOV R212, R217 ;  /* 0x000000d900d47202 */ /* 0x000fe40000000f00 */
[C---:B------:R-:W-:Y:S02]  /*11db0*/  ISETP.GT.U32.AND P4, PT, R251.reuse, R199, PT ;  /* 0x000000c7fb00720c */ /* 0x040fe40003f84070 */
[C---:B------:R-:W-:Y:S02]  /*11dc0*/  ISETP.GT.U32.AND P1, PT, R251.reuse, R200, PT ;  /* 0x000000c8fb00720c */ /* 0x040fe40003f24070 */
[C---:B------:R-:W-:Y:S02]  /*11dd0*/  ISETP.GT.U32.AND P0, PT, R251.reuse, R194, PT ;  /* 0x000000c2fb00720c */ /* 0x040fe40003f04070 */
[C---:B--2---:R-:W-:Y:S02]  /*11de0*/  ISETP.GT.U32.AND P2, PT, R251.reuse, R234, PT ;  /* 0x000000eafb00720c */ /* 0x044fe40003f44070 */
[----:B---3--:R-:W-:-:S02]  /*11df0*/  ISETP.GT.U32.AND P3, PT, R251, R208, PT ;  /* 0x000000d0fb00720c */ /* 0x008fc40003f64070 */
[----:B------:R-:W-:-:S09]  /*11e00*/  ISETP.GT.U32.AND P5, PT, R251, R209, PT ;  /* 0x000000d1fb00720c */ /* 0x000fd20003fa4070 */
[--C-:B------:R-:W-:Y:S01]  /*11e10*/  @!P2 IMAD.IADD R234, R234, 0x1, -R251.reuse ;  /* 0x00000001eaeaa824 */ /* 0x100fe200078e0afb */
[C---:B------:R-:W-:Y:S01]  /*11e20*/  ISETP.GT.U32.AND P2, PT, R251.reuse, R238, PT ;  /* 0x000000eefb00720c */ /* 0x040fe20003f44070 */
[----:B------:R-:W-:Y:S01]  /*11e30*/  @!P3 IMAD.IADD R208, R208, 0x1, -R251 ;  /* 0x00000001d0d0b824 */ /* 0x000fe200078e0afb */
[----:B------:R-:W-:Y:S02]  /*11e40*/  ISETP.GT.U32.AND P3, PT, R251, R211, PT ;  /* 0x000000d3fb00720c */ /* 0x000fe40003f64070 */
[----:B------:R-:W-:Y:S02]  /*11e50*/  @!P5 IADD3 R209, R209, -R251, RZ ;  /* 0x800000fbd1d1d210 */ /* 0x000fe40007ffe0ff */
[----:B------:R-:W-:-:S07]  /*11e60*/  ISETP.GT.U32.AND P5, PT, R251, R198, PT ;  /* 0x000000c6fb00720c */ /* 0x000fce0003fa4070 */
[--C-:B------:R-:W-:Y:S01]  /*11e70*/  @!P2 IMAD.IADD R238, R238, 0x1, -R251.reuse ;  /* 0x00000001eeeea824 */ /* 0x100fe200078e0afb */
[----:B------:R-:W-:Y:S02]  /*11e80*/  ISETP.GT.U32.AND P6, PT, R251, R209, PT ;  /* 0x000000d1fb00720c */ /* 0x000fe40003fc4070 */
[----:B------:R-:W-:Y:S02]  /*11e90*/  @!P3 IADD3 R211, R211, -R251, RZ ;  /* 0x800000fbd3d3b210 */ /* 0x000fe40007ffe0ff */
[----:B------:R1:W-:Y:S04]  /*11ea0*/  STL [R1+0x220], R238 ;  /* 0x000220ee01007387 */ /* 0x0003e80000100800 */
[----:B-1----:R-:W2:Y:S04]  /*11eb0*/  LDL.LU R238, [R1+0x1dc] ;  /* 0x0001dc0001ee7983 */ /* 0x002ea80000300800 */
[----:B------:R-:W3:Y:S04]  /*11ec0*/  LDL.LU R114, [R1+0x1d8] ;  /* 0x0001d80001727983 */ /* 0x000ee80000300800 */
[----:B------:R1:W-:Y:S01]  /*11ed0*/  STL [R1+0x21c], R211 ;  /* 0x00021cd301007387 */ /* 0x0003e20000100800 */
[----:B------:R-:W-:-:S03]  /*11ee0*/  @!P5 IMAD.IADD R198, R198, 0x1, -R251 ;  /* 0x00000001c6c6d824 */ /* 0x000fc600078e0afb */
[----:B------:R-:W3:Y:S01]  /*11ef0*/  LDL.LU R154, [R1+0x1d4] ;  /* 0x0001d400019a7983 */ /* 0x000ee20000300800 */
[----:B------:R-:W-:Y:S01]  /*11f00*/  ISETP.GT.U32.AND P5, PT, R251, R74, PT ;  /* 0x0000004afb00720c */ /* 0x000fe20003fa4070 */
[----:B------:R-:W-:Y:S02]  /*11f10*/  @!P6 IMAD.IADD R209, R209, 0x1, -R251 ;  /* 0x00000001d1d1e824 */ /* 0x000fe400078e0afb */
[----:B-1----:R-:W-:Y:S02]  /*11f20*/  IMAD.MOV.U32 R211, RZ, RZ, R216 ;  /* 0x000000ffffd37224 */ /* 0x002fe400078e00d8 */
[----:B------:R-:W3:Y:S04]  /*11f30*/  LDL.LU R216, [R1+0x1d0] ;  /* 0x0001d00001d87983 */ /* 0x000ee80000300800 */
[----:B------:R-:W3:Y:S01]  /*11f40*/  LDL.LU R217, [R1+0x1cc] ;  /* 0x0001cc0001d97983 */ /* 0x000ee20000300800 */
[----:B------:R-:W-:-:S02]  /*11f50*/  ISETP.GT.U32.AND P2, PT, R251, R234, PT ;  /* 0x000000eafb00720c */ /* 0x000fc40003f44070 */
[----:B------:R-:W-:Y:S01]  /*11f60*/  ISETP.GT.U32.AND P3, PT, R251, R208, PT ;  /* 0x000000d0fb00720c */ /* 0x000fe20003f64070 */
[--C-:B------:R-:W-:Y:S02]  /*11f70*/  @!P5 IMAD.IADD R74, R74, 0x1, -R251.reuse ;  /* 0x000000014a4ad824 */ /* 0x100fe400078e0afb */
[--C-:B------:R-:W-:Y:S01]  /*11f80*/  @!P4 IMAD.IADD R199, R199, 0x1, -R251.reuse ;  /* 0x00000001c7c7c824 */ /* 0x100fe200078e0afb */
[----:B------:R-:W-:Y:S01]  /*11f90*/  @!P1 IADD3 R200, R200, -R251, RZ ;  /* 0x800000fbc8c89210 */ /* 0x000fe20007ffe0ff */
[----:B------:R1:W-:Y:S01]  /*11fa0*/  STL [R1+0x218], R198 ;  /* 0x000218c601007387 */ /* 0x0003e20000100800 */
[----:B------:R-:W-:-:S05]  /*11fb0*/  @!P0 IMAD.IADD R194, R194, 0x1, -R251 ;  /* 0x00000001c2c28824 */ /* 0x000fca00078e0afb */
[----:B------:R-:W-:Y:S02]  /*11fc0*/  @!P2 IMAD.IADD R234, R234, 0x1, -R251 ;  /* 0x00000001eaeaa824 */ /* 0x000fe400078e0afb */
[----:B------:R-:W-:Y:S01]  /*11fd0*/  @!P3 IADD3 R208, R208, -R251, RZ ;  /* 0x800000fbd0d0b210 */ /* 0x000fe20007ffe0ff */
[----:B-1----:R-:W3:Y:S04]  /*11fe0*/  LDL.LU R198, [R1+0x4a30] ;  /* 0x004a300001c67983 */ /* 0x002ee80000300800 */
[----:B------:R1:W-:Y:S04]  /*11ff0*/  STL [R1+0x214], R199 ;  /* 0x000214c701007387 */ /* 0x0003e80000100800 */
[----:B-1----:R-:W3:Y:S04]  /*12000*/  LDL.LU R199, [R1+0x4a2c] ;  /* 0x004a2c0001c77983 */ /* 0x002ee80000300800 */
[----:B------:R1:W-:Y:S04]  /*12010*/  STL [R1+0x210], R200 ;  /* 0x000210c801007387 */ /* 0x0003e80000100800 */
[----:B-1----:R-:W3:Y:S04]  /*12020*/  LDL.LU R200, [R1+0x4a28] ;  /* 0x004a280001c87983 */ /* 0x002ee80000300800 */
        /* <DEDUP_REMOVED lines=8> */
[----:B----4-:R-:W-:-:S13]  /*120b0*/  ISETP.GT.U32.AND P6, PT, R251, R206, PT ;  /* 0x000000cefb00720c */ /* 0x010fda0003fc4070 */
[----:B------:R-:W-:Y:S01]  /*120c0*/  @!P6 IMAD.IADD R206, R206, 0x1, -R251 ;  /* 0x00000001cecee824 */ /* 0x000fe200078e0afb */
[----:B------:R-:W-:-:S13]  /*120d0*/  ISETP.GT.U32.AND P6, PT, R251, R74, PT ;  /* 0x0000004afb00720c */ /* 0x000fda0003fc4070 */
[----:B------:R-:W-:-:S05]  /*120e0*/  @!P6 IMAD.IADD R74, R74, 0x1, -R251 ;  /* 0x000000014a4ae824 */ /* 0x000fca00078e0afb */
[----:B------:R1:W-:Y:S02]  /*120f0*/  STL [R1+0x1fc], R74 ;  /* 0x0001fc4a01007387 */ /* 0x0003e40000100800 */
[----:B-1----:R-:W-:Y:S02]  /*12100*/  IMAD.MOV.U32 R74, RZ, RZ, R219 ;  /* 0x000000ffff4a7224 */ /* 0x002fe400078e00db */
[----:B------:R-:W4:Y:S01]  /*12110*/  LDL.LU R219, [R1+0x1b8] ;  /* 0x0001b80001db7983 */ /* 0x000f220000300800 */
[C---:B------:R-:W-:Y:S02]  /*12120*/  ISETP.GT.U32.AND P4, PT, R251.reuse, R201, PT ;  /* 0x000000c9fb00720c */ /* 0x040fe40003f84070 */
[C---:B------:R-:W-:Y:S02]  /*12130*/  ISETP.GT.U32.AND P1, PT, R251.reuse, R202, PT ;  /* 0x000000cafb00720c */ /* 0x040fe40003f24070 */
[C---:B------:R-:W-:Y:S02]  /*12140*/  ISETP.GT.U32.AND P0, PT, R251.reuse, R203, PT ;  /* 0x000000cbfb00720c */ /* 0x040fe40003f04070 */
[----:B------:R-:W-:-:S02]  /*12150*/  ISETP.GT.U32.AND P3, PT, R251, R205, PT ;  /* 0x000000cdfb00720c */ /* 0x000fc40003f64070 */
[C---:B------:R-:W-:Y:S02]  /*12160*/  ISETP.GT.U32.AND P5, PT, R251.reuse, R207, PT ;  /* 0x000000cffb00720c */ /* 0x040fe40003fa4070 */
[----:B------:R-:W-:-:S03]  /*12170*/  ISETP.GT.U32.AND P2, PT, R251, R204, PT ;  /* 0x000000ccfb00720c */ /* 0x000fc60003f44070 */
[-C--:B------:R-:W-:Y:S02]  /*12180*/  @!P4 IADD3 R201, R201, -R251.reuse, RZ ;  /* 0x800000fbc9c9c210 */ /* 0x080fe40007ffe0ff */
[--C-:B------:R-:W-:Y:S02]  /*12190*/  @!P1 IMAD.IADD R202, R202, 0x1, -R251.reuse ;  /* 0x00000001caca9824 */ /* 0x100fe400078e0afb */
[--C-:B------:R-:W-:Y:S02]  /*121a0*/  @!P0 IMAD.IADD R203, R203, 0x1, -R251.reuse ;  /* 0x00000001cbcb8824 */ /* 0x100fe400078e0afb */
[----:B------:R-:W-:Y:S02]  /*121b0*/  @!P3 IMAD.IADD R205, R205, 0x1, -R251 ;  /* 0x00000001cdcdb824 */ /* 0x000fe400078e0afb */
[----:B------:R-:W-:Y:S02]  /*121c0*/  @!P5 IADD3 R207, R207, -R251, RZ ;  /* 0x800000fbcfcfd210 */ /* 0x000fe40007ffe0ff */
[----:B------:R-:W-:-:S02]  /*121d0*/  ISETP.GT.U32.AND P5, PT, R251, R201, PT ;  /* 0x000000c9fb00720c */ /* 0x000fc40003fa4070 */
[----:B------:R-:W-:-:S11]  /*121e0*/  @!P2 IADD3 R204, R204, -R251, RZ ;  /* 0x800000fbcccca210 */ /* 0x000fd60007ffe0ff */
[----:B------:R-:W-:Y:S02]  /*121f0*/  @!P5 IADD3 R201, R201, -R251, RZ ;  /* 0x800000fbc9c9d210 */ /* 0x000fe40007ffe0ff */
[----:B------:R-:W-:-:S13]  /*12200*/  ISETP.GT.U32.AND P5, PT, R251, R207, PT ;  /* 0x000000cffb00720c */ /* 0x000fda0003fa4070 */
[----:B------:R-:W-:Y:S02]  /*12210*/  @!P5 IADD3 R207, R207, -R251, RZ ;  /* 0x800000fbcfcfd210 */ /* 0x000fe40007ffe0ff */
[C---:B--2---:R-:W-:Y:S02]  /*12220*/  ISETP.GT.U32.AND P4, PT, R251.reuse, R238, PT ;  /* 0x000000eefb00720c */ /* 0x044fe40003f84070 */
[C---:B---3--:R-:W-:Y:S02]  /*12230*/  ISETP.GT.U32.AND P1, PT, R251.reuse, R114, PT ;  /* 0x00000072fb00720c */ /* 0x048fe40003f24070 */
[----:B------:R-:W-:-:S09]  /*12240*/  ISETP.GT.U32.AND P0, PT, R251, R154, PT ;  /* 0x0000009afb00720c */ /* 0x000fd20003f04070 */
[--C-:B------:R-:W-:Y:S01]  /*12250*/  @!P4 IMAD.IADD R238, R238, 0x1, -R251.reuse ;  /* 0x00000001eeeec824 */ /* 0x100fe200078e0afb */
[C---:B------:R-:W-:Y:S01]  /*12260*/  ISETP.GT.U32.AND P4, PT, R251.reuse, R202, PT ;  /* 0x000000cafb00720c */ /* 0x040fe20003f84070 */
[----:B------:R-:W-:Y:S01]  /*12270*/  @!P1 IMAD.IADD R114, R114, 0x1, -R251 ;  /* 0x0000000172729824 */ /* 0x000fe200078e0afb */
[C---:B------:R-:W-:Y:S02]  /*12280*/  ISETP.GT.U32.AND P2, PT, R251.reuse, R216, PT ;  /* 0x000000d8fb00720c */ /* 0x040fe40003f44070 */
[C---:B------:R-:W-:Y:S02]  /*12290*/  ISETP.GT.U32.AND P3, PT, R251.reuse, R217, PT ;  /* 0x000000d9fb00720c */ /* 0x040fe40003f64070 */
[C---:B------:R-:W-:Y:S02]  /*122a0*/  ISETP.GT.U32.AND P1, PT, R251.reuse, R203, PT ;  /* 0x000000cbfb00720c */ /* 0x040fe40003f24070 */
[----:B------:R-:W-:Y:S02]  /*122b0*/  @!P0 IADD3 R154, R154, -R251, RZ ;  /* 0x800000fb9a9a8210 */ /* 0x000fe40007ffe0ff */
[----:B------:R-:W-:-:S03]  /*122c0*/  ISETP.GT.U32.AND P0, PT, R251, R204, PT ;  /* 0x000000ccfb00720c */ /* 0x000fc60003f04070 */
[--C-:B------:R-:W-:Y:S01]  /*122d0*/  @!P4 IMAD.IADD R202, R202, 0x1, -R251.reuse ;  /* 0x00000001cacac824 */ /* 0x100fe200078e0afb */
[----:B------:R-:W-:Y:S01]  /*122e0*/  ISETP.GT.U32.AND P4, PT, R251, R238, PT ;  /* 0x000000eefb00720c */ /* 0x000fe20003f84070 */
[--C-:B------:R-:W-:Y:S02]  /*122f0*/  @!P2 IMAD.IADD R216, R216, 0x1, -R251.reuse ;  /* 0x00000001d8d8a824 */ /* 0x100fe400078e0afb */
[----:B------:R-:W-:Y:S02]  /*12300*/  @!P3 IADD3 R217, R217, -R251, RZ ;  /* 0x800000fbd9d9b210 */ /* 0x000fe40007ffe0ff */
[C---:B------:R-:W-:Y:S02]  /*12310*/  ISETP.GT.U32.AND P3, PT, R251.reuse, R206, PT ;  /* 0x000000cefb00720c */ /* 0x040fe40003f64070 */
[----:B------:R-:W-:Y:S01]  /*12320*/  ISETP.GT.U32.AND P2, PT, R251, R205, PT ;  /* 0x000000cdfb00720c */ /* 0x000fe20003f44070 */
[----:B------:R-:W-:Y:S01]  /*12330*/  @!P1 IMAD.IADD R203, R203, 0x1, -R251 ;  /* 0x00000001cbcb9824 */ /* 0x000fe200078e0afb */
[----:B------:R-:W-:-:S02]  /*12340*/  ISETP.GT.U32.AND P1, PT, R251, R114, PT ;  /* 0x00000072fb00720c */ /* 0x000fc40003f24070 */
[----:B------:R-:W-:Y:S02]  /*12350*/  @!P0 IADD3 R204, R204, -R251, RZ ;  /* 0x800000fbcccc8210 */ /* 0x000fe40007ffe0ff */
[C---:B------:R-:W-:Y:S02]  /*12360*/  ISETP.GT.U32.AND P0, PT, R251.reuse, R154, PT ;  /* 0x0000009afb00720c */ /* 0x040fe40003f04070 */
[----:B------:R-:W-:-:S03]  /*12370*/  ISETP.GT.U32.AND P6, PT, R251, R217, PT ;  /* 0x000000d9fb00720c */ /* 0x000fc60003fc4070 */
[--C-:B------:R-:W-:Y:S02]  /*12380*/  @!P3 IMAD.IADD R206, R206, 0x1, -R251.reuse ;  /* 0x00000001ceceb824 */ /* 0x100fe400078e0afb */
[--C-:B------:R-:W-:Y:S02]  /*12390*/  @!P4 IMAD.IADD R238, R238, 0x1, -R251.reuse ;  /* 0x00000001eeeec824 */ /* 0x100fe400078e0afb */
[--C-:B------:R-:W-:Y:S01]  /*123a0*/  @!P2 IMAD.IADD R205, R205, 0x1, -R251.reuse ;  /* 0x00000001cdcda824 */ /* 0x100fe200078e0afb */
[----:B------:R-:W-:Y:S01]  /*123b0*/  ISETP.GT.U32.AND P2, PT, R251, R216, PT ;  /* 0x000000d8fb00720c */ /* 0x000fe20003f44070 */
[--C-:B------:R-:W-:Y:S02]  /*123c0*/  @!P1 IMAD.IADD R114, R114, 0x1, -R251.reuse ;  /* 0x0000000172729824 */ /* 0x100fe400078e0afb */
[----:B------:R-:W-:Y:S02]  /*123d0*/  @!P0 IADD3 R154, R154, -R251, RZ ;  /* 0x800000fb9a9a8210 */ /* 0x000fe40007ffe0ff */
[--C-:B------:R-:W-:Y:S01]  /*123e0*/  @!P6 IMAD.IADD R217, R217, 0x1, -R251.reuse ;  /* 0x00000001d9d9e824 */ /* 0x100fe200078e0afb */
[C---:B------:R-:W-:Y:S01]  /*123f0*/  ISETP.GT.U32.AND P6, PT, R251.reuse, R74, PT ;  /* 0x0000004afb00720c */ /* 0x040fe20003fc4070 */
[----:B------:R1:W-:Y:S06]  /*12400*/  STL [R1+0x1f8], R201 ;  /* 0x0001f8c901007387 */ /* 0x0003ec0000100800 */
[----:B------:R-:W-:Y:S01]  /*12410*/  @!P2 IMAD.IADD R216, R216, 0x1, -R251 ;  /* 0x00000001d8d8a824 */ /* 0x000fe200078e0afb */
[C---:B------:R-:W-:Y:S01]  /*12420*/  ISETP.GT.U32.AND P2, PT, R251.reuse, R222, PT ;  /* 0x000000defb00720c */ /* 0x040fe20003f44070 */
[----:B-1----:R-:W2:Y:S01]  /*12430*/  LDL.LU R201, [R1+0x4a24] ;  /* 0x004a240001c97983 */ /* 0x002ea20000300800 */
[----:B------:R-:W-:-:S02]  /*12440*/  ISETP.GT.U32.AND P3, PT, R251, R194, PT ;  /* 0x000000c2fb00720c */ /* 0x000fc40003f64070 */
[C---:B------:R-:W-:Y:S02]  /*12450*/  ISETP.GT.U32.AND P5, PT, R251.reuse, R234, PT ;  /* 0x000000eafb00720c */ /* 0x040fe40003fa4070 */
[C---:B------:R-:W-:Y:S02]  /*12460*/  ISETP.GT.U32.AND P4, PT, R251.reuse, R208, PT ;  /* 0x000000d0fb00720c */ /* 0x040fe40003f84070 */
[----:B------:R-:W-:-:S07]  /*12470*/  ISETP.GT.U32.AND P1, PT, R251, R209, PT ;  /* 0x000000d1fb00720c */ /* 0x000fce0003f24070 */
[----:B------:R-:W-:Y:S02]  /*12480*/  @!P3 IADD3 R194, R194, -R251, RZ ;  /* 0x800000fbc2c2b210 */ /* 0x000fe40007ffe0ff */
[C---:B------:R-:W-:Y:S01]  /*12490*/  ISETP.GT.U32.AND P3, PT, R251.reuse, R210, PT ;  /* 0x000000d2fb00720c */ /* 0x040fe20003f64070 */
[--C-:B------:R-:W-:Y:S01]  /*124a0*/  @!P5 IMAD.IADD R234, R234, 0x1, -R251.reuse ;  /* 0x00000001eaead824 */ /* 0x100fe200078e0afb */
[C---:B------:R-:W-:Y:S01]  /*124b0*/  ISETP.GT.U32.AND P5, PT, R251.reuse, R211, PT ;  /* 0x000000d3fb00720c */ /* 0x040fe20003fa4070 */
[--C-:B------:R-:W-:Y:S01]  /*124c0*/  @!P4 IMAD.IADD R208, R208, 0x1, -R251.reuse ;  /* 0x00000001d0d0c824 */ /* 0x100fe200078e0afb */
[----:B------:R-:W-:Y:S01]  /*124d0*/  ISETP.GT.U32.AND P4, PT, R251, R212, PT ;  /* 0x000000d4fb00720c */ /* 0x000fe20003f84070 */
[----:B------:R1:W-:Y:S01]  /*124e0*/  STL [R1+0x1f4], R202 ;  /* 0x0001f4ca01007387 */ /* 0x0003e20000100800 */
[----:B------:R-:W-:Y:S02]  /*124f0*/  @!P1 IADD3 R209, R209, -R251, RZ ;  /* 0x800000fbd1d19210 */ /* 0x000fe40007ffe0ff */
[----:B------:R-:W-:Y:S01]  /*12500*/  ISETP.GT.U32.AND P1, PT, R251, R213, PT ;  /* 0x000000d5fb00720c */ /* 0x000fe20003f24070 */
[----:B-1----:R-:W3:Y:S04]  /*12510*/  LDL.LU R202, [R1+0x4a20] ;  /* 0x004a200001ca7983 */ /* 0x002ee80000300800 */
[----:B------:R1:W-:Y:S01]  /*12520*/  STL [R1+0x1f0], R203 ;  /* 0x0001f0cb01007387 */ /* 0x0003e20000100800 */
[----:B------:R-:W-:Y:S01]  /*12530*/  IABS R239, R34 ;  /* 0x0000002200ef7213 */ /* 0x000fe20000000000 */
[--C-:B------:R-:W-:Y:S01]  /*12540*/  @!P3 IMAD.IADD R210, R210, 0x1, -R251.reuse ;  /* 0x00000001d2d2b824 */ /* 0x100fe200078e0afb */
[----:B------:R-:W-:Y:S01]  /*12550*/  @!P6 IADD3 R74, R74, -R251, RZ ;  /* 0x800000fb4a4ae210 */ /* 0x000fe20007ffe0ff */
[--C-:B------:R-:W-:Y:S01]  /*12560*/  @!P5 IMAD.IADD R211, R211, 0x1, -R251.reuse ;  /* 0x00000001d3d3d824 */ /* 0x100fe200078e0afb */
[C---:B------:R-:W-:Y:S01]  /*12570*/  ISETP.GT.U32.AND P6, PT, R251.reuse, R194, PT ;  /* 0x000000c2fb00720c */ /* 0x040fe20003fc4070 */
[----:B-1----:R-:W2:Y:S04]  /*12580*/  LDL.LU R203, [R1+0x4a1c] ;  /* 0x004a1c0001cb7983 */ /* 0x002ea80000300800 */
[----:B------:R1:W-:Y:S01]  /*12590*/  STL [R1+0x1ec], R204 ;  /* 0x0001eccc01007387 */ /* 0x0003e20000100800 */
[C---:B------:R-:W-:Y:S01]  /*125a0*/  ISETP.GT.U32.AND P3, PT, R251.reuse, R234, PT ;  /* 0x000000eafb00720c */ /* 0x040fe20003f64070 */
[----:B------:R-:W-:Y:S01]  /*125b0*/  IMAD.HI.U32 R34, R250, R239, RZ ;  /* 0x000000effa227227 */ /* 0x000fe200078e00ff */
[C---:B------:R-:W-:Y:S01]  /*125c0*/  ISETP.GT.U32.AND P5, PT, R251.reuse, R208, PT ;  /* 0x000000d0fb00720c */ /* 0x040fe20003fa4070 */
[----:B-1----:R-:W3:Y:S04]  /*125d0*/  LDL.LU R204, [R1+0x4a18] ;  /* 0x004a180001cc7983 */ /* 0x002ee80000300800 */
[----:B------:R1:W-:Y:S01]  /*125e0*/  STL [R1+0x1e8], R205 ;  /* 0x0001e8cd01007387 */ /* 0x0003e20000100800 */
[----:B------:R-:W-:Y:S01]  /*125f0*/  @!P4 IADD3 R212, R212, -R251, RZ ;  /* 0x800000fbd4d4c210 */ /* 0x000fe20007ffe0ff */
[----:B------:R-:W-:Y:S01]  /*12600*/  @!P2 IMAD.IADD R222, R222, 0x1, -R251 ;  /* 0x00000001dedea824 */ /* 0x000fe200078e0afb */
[----:B------:R-:W-:Y:S01]  /*12610*/  ISETP.GT.U32.AND P4, PT, R251, R209, PT ;  /* 0x000000d1fb00720c */ /* 0x000fe20003f84070 */
[----:B-1----:R-:W2:Y:S04]  /*12620*/  LDL.LU R205, [R1+0x4a14] ;  /* 0x004a140001cd7983 */ /* 0x002ea80000300800 */
[----:B------:R1:W-:Y:S01]  /*12630*/  STL [R1+0x1e4], R206 ;  /* 0x0001e4ce01007387 */ /* 0x0003e20000100800 */
[----:B------:R-:W-:-:S02]  /*12640*/  IMAD.MOV R34, RZ, RZ, -R34 ;  /* 0x000000ffff227224 */ /* 0x000fc400078e0a22 */
[----:B------:R-:W-:Y:S01]  /*12650*/  @!P1 IMAD.IADD R213, R213, 0x1, -R251 ;  /* 0x00000001d5d59824 */ /* 0x000fe200078e0afb */
[----:B-1----:R-:W2:Y:S04]  /*12660*/  LDL.LU R206, [R1+0x4a10] ;  /* 0x004a100001ce7983 */ /* 0x002ea80000300800 */
[----:B------:R1:W-:Y:S01]  /*12670*/  STL [R1+0x1e0], R207 ;  /* 0x0001e0cf01007387 */ /* 0x0003e20000100800 */
[----:B----4-:R-:W-:-:S03]  /*12680*/  ISETP.GT.U32.AND P0, PT, R251, R219, PT ;  /* 0x000000dbfb00720c */ /* 0x010fc60003f04070 */
[----:B-1----:R-:W4:Y:S10]  /*12690*/  LDL.LU R207, [R1+0x4a0c] ;  /* 0x004a0c0001cf7983 */ /* 0x002f340000300800 */
[----:B------:R-:W-:Y:S01]  /*126a0*/  @!P0 IMAD.IADD R219, R219, 0x1, -R251 ;  /* 0x00000001dbdb8824 */ /* 0x000fe200078e0afb */
[C---:B------:R-:W-:Y:S01]  /*126b0*/  ISETP.GT.U32.AND P0, PT, R251.reuse, R214, PT ;  /* 0x000000d6fb00720c */ /* 0x040fe20003f04070 */
[----:B------:R1:W-:Y:S03]  /*126c0*/  STL [R1+0x1dc], R238 ;  /* 0x0001dcee01007387 */ /* 0x0003e60000100800 */
[C---:B------:R-:W-:Y:S01]  /*126d0*/  ISETP.GT.U32.AND P1, PT, R251.reuse, R219, PT ;  /* 0x000000dbfb00720c */ /* 0x040fe20003f24070 */
[C---:B------:R-:W-:Y:S01]  /*126e0*/  IMAD R239, R251.reuse, R34, R239 ;  /* 0x00000022fbef7224 */ /* 0x040fe200078e02ef */
[----:B-1----:R-:W3:Y:S07]  /*126f0*/  LDL.LU R238, [R1+0x4a08] ;  /* 0x004a080001ee7983 */ /* 0x002eee0000300800 */
[----:B------:R-:W-:Y:S01]  /*12700*/  @!P0 IMAD.IADD R214, R214, 0x1, -R251 ;  /* 0x00000001d6d68824 */ /* 0x000fe200078e0afb */
[----:B------:R-:W-:Y:S01]  /*12710*/  STL [R1+0x1d8], R114 ;  /* 0x0001d87201007387 */ /* 0x000fe20000100800 */
[----:B------:R-:W-:-:S03]  /*12720*/  ISETP.GT.U32.AND P0, PT, R251, R222, PT ;  /* 0x000000defb00720c */ /* 0x000fc60003f04070 */
[----:B------:R-:W-:Y:S04]  /*12730*/  STL [R1+0x1d4], R154 ;  /* 0x0001d49a01007387 */ /* 0x000fe80000100800 */
[----:B------:R1:W-:Y:S01]  /*12740*/  STL [R1+0x1d0], R216 ;  /* 0x0001d0d801007387 */ /* 0x0003e20000100800 */
[----:B------:R-:W-:-:S03]  /*12750*/  IADD3 R34, R252, 0x1f5, RZ ;  /* 0x000001f5fc227810 */ /* 0x000fc60007ffe0ff */
[----:B------:R1:W-:Y:S01]  /*12760*/  STL [R1+0x1cc], R217 ;  /* 0x0001ccd901007387 */ /* 0x0003e20000100800 */
[--C-:B------:R-:W-:Y:S01]  /*12770*/  @!P6 IMAD.IADD R194, R194, 0x1, -R251.reuse ;  /* 0x00000001c2c2e824 */ /* 0x100fe200078e0afb */
[----:B------:R-:W-:Y:S02]  /*12780*/  @!P3 IADD3 R234, R234, -R251, RZ ;  /* 0x800000fbeaeab210 */ /* 0x000fe40007ffe0ff */
[----:B-1----:R-:W2:Y:S01]  /*12790*/  LDL.LU R216, [R1+0x194] ;  /* 0x0001940001d87983 */ /* 0x002ea20000300800 */
[----:B------:R-:W-:-:S03]  /*127a0*/  @!P5 IMAD.IADD R208, R208, 0x1, -R251 ;  /* 0x00000001d0d0d824 */ /* 0x000fc600078e0afb */
[----:B------:R-:W4:Y:S01]  /*127b0*/  LDL.LU R217, [R1+0x190] ;  /* 0x0001900001d97983 */ /* 0x000f220000300800 */
[----:B------:R-:W-:-:S03]  /*127c0*/  @!P4 IMAD.IADD R209, R209, 0x1, -R251 ;  /* 0x00000001d1d1c824 */ /* 0x000fc600078e0afb */
[----:B------:R-:W-:Y:S01]  /*127d0*/  STL [R1+0x3e8c], R34 ;  /* 0x003e8c2201007387 */ /* 0x000fe20000100800 */
[----:B------:R-:W-:-:S03]  /*127e0*/  @!P1 IADD3 R219, R219, -R251, RZ ;  /* 0x800000fbdbdb9210 */ /* 0x000fc60007ffe0ff */
[----:B------:R-:W-:Y:S01]  /*127f0*/  STL [R1+0x1c8], R194 ;  /* 0x0001c8c201007387 */ /* 0x000fe20000100800 */
[----:B------:R-:W-:-:S03]  /*12800*/  @!P0 IMAD.IADD R222, R222, 0x1, -R251 ;  /* 0x00000001dede8824 */ /* 0x000fc600078e0afb */
[----:B------:R-:W-:Y:S04]  /*12810*/  STL [R1+0x1c4], R234 ;  /* 0x0001c4ea01007387 */ /* 0x000fe80000100800 */
[----:B------:R1:W-:Y:S04]  /*12820*/  STL [R1+0x1c0], R208 ;  /* 0x0001c0d001007387 */ /* 0x0003e80000100800 */
[----:B-1----:R-:W3:Y:S04]  /*12830*/  LDL.LU R208, [R1+0x17c] ;  /* 0x00017c0001d07983 */ /* 0x002ee80000300800 */
[----:B------:R1:W-:Y:S04]  /*12840*/  STL [R1+0x1bc], R209 ;  /* 0x0001bcd101007387 */ /* 0x0003e80000100800 */
[----:B-1----:R-:W3:Y:S04]  /*12850*/  LDL.LU R209, [R1+0x178] ;  /* 0x0001780001d17983 */ /* 0x002ee80000300800 */
[----:B------:R-:W3:Y:S04]  /*12860*/  LDL.LU R114, [R1+0x174] ;  /* 0x0001740001727983 */ /* 0x000ee80000300800 */
[----:B------:R-:W3:Y:S04]  /*12870*/  LDL.LU R154, [R1+0x170] ;  /* 0x00017000019a7983 */ /* 0x000ee80000300800 */
[----:B------:R1:W-:Y:S04]  /*12880*/  STL [R1+0x1b8], R219 ;  /* 0x0001b8db01007387 */ /* 0x0003e80000100800 */
[----:B------:R-:W-:Y:S04]  /*12890*/  STL [R1+0x1b4], R222 ;  /* 0x0001b4de01007387 */ /* 0x000fe80000100800 */
[----:B------:R-:W3:Y:S04]  /*128a0*/  LDL.LU R194, [R1+0x16c] ;  /* 0x00016c0001c27983 */ /* 0x000ee80000300800 */
[----:B------:R-:W3:Y:S04]  /*128b0*/  LDL.LU R234, [R1+0x168] ;  /* 0x0001680001ea7983 */ /* 0x000ee80000300800 */
[----:B-1----:R-:W3:Y:S01]  /*128c0*/  LDL.LU R219, [R1+0x164] ;  /* 0x0001640001db7983 */ /* 0x002ee20000300800 */
[----:B------:R-:W-:-:S02]  /*128d0*/  ISETP.GT.U32.AND P2, PT, R251, R215, PT ;  /* 0x000000d7fb00720c */ /* 0x000fc40003f44070 */
[C---:B------:R-:W-:Y:S02]  /*128e0*/  ISETP.GT.U32.AND P3, PT, R251.reuse, R210, PT ;  /* 0x000000d2fb00720c */ /* 0x040fe40003f64070 */
[C---:B------:R-:W-:Y:S02]  /*128f0*/  ISETP.GT.U32.AND P5, PT, R251.reuse, R211, PT ;  /* 0x000000d3fb00720c */ /* 0x040fe40003fa4070 */
[----:B------:R-:W-:-:S07]  /*12900*/  ISETP.GT.U32.AND P4, PT, R251, R212, PT ;  /* 0x000000d4fb00720c */ /* 0x000fce0003f84070 */
[--C-:B------:R-:W-:Y:S01]  /*12910*/  @!P2 IMAD.IADD R215, R215, 0x1, -R251.reuse ;  /* 0x00000001d7d7a824 */ /* 0x100fe200078e0afb */
[C---:B------:R-:W-:Y:S02]  /*12920*/  ISETP.GT.U32.AND P2, PT, R251.reuse, R74, PT ;  /* 0x0000004afb00720c */ /* 0x040fe40003f44070 */
[C---:B------:R-:W-:Y:S02]  /*12930*/  ISETP.GT.U32.AND P1, PT, R251.reuse, R213, PT ;  /* 0x000000d5fb00720c */ /* 0x040fe40003f24070 */
[----:B------:R-:W-:Y:S01]  /*12940*/  ISETP.GT.U32.AND P6, PT, R251, R215, PT ;  /* 0x000000d7fb00720c */ /* 0x000fe20003fc4070 */
[--C-:B------:R-:W-:Y:S01]  /*12950*/  @!P3 IMAD.IADD R210, R210, 0x1, -R251.reuse ;  /* 0x00000001d2d2b824 */ /* 0x100fe200078e0afb */
[----:B------:R-:W-:Y:S01]  /*12960*/  @!P5 IADD3 R211, R211, -R251, RZ ;  /* 0x800000fbd3d3d210 */ /* 0x000fe20007ffe0ff */
[----:B------:R-:W-:Y:S01]  /*12970*/  @!P4 IMAD.IADD R212, R212, 0x1, -R251 ;  /* 0x00000001d4d4c824 */ /* 0x000fe200078e0afb */
[----:B------:R-:W-:-:S05]  /*12980*/  ISETP.GT.U32.AND P5, PT, R251, R218, PT ;  /* 0x000000dafb00720c */ /* 0x000fca0003fa4070 */
[--C-:B------:R-:W-:Y:S01]  /*12990*/  @!P2 IMAD.IADD R74, R74, 0x1, -R251.reuse ;  /* 0x000000014a4aa824 */ /* 0x100fe200078e0afb */
[C---:B------:R-:W-:Y:S02]  /*129a0*/  ISETP.GT.U32.AND P4, PT, R251.reuse, R220, PT ;  /* 0x000000dcfb00720c */ /* 0x040fe40003f84070 */
[----:B------:R-:W-:Y:S01]  /*129b0*/  ISETP.GT.U32.AND P0, PT, R251, R214, PT ;  /* 0x000000d6fb00720c */ /* 0x000fe20003f04070 */
[--C-:B------:R-:W-:Y:S01]  /*129c0*/  @!P1 IMAD.IADD R213, R213, 0x1, -R251.reuse ;  /* 0x00000001d5d59824 */ /* 0x100fe200078e0afb */
[----:B------:R-:W-:Y:S01]  /*129d0*/  ISETP.GT.U32.AND P1, PT, R251, R237, PT ;  /* 0x000000edfb00720c */ /* 0x000fe20003f24070 */
[--C-:B------:R-:W-:Y:S02]  /*129e0*/  @!P6 IMAD.IADD R215, R215, 0x1, -R251.reuse ;  /* 0x00000001d7d7e824 */ /* 0x100fe400078e0afb */
[----:B------:R-:W-:-:S06]  /*129f0*/  @!P5 IMAD.IADD R218, R218, 0x1, -R251 ;  /* 0x00000001dadad824 */ /* 0x000fcc00078e0afb */
[--C-:B------:R-:W-:Y:S02]  /*12a00*/  @!P4 IMAD.IADD R220, R220, 0x1, -R251.reuse ;  /* 0x00000001dcdcc824 */ /* 0x100fe400078e0afb */
[----:B------:R-:W-:Y:S02]  /*12a10*/  @!P0 IADD3 R214, R214, -R251, RZ ;  /* 0x800000fbd6d68210 */ /* 0x000fe40007ffe0ff */
[----:B------:R-:W-:Y:S02]  /*12a20*/  ISETP.GT.U32.AND P0, PT, R251, R221, PT ;  /* 0x000000ddfb00720c */ /* 0x000fe40003f04070 */
[----:B------:R-:W-:Y:S01]  /*12a30*/  @!P1 IADD3 R237, R237, -R251, RZ ;  /* 0x800000fbeded9210 */ /* 0x000fe20007ffe0ff */
[----:B------:R-:W-:Y:S04]  /*12a40*/  STL [R1+0x1b0], R74 ;  /* 0x0001b04a01007387 */ /* 0x000fe80000100800 */
[----:B------:R1:W-:Y:S04]  /*12a50*/  STL [R1+0x1ac], R210 ;  /* 0x0001acd201007387 */ /* 0x0003e80000100800 */
[----:B------:R1:W-:Y:S02]  /*12a60*/  STL [R1+0x1a8], R211 ;  /* 0x0001a8d301007387 */ /* 0x0003e40000100800 */
[----:B------:R-:W-:-:S02]  /*12a70*/  @!P0 IMAD.IADD R221, R221, 0x1, -R251 ;  /* 0x00000001dddd8824 */ /* 0x000fc400078e0afb */
[----:B------:R1:W-:Y:S04]  /*12a80*/  STL [R1+0x1a4], R212 ;  /* 0x0001a4d401007387 */ /* 0x0003e80000100800 */
[----:B------:R1:W-:Y:S04]  /*12a90*/  STL [R1+0x1a0], R213 ;  /* 0x0001a0d501007387 */ /* 0x0003e80000100800 */
[----:B------:R1:W-:Y:S04]  /*12aa0*/  STL [R1+0x19c], R214 ;  /* 0x00019cd601007387 */ /* 0x0003e80000100800 */
[----:B------:R1:W-:Y:S04]  /*12ab0*/  STL [R1+0x198], R215 ;  /* 0x000198d701007387 */ /* 0x0003e80000100800 */
[----:B-1----:R-:W3:Y:S04]  /*12ac0*/  LDL.LU R210, [R1+0x160] ;  /* 0x0001600001d27983 */ /* 0x002ee80000300800 */
[----:B------:R-:W3:Y:S04]  /*12ad0*/  LDL.LU R211, [R1+0x15c] ;  /* 0x00015c0001d37983 */ /* 0x000ee80000300800 */
[----:B------:R-:W3:Y:S04]  /*12ae0*/  LDL.LU R212, [R1+0x158] ;  /* 0x0001580001d47983 */ /* 0x000ee80000300800 */
[----:B------:R-:W3:Y:S04]  /*12af0*/  LDL.LU R213, [R1+0x154] ;  /* 0x0001540001d57983 */ /* 0x000ee80000300800 */
[----:B------:R-:W3:Y:S04]  /*12b00*/  LDL.LU R214, [R1+0x150] ;  /* 0x0001500001d67983 */ /* 0x000ee80000300800 */
[----:B------:R-:W3:Y:S01]  /*12b10*/  LDL.LU R215, [R1+0x14c] ;  /* 0x00014c0001d77983 */ /* 0x000ee20000300800 */
[----:B------:R-:W-:Y:S01]  /*12b20*/  IMAD.MOV.U32 R222, RZ, RZ, R229 ;  /* 0x000000ffffde7224 */ /* 0x000fe200078e00e5 */
[----:B--2---:R-:W-:-:S02]  /*12b30*/  ISETP.GT.U32.AND P2, PT, R251, R216, PT ;  /* 0x000000d8fb00720c */ /* 0x004fc40003f44070 */
[----:B----4-:R-:W-:-:S11]  /*12b40*/  ISETP.GT.U32.AND P3, PT, R251, R217, PT ;  /* 0x000000d9fb00720c */ /* 0x010fd60003f64070 */
[----:B------:R-:W-:Y:S02]  /*12b50*/  @!P2 IMAD.IADD R216, R216, 0x1, -R251 ;  /* 0x00000001d8d8a824 */ /* 0x000fe400078e0afb */
[----:B------:R-:W-:Y:S02]  /*12b60*/  @!P3 IADD3 R217, R217, -R251, RZ ;  /* 0x800000fbd9d9b210 */ /* 0x000fe40007ffe0ff */
[C---:B---3--:R-:W-:Y:S02]  /*12b70*/  ISETP.GT.U32.AND P6, PT, R251.reuse, R208, PT ;  /* 0x000000d0fb00720c */ /* 0x048fe40003fc4070 */
[C---:B------:R-:W-:Y:S02]  /*12b80*/  ISETP.GT.U32.AND P2, PT, R251.reuse, R209, PT ;  /* 0x000000d1fb00720c */ /* 0x040fe40003f44070 */
[C---:B------:R-:W-:Y:S02]  /*12b90*/  ISETP.GT.U32.AND P3, PT, R251.reuse, R114, PT ;  /* 0x00000072fb00720c */ /* 0x040fe40003f64070 */
[----:B------:R-:W-:-:S07]  /*12ba0*/  ISETP.GT.U32.AND P5, PT, R251, R154, PT ;  /* 0x0000009afb00720c */ /* 0x000fce0003fa4070 */
[--C-:B------:R-:W-:Y:S01]  /*12bb0*/  @!P6 IMAD.IADD R208, R208, 0x1, -R251.reuse ;  /* 0x00000001d0d0e824 */ /* 0x100fe200078e0afb */
[C---:B------:R-:W-:Y:S02]  /*12bc0*/  ISETP.GT.U32.AND P6, PT, R251.reuse, R216, PT ;  /* 0x000000d8fb00720c */ /* 0x040fe40003fc4070 */
[C---:B------:R-:W-:Y:S02]  /*12bd0*/  ISETP.GT.U32.AND P4, PT, R251.reuse, R194, PT ;  /* 0x000000c2fb00720c */ /* 0x040fe40003f84070 */
[----:B------:R-:W-:Y:S02]  /*12be0*/  ISETP.GT.U32.AND P1, PT, R251, R234, PT ;  /* 0x000000eafb00720c */ /* 0x000fe40003f24070 */
[----:B------:R-:W-:Y:S01]  /*12bf0*/  @!P2 IADD3 R209, R209, -R251, RZ ;  /* 0x800000fbd1d1a210 */ /* 0x000fe20007ffe0ff */
[--C-:B------:R-:W-:Y:S01]  /*12c00*/  @!P3 IMAD.IADD R114, R114, 0x1, -R251.reuse ;  /* 0x000000017272b824 */ /* 0x100fe200078e0afb */
[C---:B------:R-:W-:Y:S01]  /*12c10*/  ISETP.GT.U32.AND P2, PT, R251.reuse, R217, PT ;  /* 0x000000d9fb00720c */ /* 0x040fe20003f44070 */
[----:B------:R-:W-:Y:S01]  /*12c20*/  @!P5 IMAD.IADD R154, R154, 0x1, -R251 ;  /* 0x000000019a9ad824 */ /* 0x000fe200078e0afb */
[----:B------:R-:W-:-:S02]  /*12c30*/  ISETP.GT.U32.AND P3, PT, R251, R218, PT ;  /* 0x000000dafb00720c */ /* 0x000fc40003f64070 */
[----:B------:R-:W-:-:S03]  /*12c40*/  ISETP.GT.U32.AND P5, PT, R251, R220, PT ;  /* 0x000000dcfb00720c */ /* 0x000fc60003fa4070 */
[----:B------:R-:W-:Y:S02]  /*12c50*/  @!P4 IADD3 R194, R194, -R251, RZ ;  /* 0x800000fbc2c2c210 */ /* 0x000fe40007ffe0ff */
[C---:B------:R-:W-:Y:S01]  /*12c60*/  ISETP.GT.U32.AND P4, PT, R251.reuse, R237, PT ;  /* 0x000000edfb00720c */ /* 0x040fe20003f84070 */
[--C-:B------:R-:W-:Y:S01]  /*12c70*/  @!P1 IMAD.IADD R234, R234, 0x1, -R251.reuse ;  /* 0x00000001eaea9824 */ /* 0x100fe200078e0afb */
[----:B------:R-:W-:Y:S02]  /*12c80*/  ISETP.GT.U32.AND P1, PT, R251, R221, PT ;  /* 0x000000ddfb00720c */ /* 0x000fe40003f24070 */
[-C--:B------:R-:W-:Y:S01]  /*12c90*/  @!P6 IADD3 R216, R216, -R251.reuse, RZ ;  /* 0x800000fbd8d8e210 */ /* 0x080fe20007ffe0ff */
[--C-:B------:R-:W-:Y:S02]  /*12ca0*/  @!P2 IMAD.IADD R217, R217, 0x1, -R251.reuse ;  /* 0x00000001d9d9a824 */ /* 0x100fe400078e0afb */
[--C-:B------:R-:W-:Y:S01]  /*12cb0*/  @!P3 IMAD.IADD R218, R218, 0x1, -R251.reuse ;  /* 0x00000001dadab824 */ /* 0x100fe200078e0afb */
[----:B------:R-:W-:Y:S01]  /*12cc0*/  @!P5 IADD3 R220, R220, -R251, RZ ;  /* 0x800000fbdcdcd210 */ /* 0x000fe20007ffe0ff */
[----:B------:R1:W-:Y:S04]  /*12cd0*/  STL [R1+0x194], R216 ;  /* 0x000194d801007387 */ /* 0x0003e80000100800 */
[--C-:B------:R-:W-:Y:S01]  /*12ce0*/  @!P4 IMAD.IADD R237, R237, 0x1, -R251.reuse ;  /* 0x00000001ededc824 */ /* 0x100fe200078e0afb */
[----:B------:R-:W-:Y:S01]  /*12cf0*/  STL [R1+0x190], R217 ;  /* 0x000190d901007387 */ /* 0x000fe20000100800 */
[----:B------:R-:W-:-:S03]  /*12d00*/  @!P1 IMAD.IADD R221, R221, 0x1, -R251 ;  /* 0x00000001dddd9824 */ /* 0x000fc600078e0afb */
[----:B-1----:R-:W2:Y:S04]  /*12d10*/  LDL.LU R216, [R1+0x148] ;  /* 0x0001480001d87983 */ /* 0x002ea80000300800 */
[----:B------:R-:W-:Y:S04]  /*12d20*/  STL [R1+0x18c], R218 ;  /* 0x00018cda01007387 */ /* 0x000fe80000100800 */
[----:B------:R-:W-:Y:S04]  /*12d30*/  STL [R1+0x188], R220 ;  /* 0x000188dc01007387 */ /* 0x000fe80000100800 */
[----:B------:R1:W-:Y:S04]  /*12d40*/  STL [R1+0x184], R237 ;  /* 0x000184ed01007387 */ /* 0x0003e80000100800 */
[----:B-1----:R-:W3:Y:S04]  /*12d50*/  LDL.LU R237, [R1+0x144] ;  /* 0x0001440001ed7983 */ /* 0x002ee80000300800 */
[----:B------:R-:W4:Y:S04]  /*12d60*/  LDL.LU R217, [R1+0x140] ;  /* 0x0001400001d97983 */ /* 0x000f280000300800 */
[----:B------:R1:W-:Y:S04]  /*12d70*/  STL [R1+0x180], R221 ;  /* 0x000180dd01007387 */ /* 0x0003e80000100800 */
[----:B------:R-:W4:Y:S01]  /*12d80*/  LDL.LU R74, [R1+0x13c] ;  /* 0x00013c00014a7983 */ /* 0x000f220000300800 */
[----:B------:R-:W-:-:S03]  /*12d90*/  ISETP.GT.U32.AND P0, PT, R251, R219, PT ;  /* 0x000000dbfb00720c */ /* 0x000fc60003f04070 */
[----:B------:R-:W4:Y:S01]  /*12da0*/  LDL.LU R218, [R1+0x138] ;  /* 0x0001380001da7983 */ /* 0x000f220000300800 */
[----:B-1----:R-:W-:Y:S01]  /*12db0*/  MOV R221, R222 ;  /* 0x000000de00dd7202 */ /* 0x002fe20000000f00 */
[----:B------:R-:W-:Y:S02]  /*12dc0*/  IMAD.MOV.U32 R222, RZ, RZ, R223 ;  /* 0x000000ffffde7224 */ /* 0x000fe400078e00df */
[----:B------:R-:W4:Y:S01]  /*12dd0*/  LDL.LU R223, [R1+0x134] ;  /* 0x0001340001df7983 */ /* 0x000f220000300800 */
[----:B------:R-:W-:-:S03]  /*12de0*/  IMAD.MOV.U32 R220, RZ, RZ, R224 ;  /* 0x000000ffffdc7224 */ /* 0x000fc600078e00e0 */
[----:B------:R-:W4:Y:S02]  /*12df0*/  LDL.LU R224, [R1+0x130] ;  /* 0x0001300001e07983 */ /* 0x000f240000300800 */
[----:B------:R-:W-:Y:S01]  /*12e00*/  @!P0 IMAD.IADD R219, R219, 0x1, -R251 ;  /* 0x00000001dbdb8824 */ /* 0x000fe200078e0afb */
[C---:B------:R-:W-:Y:S02]  /*12e10*/  ISETP.GT.U32.AND P0, PT, R251.reuse, R208, PT ;  /* 0x000000d0fb00720c */ /* 0x040fe40003f04070 */
[C---:B------:R-:W-:Y:S02]  /*12e20*/  ISETP.GT.U32.AND P2, PT, R251.reuse, R209, PT ;  /* 0x000000d1fb00720c */ /* 0x040fe40003f44070 */
[C---:B------:R-:W-:Y:S02]  /*12e30*/  ISETP.GT.U32.AND P3, PT, R251.reuse, R114, PT ;  /* 0x00000072fb00720c */ /* 0x040fe40003f64070 */
[C---:B------:R-:W-:Y:S02]  /*12e40*/  ISETP.GT.U32.AND P5, PT, R251.reuse, R154, PT ;  /* 0x0000009afb00720c */ /* 0x040fe40003fa4070 */
[----:B------:R-:W-:-:S02]  /*12e50*/  ISETP.GT.U32.AND P4, PT, R251, R194, PT ;  /* 0x000000c2fb00720c */ /* 0x000fc40003f84070 */
[C---:B------:R-:W-:Y:S02]  /*12e60*/  ISETP.GT.U32.AND P1, PT, R251.reuse, R234, PT ;  /* 0x000000eafb00720c */ /* 0x040fe40003f24070 */
[----:B------:R-:W-:Y:S02]  /*12e70*/  ISETP.GT.U32.AND P6, PT, R251, R219, PT ;  /* 0x000000dbfb00720c */ /* 0x000fe40003fc4070 */
[-C--:B------:R-:W-:Y:S01]  /*12e80*/  @!P0 IADD3 R208, R208, -R251.reuse, RZ ;  /* 0x800000fbd0d08210 */ /* 0x080fe20007ffe0ff */
[--C-:B------:R-:W-:Y:S02]  /*12e90*/  @!P2 IMAD.IADD R209, R209, 0x1, -R251.reuse ;  /* 0x00000001d1d1a824 */ /* 0x100fe400078e0afb */
[--C-:B------:R-:W-:Y:S02]  /*12ea0*/  @!P3 IMAD.IADD R114, R114, 0x1, -R251.reuse ;  /* 0x000000017272b824 */ /* 0x100fe400078e0afb */
[----:B------:R1:W-:Y:S01]  /*12eb0*/  STL [R1+0x17c], R208 ;  /* 0x00017cd001007387 */ /* 0x0003e20000100800 */
[----:B------:R-:W-:Y:S01]  /*12ec0*/  @!P5 IADD3 R154, R154, -R251, RZ ;  /* 0x800000fb9a9ad210 */ /* 0x000fe20007ffe0ff */
[----:B------:R-:W-:-:S02]  /*12ed0*/  @!P4 IMAD.IADD R194, R194, 0x1, -R251 ;  /* 0x00000001c2c2c824 */ /* 0x000fc400078e0afb */
[----:B------:R-:W-:Y:S02]  /*12ee0*/  @!P1 IMAD.IADD R234, R234, 0x1, -R251 ;  /* 0x00000001eaea9824 */ /* 0x000fe400078e0afb */
[----:B------:R-:W-:Y:S01]  /*12ef0*/  @!P6 IADD3 R219, R219, -R251, RZ ;  /* 0x800000fbdbdbe210 */ /* 0x000fe20007ffe0ff */
[----:B-1----:R-:W4:Y:S04]  /*12f00*/  LDL.LU R208, [R1+0x4a04] ;  /* 0x004a040001d07983 */ /* 0x002f280000300800 */
[----:B------:R1:W-:Y:S01]  /*12f10*/  STL [R1+0x178], R209 ;  /* 0x000178d101007387 */ /* 0x0003e20000100800 */
[----:B------:R-:W-:-:S03]  /*12f20*/  MOV R229, R238 ;  /* 0x000000ee00e57202 */ /* 0x000fc60000000f00 */
[----:B-1----:R-:W4:Y:S04]  /*12f30*/  LDL.LU R209, [R1+0x4a00] ;  /* 0x004a000001d17983 */ /* 0x002f280000300800 */
[----:B------:R-:W-:Y:S04]  /*12f40*/  STL [R1+0x174], R114 ;  /* 0x0001747201007387 */ /* 0x000fe80000100800 */
[----:B------:R-:W-:Y:S04]  /*12f50*/  STL [R1+0x170], R154 ;  /* 0x0001709a01007387 */ /* 0x000fe80000100800 */
[----:B------:R1:W-:Y:S04]  /*12f60*/  STL [R1+0x16c], R194 ;  /* 0x00016cc201007387 */ /* 0x0003e80000100800 */
[----:B------:R1:W-:Y:S04]  /*12f70*/  STL [R1+0x168], R234 ;  /* 0x000168ea01007387 */ /* 0x0003e80000100800 */
[----:B------:R1:W-:Y:S02]  /*12f80*/  STL [R1+0x164], R219 ;  /* 0x000164db01007387 */ /* 0x0003e40000100800 */
[----:B-1----:R-:W-:-:S02]  /*12f90*/  IMAD.MOV.U32 R194, RZ, RZ, R226 ;  /* 0x000000ffffc27224 */ /* 0x002fc400078e00e2 */
[----:B------:R-:W-:Y:S02]  /*12fa0*/  IMAD.MOV.U32 R226, RZ, RZ, R228 ;  /* 0x000000ffffe27224 */ /* 0x000fe400078e00e4 */
[----:B------:R-:W-:Y:S01]  /*12fb0*/  IMAD.MOV.U32 R234, RZ, RZ, R225 ;  /* 0x000000ffffea7224 */ /* 0x000fe200078e00e1 */
[----:B------:R-:W-:Y:S01]  /*12fc0*/  MOV R225, R227 ;  /* 0x000000e300e17202 */ /* 0x000fe20000000f00 */
[----:B------:R-:W4:Y:S01]  /*12fd0*/  LDL.LU R219, [R1+0x12c] ;  /* 0x00012c0001db7983 */ /* 0x000f220000300800 */
[----:B------:R-:W-:-:S03]  /*12fe0*/  IMAD.MOV.U32 R227, RZ, RZ, R229 ;  /* 0x000000ffffe37224 */ /* 0x000fc600078e00e5 */
[----:B------:R-:W4:Y:S04]  /*12ff0*/  LDL.LU R228, [R1+0x128] ;  /* 0x0001280001e47983 */ /* 0x000f280000300800 */
[----:B------:R-:W4:Y:S01]  /*13000*/  LDL.LU R229, [R1+0x124] ;  /* 0x0001240001e57983 */ /* 0x000f220000300800 */
[----:B------:R-:W-:-:S03]  /*13010*/  MOV R154, R230 ;  /* 0x000000e6009a7202 */ /* 0x000fc60000000f00 */
[----:B------:R-:W4:Y:S01]  /*13020*/  LDL.LU R230, [R1+0x120] ;  /* 0x0001200001e67983 */ /* 0x000f220000300800 */
[----:B------:R-:W-:-:S03]  /*13030*/  IMAD.MOV.U32 R114, RZ, RZ, R232 ;  /* 0x000000ffff727224 */ /* 0x000fc600078e00e8 */
[----:B------:R-:W4:Y:S01]  /*13040*/  LDL.LU R232, [R1+0x11c] ;  /* 0x00011c0001e87983 */ /* 0x000f220000300800 */
[C---:B------:R-:W-:Y:S02]  /*13050*/  ISETP.GT.U32.AND P0, PT, R251.reuse, R210, PT ;  /* 0x000000d2fb00720c */ /* 0x040fe40003f04070 */
[C---:B------:R-:W-:Y:S02]  /*13060*/  ISETP.GT.U32.AND P2, PT, R251.reuse, R211, PT ;  /* 0x000000d3fb00720c */ /* 0x040fe40003f44070 */
[C---:B------:R-:W-:Y:S02]  /*13070*/  ISETP.GT.U32.AND P3, PT, R251.reuse, R212, PT ;  /* 0x000000d4fb00720c */ /* 0x040fe40003f64070 */
[C---:B------:R-:W-:Y:S02]  /*13080*/  ISETP.GT.U32.AND P5, PT, R251.reuse, R213, PT ;  /* 0x000000d5fb00720c */ /* 0x040fe40003fa4070 */
[C---:B------:R-:W-:Y:S02]  /*13090*/  ISETP.GT.U32.AND P4, PT, R251.reuse, R214, PT ;  /* 0x000000d6fb00720c */ /* 0x040fe40003f84070 */
[----:B------:R-:W-:-:S03]  /*130a0*/  ISETP.GT.U32.AND P1, PT, R251, R215, PT ;  /* 0x000000d7fb00720c */ /* 0x000fc60003f24070 */
[--C-:B------:R-:W-:Y:S02]  /*130b0*/  @!P0 IMAD.IADD R210, R210, 0x1, -R251.reuse ;  /* 0x00000001d2d28824 */ /* 0x100fe400078e0afb */
[-C--:B------:R-:W-:Y:S02]  /*130c0*/  @!P2 IADD3 R211, R211, -R251.reuse, RZ ;  /* 0x800000fbd3d3a210 */ /* 0x080fe40007ffe0ff */
[--C-:B------:R-:W-:Y:S02]  /*130d0*/  @!P3 IMAD.IADD R212, R212, 0x1, -R251.reuse ;  /* 0x00000001d4d4b824 */ /* 0x100fe400078e0afb */
[--C-:B------:R-:W-:Y:S02]  /*130e0*/  @!P5 IMAD.IADD R213, R213, 0x1, -R251.reuse ;  /* 0x00000001d5d5d824 */ /* 0x100fe400078e0afb */
[----:B------:R-:W-:Y:S02]  /*130f0*/  @!P4 IADD3 R214, R214, -R251, RZ ;  /* 0x800000fbd6d6c210 */ /* 0x000fe40007ffe0ff */
[----:B------:R-:W-:Y:S01]  /*13100*/  @!P1 IMAD.IADD R215, R215, 0x1, -R251 ;  /* 0x00000001d7d79824 */ /* 0x000fe200078e0afb */
[----:B------:R-:W-:-:S05]  /*13110*/  IABS R238, R34 ;  /* 0x0000002200ee7213 */ /* 0x000fca0000000000 */
[----:B------:R-:W-:-:S04]  /*13120*/  IMAD.HI.U32 R34, R250, R238, RZ ;  /* 0x000000eefa227227 */ /* 0x000fc800078e00ff */
[----:B------:R-:W-:-:S04]  /*13130*/  IMAD.MOV R34, RZ, RZ, -R34 ;  /* 0x000000ffff227224 */ /* 0x000fc800078e0a22 */
[C---:B------:R-:W-:Y:S02]  /*13140*/  IMAD R238, R251.reuse, R34, R238 ;  /* 0x00000022fbee7224 */ /* 0x040fe400078e02ee */
[----:B------:R-:W-:Y:S01]  /*13150*/  VIADD R34, R252, 0x1f6 ;  /* 0x000001f6fc227836 */ /* 0x000fe20000000000 */
[C---:B--2---:R-:W-:Y:S02]  /*13160*/  ISETP.GT.U32.AND P6, PT, R251.reuse, R216, PT ;  /* 0x000000d8fb00720c */ /* 0x044fe40003fc4070 */
[C---:B---3--:R-:W-:Y:S02]  /*13170*/  ISETP.GT.U32.AND P0, PT, R251.reuse, R237, PT ;  /* 0x000000edfb00720c */ /* 0x048fe40003f04070 */
[----:B----4-:R-:W-:-:S09]  /*13180*/  ISETP.GT.U32.AND P2, PT, R251, R217, PT ;  /* 0x000000d9fb00720c */ /* 0x010fd20003f44070 */
[----:B------:R-:W-:Y:S01]  /*13190*/  @!P6 IMAD.IADD R216, R216, 0x1, -R251 ;  /* 0x00000001d8d8e824 */ /* 0x000fe200078e0afb */
[C---:B------:R-:W-:Y:S02]  /*131a0*/  ISETP.GT.U32.AND P3, PT, R251.reuse, R74, PT ;  /* 0x0000004afb00720c */ /* 0x040fe40003f64070 */
[----:B------:R-:W-:Y:S02]  /*131b0*/  ISETP.GT.U32.AND P5, PT, R251, R218, PT ;  /* 0x000000dafb00720c */ /* 0x000fe40003fa4070 */
[----:B------:R-:W-:Y:S02]  /*131c0*/  @!P0 IADD3 R237, R237, -R251, RZ ;  /* 0x800000fbeded8210 */ /* 0x000fe40007ffe0ff */
[C---:B------:R-:W-:Y:S02]  /*131d0*/  ISETP.GT.U32.AND P4, PT, R251.reuse, R223, PT ;  /* 0x000000dffb00720c */ /* 0x040fe40003f84070 */
[C---:B------:R-:W-:Y:S02]  /*131e0*/  ISETP.GT.U32.AND P6, PT, R251.reuse, R210, PT ;  /* 0x000000d2fb00720c */ /* 0x040fe40003fc4070 */
[----:B------:R-:W-:-:S02]  /*131f0*/  ISETP.GT.U32.AND P1, PT, R251, R224, PT ;  /* 0x000000e0fb00720c */ /* 0x000fc40003f24070 */
[----:B------:R-:W-:Y:S01]  /*13200*/  ISETP.GT.U32.AND P0, PT, R251, R211, PT ;  /* 0x000000d3fb00720c */ /* 0x000fe20003f04070 */
[--C-:B------:R-:W-:Y:S01]  /*13210*/  @!P2 IMAD.IADD R217, R217, 0x1, -R251.reuse ;  /* 0x00000001d9d9a824 */ /* 0x100fe200078e0afb */
[C---:B------:R-:W-:Y:S01]  /*13220*/  ISETP.GT.U32.AND P2, PT, R251.reuse, R212, PT ;  /* 0x000000d4fb00720c */ /* 0x040fe20003f44070 */
[--C-:B------:R-:W-:Y:S01]  /*13230*/  @!P3 IMAD.IADD R74, R74, 0x1, -R251.reuse ;  /* 0x000000014a4ab824 */ /* 0x100fe200078e0afb */
[----:B------:R-:W-:Y:S02]  /*13240*/  ISETP.GT.U32.AND P3, PT, R251, R213, PT ;  /* 0x000000d5fb00720c */ /* 0x000fe40003f64070 */
[----:B------:R-:W-:Y:S01]  /*13250*/  @!P5 IADD3 R218, R218, -R251, RZ ;  /* 0x800000fbdadad210 */ /* 0x000fe20007ffe0ff */
[----:B------:R-:W-:Y:S01]  /*13260*/  @!P4 IMAD.IADD R223, R223, 0x1, -R251 ;  /* 0x00000001dfdfc824 */ /* 0x000fe200078e0afb */
[C---:B------:R-:W-:Y:S02]  /*13270*/  ISETP.GT.U32.AND P5, PT, R251.reuse, R214, PT ;  /* 0x000000d6fb00720c */ /* 0x040fe40003fa4070 */
[----:B------:R-:W-:-:S02]  /*13280*/  ISETP.GT.U32.AND P4, PT, R251, R215, PT ;  /* 0x000000d7fb00720c */ /* 0x000fc40003f84070 */
[----:B------:R-:W-:Y:S01]  /*13290*/  @!P1 IADD3 R224, R224, -R251, RZ ;  /* 0x800000fbe0e09210 */ /* 0x000fe20007ffe0ff */
[--C-:B------:R-:W-:Y:S01]  /*132a0*/  @!P6 IMAD.IADD R210, R210, 0x1, -R251.reuse ;  /* 0x00000001d2d2e824 */ /* 0x100fe200078e0afb */
[----:B------:R-:W-:Y:S01]  /*132b0*/  ISETP.GT.U32.AND P1, PT, R251, R216, PT ;  /* 0x000000d8fb00720c */ /* 0x000fe20003f24070 */
[--C-:B------:R-:W-:Y:S01]  /*132c0*/  @!P0 IMAD.IADD R211, R211, 0x1, -R251.reuse ;  /* 0x00000001d3d38824 */ /* 0x100fe200078e0afb */
[----:B------:R-:W-:Y:S02]  /*132d0*/  ISETP.GT.U32.AND P0, PT, R251, R237, PT ;  /* 0x000000edfb00720c */ /* 0x000fe40003f04070 */
[-C--:B------:R-:W-:Y:S01]  /*132e0*/  @!P2 IADD3 R212, R212, -R251.reuse, RZ ;  /* 0x800000fbd4d4a210 */ /* 0x080fe20007ffe0ff */
[----:B------:R1:W-:Y:S01]  /*132f0*/  STL [R1+0x160], R210 ;  /* 0x000160d201007387 */ /* 0x0003e20000100800 */
[--C-:B------:R-:W-:Y:S02]  /*13300*/  @!P3 IMAD.IADD R213, R213, 0x1, -R251.reuse ;  /* 0x00000001d5d5b824 */ /* 0x100fe400078e0afb */
[--C-:B------:R-:W-:Y:S01]  /*13310*/  @!P5 IMAD.IADD R214, R214, 0x1, -R251.reuse ;  /* 0x00000001d6d6d824 */ /* 0x100fe200078e0afb */
[----:B------:R-:W-:Y:S01]  /*13320*/  @!P4 IADD3 R215, R215, -R251, RZ ;  /* 0x800000fbd7d7c210 */ /* 0x000fe20007ffe0ff */
[----:B-1----:R-:W2:Y:S04]  /*13330*/  LDL.LU R210, [R1+0x49fc] ;  /* 0x0049fc0001d27983 */ /* 0x002ea80000300800 */
[----:B------:R1:W-:Y:S01]  /*13340*/  STL [R1+0x15c], R211 ;  /* 0x00015cd301007387 */ /* 0x0003e20000100800 */
[----:B------:R-:W-:-:S02]  /*13350*/  @!P1 IMAD.IADD R216, R216, 0x1, -R251 ;  /* 0x00000001d8d89824 */ /* 0x000fc400078e0afb */
[----:B------:R-:W-:Y:S01]  /*13360*/  @!P0 IMAD.IADD R237, R237, 0x1, -R251 ;  /* 0x00000001eded8824 */ /* 0x000fe200078e0afb */
[----:B-1----:R-:W3:Y:S04]  /*13370*/  LDL.LU R211, [R1+0x49f8] ;  /* 0x0049f80001d37983 */ /* 0x002ee80000300800 */
[----:B------:R1:W-:Y:S01]  /*13380*/  STL [R1+0x158], R212 ;  /* 0x000158d401007387 */ /* 0x0003e20000100800 */
[----:B------:R-:W-:-:S03]  /*13390*/  ISETP.GT.U32.AND P2, PT, R251, R217, PT ;  /* 0x000000d9fb00720c */ /* 0x000fc60003f44070 */
[----:B-1----:R-:W4:Y:S04]  /*133a0*/  LDL.LU R212, [R1+0x49f4] ;  /* 0x0049f40001d47983 */ /* 0x002f280000300800 */
[----:B------:R1:W-:Y:S04]  /*133b0*/  STL [R1+0x154], R213 ;  /* 0x000154d501007387 */ /* 0x0003e80000100800 */
[----:B-1----:R-:W2:Y:S04]  /*133c0*/  LDL.LU R213, [R1+0x49f0] ;  /* 0x0049f00001d57983 */ /* 0x002ea80000300800 */
[----:B------:R1:W-:Y:S04]  /*133d0*/  STL [R1+0x150], R214 ;  /* 0x000150d601007387 */ /* 0x0003e80000100800 */
[----:B-1----:R-:W3:Y:S04]  /*133e0*/  LDL.LU R214, [R1+0x49ec] ;  /* 0x0049ec0001d67983 */ /* 0x002ee80000300800 */
[----:B------:R1:W-:Y:S01]  /*133f0*/  STL [R1+0x14c], R215 ;  /* 0x00014cd701007387 */ /* 0x0003e20000100800 */
[----:B------:R-:W-:-:S03]  /*13400*/  ISETP.GT.U32.AND P6, PT, R251, R224, PT ;  /* 0x000000e0fb00720c */ /* 0x000fc60003fc4070 */
[----:B-1----:R-:W4:Y:S04]  /*13410*/  LDL.LU R215, [R1+0x49e8] ;  /* 0x0049e80001d77983 */ /* 0x002f280000300800 */
[----:B------:R1:W-:Y:S01]  /*13420*/  STL [R1+0x148], R216 ;  /* 0x000148d801007387 */ /* 0x0003e20000100800 */
[C---:B------:R-:W-:Y:S02]  /*13430*/  ISETP.GT.U32.AND P3, PT, R251.reuse, R74, PT ;  /* 0x0000004afb00720c */ /* 0x040fe40003f64070 */
[C---:B------:R-:W-:Y:S01]  /*13440*/  ISETP.GT.U32.AND P1, PT, R251.reuse, R219, PT ;  /* 0x000000dbfb00720c */ /* 0x040fe20003f24070 */
[----:B-1----:R-:W2:Y:S04]  /*13450*/  LDL.LU R216, [R1+0x49e4] ;  /* 0x0049e40001d87983 */ /* 0x002ea80000300800 */
[----:B------:R1:W-:Y:S01]  /*13460*/  STL [R1+0x144], R237 ;  /* 0x000144ed01007387 */ /* 0x0003e20000100800 */
[----:B------:R-:W-:-:S03]  /*13470*/  ISETP.GT.U32.AND P0, PT, R251, R228, PT ;  /* 0x000000e4fb00720c */ /* 0x000fc60003f04070 */
[----:B-1----:R-:W3:Y:S01]  /*13480*/  LDL.LU R237, [R1+0x49e0] ;  /* 0x0049e00001ed7983 */ /* 0x002ee20000300800 */
[----:B------:R-:W-:Y:S02]  /*13490*/  @!P2 IADD3 R217, R217, -R251, RZ ;  /* 0x800000fbd9d9a210 */ /* 0x000fe40007ffe0ff */
[C---:B------:R-:W-:Y:S01]  /*134a0*/  ISETP.GT.U32.AND P2, PT, R251.reuse, R229, PT ;  /* 0x000000e5fb00720c */ /* 0x040fe20003f44070 */
[--C-:B------:R-:W-:Y:S01]  /*134b0*/  @!P6 IMAD.IADD R224, R224, 0x1, -R251.reuse ;  /* 0x00000001e0e0e824 */ /* 0x100fe200078e0afb */
[C---:B------:R-:W-:Y:S01]  /*134c0*/  ISETP.GT.U32.AND P5, PT, R251.reuse, R218, PT ;  /* 0x000000dafb00720c */ /* 0x040fe20003fa4070 */
[--C-:B------:R-:W-:Y:S01]  /*134d0*/  @!P3 IMAD.IADD R74, R74, 0x1, -R251.reuse ;  /* 0x000000014a4ab824 */ /* 0x100fe200078e0afb */
[----:B------:R-:W-:Y:S01]  /*134e0*/  ISETP.GT.U32.AND P6, PT, R251, R114, PT ;  /* 0x00000072fb00720c */ /* 0x000fe20003fc4070 */
[----:B------:R-:W-:Y:S01]  /*134f0*/  @!P1 IMAD.IADD R219, R219, 0x1, -R251 ;  /* 0x00000001dbdb9824 */ /* 0x000fe200078e0afb */
[C---:B------:R-:W-:Y:S02]  /*13500*/  ISETP.GT.U32.AND P3, PT, R251.reuse, R230, PT ;  /* 0x000000e6fb00720c */ /* 0x040fe40003f64070 */
[----:B------:R-:W-:-:S02]  /*13510*/  ISETP.GT.U32.AND P1, PT, R251, R154, PT ;  /* 0x0000009afb00720c */ /* 0x000fc40003f24070 */
[----:B------:R-:W-:Y:S02]  /*13520*/  @!P0 IADD3 R228, R228, -R251, RZ ;  /* 0x800000fbe4e48210 */ /* 0x000fe40007ffe0ff */
[----:B------:R-:W-:Y:S01]  /*13530*/  ISETP.GT.U32.AND P0, PT, R251, R194, PT ;  /* 0x000000c2fb00720c */ /* 0x000fe20003f04070 */
[--C-:B------:R-:W-:Y:S01]  /*13540*/  @!P2 IMAD.IADD R229, R229, 0x1, -R251.reuse ;  /* 0x00000001e5e5a824 */ /* 0x100fe200078e0afb */
[C---:B------:R-:W-:Y:S02]  /*13550*/  ISETP.GT.U32.AND P4, PT, R251.reuse, R223, PT ;  /* 0x000000dffb00720c */ /* 0x040fe40003f84070 */
[C---:B------:R-:W-:Y:S01]  /*13560*/  ISETP.GT.U32.AND P2, PT, R251.reuse, R234, PT ;  /* 0x000000eafb00720c */ /* 0x040fe20003f44070 */
[--C-:B------:R-:W-:Y:S01]  /*13570*/  @!P5 IMAD.IADD R218, R218, 0x1, -R251.reuse ;  /* 0x00000001dadad824 */ /* 0x100fe200078e0afb */
[C---:B------:R-:W-:Y:S01]  /*13580*/  ISETP.GT.U32.AND P5, PT, R251.reuse, R232, PT ;  /* 0x000000e8fb00720c */ /* 0x040fe20003fa4070 */
[--C-:B------:R-:W-:Y:S01]  /*13590*/  @!P6 IMAD.IADD R114, R114, 0x1, -R251.reuse ;  /* 0x000000017272e824 */ /* 0x100fe200078e0afb */
[----:B------:R-:W-:Y:S01]  /*135a0*/  ISETP.GT.U32.AND P6, PT, R251, R219, PT ;  /* 0x000000dbfb00720c */ /* 0x000fe20003fc4070 */
[----:B------:R-:W-:Y:S01]  /*135b0*/  @!P3 IMAD.IADD R230, R230, 0x1, -R251 ;  /* 0x00000001e6e6b824 */ /* 0x000fe200078e0afb */
[----:B------:R-:W-:-:S02]  /*135c0*/  @!P1 IADD3 R154, R154, -R251, RZ ;  /* 0x800000fb9a9a9210 */ /* 0x000fc40007ffe0ff */
[C---:B------:R-:W-:Y:S01]  /*135d0*/  ISETP.GT.U32.AND P3, PT, R251.reuse, R220, PT ;  /* 0x000000dcfb00720c */ /* 0x040fe20003f64070 */
[--C-:B------:R-:W-:Y:S01]  /*135e0*/  @!P0 IMAD.IADD R194, R194, 0x1, -R251.reuse ;  /* 0x00000001c2c28824 */ /* 0x100fe200078e0afb */
[C---:B------:R-:W-:Y:S02]  /*135f0*/  ISETP.GT.U32.AND P1, PT, R251.reuse, R228, PT ;  /* 0x000000e4fb00720c */ /* 0x040fe40003f24070 */
[----:B------:R-:W-:Y:S01]  /*13600*/  ISETP.GT.U32.AND P0, PT, R251, R229, PT ;  /* 0x000000e5fb00720c */ /* 0x000fe20003f04070 */
[----:B------:R1:W-:Y:S01]  /*13610*/  STL [R1+0x140], R217 ;  /* 0x000140d901007387 */ /* 0x0003e20000100800 */
[-C--:B------:R-:W-:Y:S01]  /*13620*/  @!P4 IADD3 R223, R223, -R251.reuse, RZ ;  /* 0x800000fbdfdfc210 */ /* 0x080fe20007ffe0ff */
[----:B------:R-:W-:Y:S01]  /*13630*/  @!P2 IMAD.IADD R234, R234, 0x1, -R251 ;  /* 0x00000001eaeaa824 */ /* 0x000fe200078e0afb */
[----:B------:R-:W-:Y:S01]  /*13640*/  ISETP.GT.U32.AND P2, PT, R251, R230, PT ;  /* 0x000000e6fb00720c */ /* 0x000fe20003f44070 */
[----:B-1----:R-:W4:Y:S04]  /*13650*/  LDL.LU R217, [R1+0x49dc] ;  /* 0x0049dc0001d97983 */ /* 0x002f280000300800 */
[----:B------:R-:W-:Y:S04]  /*13660*/  STL [R1+0x13c], R74 ;  /* 0x00013c4a01007387 */ /* 0x000fe80000100800 */
[----:B------:R-:W-:Y:S01]  /*13670*/  STL [R1+0x138], R218 ;  /* 0x000138da01007387 */ /* 0x000fe20000100800 */
[----:B------:R-:W-:-:S03]  /*13680*/  @!P5 IADD3 R232, R232, -R251, RZ ;  /* 0x800000fbe8e8d210 */ /* 0x000fc60007ffe0ff */
[----:B------:R1:W-:Y:S04]  /*13690*/  STL [R1+0x134], R223 ;  /* 0x000134df01007387 */ /* 0x0003e80000100800 */
[----:B------:R1:W-:Y:S01]  /*136a0*/  STL [R1+0x130], R224 ;  /* 0x000130e001007387 */ /* 0x0003e20000100800 */
[--C-:B------:R-:W-:Y:S01]  /*136b0*/  @!P6 IMAD.IADD R219, R219, 0x1, -R251.reuse ;  /* 0x00000001dbdbe824 */ /* 0x100fe200078e0afb */
[----:B------:R-:W-:Y:S02]  /*136c0*/  @!P3 IADD3 R220, R220, -R251, RZ ;  /* 0x800000fbdcdcb210 */ /* 0x000fe40007ffe0ff */
[----:B-1----:R-:W2:Y:S01]  /*136d0*/  LDL.LU R223, [R1+0xf8] ;  /* 0x0000f80001df7983 */ /* 0x002ea20000300800 */
[----:B------:R-:W-:-:S03]  /*136e0*/  @!P1 IMAD.IADD R228, R228, 0x1, -R251 ;  /* 0x00000001e4e49824 */ /* 0x000fc600078e0afb */
[----:B------:R-:W4:Y:S01]  /*136f0*/  LDL.LU R224, [R1+0xf4] ;  /* 0x0000f40001e07983 */ /* 0x000f220000300800 */
[----:B------:R-:W-:Y:S02]  /*13700*/  ISETP.GT.U32.AND P3, PT, R251, R232, PT ;  /* 0x000000e8fb00720c */ /* 0x000fe40003f64070 */
[----:B------:R-:W-:Y:S01]  /*13710*/  @!P0 IADD3 R229, R229, -R251, RZ ;  /* 0x800000fbe5e58210 */ /* 0x000fe20007ffe0ff */
[----:B------:R-:W-:Y:S01]  /*13720*/  STL [R1+0x3e94], R34 ;  /* 0x003e942201007387 */ /* 0x000fe20000100800 */
[----:B------:R-:W-:-:S03]  /*13730*/  @!P2 IMAD.IADD R230, R230, 0x1, -R251 ;  /* 0x00000001e6e6a824 */ /* 0x000fc600078e0afb */
[----:B------:R1:W-:Y:S04]  /*13740*/  STL [R1+0x12c], R219 ;  /* 0x00012cdb01007387 */ /* 0x0003e80000100800 */
[----:B------:R1:W-:Y:S04]  /*13750*/  STL [R1+0x128], R228 ;  /* 0x000128e401007387 */ /* 0x0003e80000100800 */
[----:B------:R1:W-:Y:S04]  /*13760*/  STL [R1+0x124], R229 ;  /* 0x000124e501007387 */ /* 0x0003e80000100800 */
[----:B------:R-:W4:Y:S04]  /*13770*/  LDL.LU R218, [R1+0xe0] ;  /* 0x0000e00001da7983 */ /* 0x000f280000300800 */
[----:B-1----:R-:W4:Y:S04]  /*13780*/  LDL.LU R219, [R1+0xdc] ;  /* 0x0000dc0001db7983 */ /* 0x002f280000300800 */
[----:B------:R1:W-:Y:S01]  /*13790*/  STL [R1+0x120], R230 ;  /* 0x000120e601007387 */ /* 0x0003e20000100800 */
[----:B------:R-:W-:-:S03]  /*137a0*/  @!P3 IMAD.IADD R232, R232, 0x1, -R251 ;  /* 0x00000001e8e8b824 */ /* 0x000fc600078e0afb */
[----:B------:R-:W4:Y:S04]  /*137b0*/  LDL.LU R74, [R1+0xd8] ;  /* 0x0000d800014a7983 */ /* 0x000f280000300800 */
[----:B------:R-:W4:Y:S04]  /*137c0*/  LDL.LU R228, [R1+0xd4] ;  /* 0x0000d40001e47983 */ /* 0x000f280000300800 */
[----:B------:R3:W-:Y:S04]  /*137d0*/  STL [R1+0x11c], R232 ;  /* 0x00011ce801007387 */ /* 0x0007e80000100800 */
[----:B------:R-:W4:Y:S01]  /*137e0*/  LDL.LU R229, [R1+0xd0] ;  /* 0x0000d00001e57983 */ /* 0x000f220000300800 */
[----:B------:R-:W-:-:S02]  /*137f0*/  ISETP.GT.U32.AND P5, PT, R251, R221, PT ;  /* 0x000000ddfb00720c */ /* 0x000fc40003fa4070 */
[C---:B------:R-:W-:Y:S01]  /*13800*/  ISETP.GT.U32.AND P1, PT, R251.reuse, R154, PT ;  /* 0x0000009afb00720c */ /* 0x040fe20003f24070 */
[----:B-1----:R-:W4:Y:S01]  /*13810*/  LDL.LU R230, [R1+0xcc] ;  /* 0x0000cc0001e67983 */ /* 0x002f220000300800 */
[----:B------:R-:W-:-:S09]  /*13820*/  ISETP.GT.U32.AND P0, PT, R251, R194, PT ;  /* 0x000000c2fb00720c */ /* 0x000fd20003f04070 */
[--C-:B------:R-:W-:Y:S01]  /*13830*/  @!P5 IMAD.IADD R221, R221, 0x1, -R251.reuse ;  /* 0x00000001ddddd824 */ /* 0x100fe200078e0afb */
[C---:B------:R-:W-:Y:S01]  /*13840*/  ISETP.GT.U32.AND P2, PT, R251.reuse, R234, PT ;  /* 0x000000eafb00720c */ /* 0x040fe20003f44070 */
[----:B------:R-:W-:Y:S02]  /*13850*/  @!P1 IMAD.IADD R154, R154, 0x1, -R251 ;  /* 0x000000019a9a9824 */ /* 0x000fe400078e0afb */
[----:B------:R-:W-:Y:S02]  /*13860*/  @!P0 IADD3 R194, R194, -R251, RZ ;  /* 0x800000fbc2c28210 */ /* 0x000fe40007ffe0ff */
[C---:B------:R-:W-:Y:S02]  /*13870*/  ISETP.GT.U32.AND P0, PT, R251.reuse, R225, PT ;  /* 0x000000e1fb00720c */ /* 0x040fe40003f04070 */
[----:B------:R-:W-:-:S06]  /*13880*/  ISETP.GT.U32.AND P3, PT, R251, R220, PT ;  /* 0x000000dcfb00720c */ /* 0x000fcc0003f64070 */
[----:B------:R-:W-:Y:S01]  /*13890*/  @!P2 IMAD.IADD R234, R234, 0x1, -R251 ;  /* 0x00000001eaeaa824 */ /* 0x000fe200078e0afb */
[----:B------:R-:W-:-:S04]  /*138a0*/  ISETP.GT.U32.AND P2, PT, R251, R226, PT ;  /* 0x000000e2fb00720c */ /* 0x000fc80003f44070 */
[--C-:B------:R-:W-:Y:S02]  /*138b0*/  @!P0 IMAD.IADD R225, R225, 0x1, -R251.reuse ;  /* 0x00000001e1e18824 */ /* 0x100fe400078e0afb */
[----:B------:R-:W-:Y:S01]  /*138c0*/  @!P3 IMAD.IADD R220, R220, 0x1, -R251 ;  /* 0x00000001dcdcb824 */ /* 0x000fe200078e0afb */
[----:B------:R-:W-:-:S06]  /*138d0*/  ISETP.GT.U32.AND P3, PT, R251, R227, PT ;  /* 0x000000e3fb00720c */ /* 0x000fcc0003f64070 */
[----:B------:R-:W-:-:S07]  /*138e0*/  @!P2 IMAD.IADD R226, R226, 0x1, -R251 ;  /* 0x00000001e2e2a824 */ /* 0x000fce00078e0afb */
[----:B------:R-:W-:Y:S02]  /*138f0*/  @!P3 IADD3 R227, R227, -R251, RZ ;  /* 0x800000fbe3e3b210 */ /* 0x000fe40007ffe0ff */
[----:B---3--:R-:W-:-:S13]  /*13900*/  ISETP.GT.U32.AND P4, PT, R251, R237, PT ;  /* 0x000000edfb00720c */ /* 0x008fda0003f84070 */
[----:B------:R-:W-:Y:S01]  /*13910*/  @!P4 IMAD.IADD R237, R237, 0x1, -R251 ;  /* 0x00000001ededc824 */ /* 0x000fe200078e0afb */
[----:B------:R-:W-:-:S04]  /*13920*/  ISETP.GT.U32.AND P4, PT, R251, R222, PT ;  /* 0x000000defb00720c */ /* 0x000fc80003f84070 */
[----:B------:R-:W-:-:S09]  /*13930*/  ISETP.GT.U32.AND P5, PT, R251, R237, PT ;  /* 0x000000edfb00720c */ /* 0x000fd20003fa4070 */
[-C--:B------:R-:W-:Y:S02]  /*13940*/  @!P4 IADD3 R222, R222, -R251.reuse, RZ ;  /* 0x800000fbdedec210 */ /* 0x080fe40007ffe0ff */
[C---:B------:R-:W-:Y:S02]  /*13950*/  ISETP.GT.U32.AND P4, PT, R251.reuse, R114, PT ;  /* 0x00000072fb00720c */ /* 0x040fe40003f84070 */
[----:B------:R-:W-:Y:S02]  /*13960*/  ISETP.GT.U32.AND P6, PT, R251, R222, PT ;  /* 0x000000defb00720c */ /* 0x000fe40003fc4070 */
[----:B------:R-:W-:-:S09]  /*13970*/  @!P5 IADD3 R237, R237, -R251, RZ ;  /* 0x800000fbededd210 */ /* 0x000fd20007ffe0ff */
[--C-:B------:R-:W-:Y:S01]  /*13980*/  @!P4 IMAD.IADD R114, R114, 0x1, -R251.reuse ;  /* 0x000000017272c824 */ /* 0x100fe200078e0afb */
[----:B------:R-:W-:Y:S01]  /*13990*/  STL [R1+0x118], R237 ;  /* 0x000118ed01007387 */ /* 0x000fe20000100800 */
[----:B------:R-:W-:-:S03]  /*139a0*/  @!P6 IMAD.IADD R222, R222, 0x1, -R251 ;  /* 0x00000001dedee824 */ /* 0x000fc600078e0afb */
[----:B------:R-:W3:Y:S01]  /*139b0*/  LDL.LU R232, [R1+0xc8] ;  /* 0x0000c80001e87983 */ /* 0x000ee20000300800 */
[C---:B------:R-:W-:Y:S02]  /*139c0*/  ISETP.GT.U32.AND P5, PT, R251.reuse, R221, PT ;  /* 0x000000ddfb00720c */ /* 0x040fe40003fa4070 */
[C---:B--2---:R-:W-:Y:S02]  /*139d0*/  ISETP.GT.U32.AND P4, PT, R251.reuse, R223, PT ;  /* 0x000000dffb00720c */ /* 0x044fe40003f84070 */
[----:B----4-:R-:W-:-:S11]  /*139e0*/  ISETP.GT.U32.AND P1, PT, R251, R224, PT ;  /* 0x000000e0fb00720c */ /* 0x010fd60003f24070 */
[----:B------:R-:W-:Y:S02]  /*139f0*/  @!P4 IMAD.IADD R223, R223, 0x1, -R251 ;  /* 0x00000001dfdfc824 */ /* 0x000fe400078e0afb */
[----:B------:R-:W-:Y:S02]  /*13a00*/  @!P1 IADD3 R224, R224, -R251, RZ ;  /* 0x800000fbe0e09210 */ /* 0x000fe40007ffe0ff */
[C---:B------:R-:W-:Y:S02]  /*13a10*/  ISETP.GT.U32.AND P6, PT, R251.reuse, R218, PT ;  /* 0x000000dafb00720c */ /* 0x040fe40003fc4070 */
[C---:B------:R-:W-:Y:S02]  /*13a20*/  ISETP.GT.U32.AND P4, PT, R251.reuse, R219, PT ;  /* 0x000000dbfb00720c */ /* 0x040fe40003f84070 */
[C---:B------:R-:W-:Y:S02]  /*13a30*/  ISETP.GT.U32.AND P1, PT, R251.reuse, R74, PT ;  /* 0x0000004afb00720c */ /* 0x040fe40003f24070 */
[----:B------:R-:W-:-:S07]  /*13a40*/  ISETP.GT.U32.AND P0, PT, R251, R228, PT ;  /* 0x000000e4fb00720c */ /* 0x000fce0003f04070 */
[--C-:B------:R-:W-:Y:S01]  /*13a50*/  @!P6 IMAD.IADD R218, R218, 0x1, -R251.reuse ;  /* 0x00000001dadae824 */ /* 0x100fe200078e0afb */
[----:B------:R-:W-:Y:S01]  /*13a60*/  ISETP.GT.U32.AND P6, PT, R251, R223, PT ;  /* 0x000000dffb00720c */ /* 0x000fe20003fc4070 */
[----:B------:R1:W-:Y:S01]  /*13a70*/  STL [R1+0x114], R114 ;  /* 0x0001147201007387 */ /* 0x0003e20000100800 */
[----:B------:R-:W-:Y:S02]  /*13a80*/  @!P4 IADD3 R219, R219, -R251, RZ ;  /* 0x800000fbdbdbc210 */ /* 0x000fe40007ffe0ff */
[----:B------:R-:W-:Y:S01]  /*13a90*/  ISETP.GT.U32.AND P2, PT, R251, R229, PT ;  /* 0x000000e5fb00720c */ /* 0x000fe20003f44070 */
[--C-:B------:R-:W-:Y:S01]  /*13aa0*/  @!P1 IMAD.IADD R74, R74, 0x1, -R251.reuse ;  /* 0x000000014a4a9824 */ /* 0x100fe200078e0afb */
[----:B------:R-:W-:Y:S01]  /*13ab0*/  @!P5 IADD3 R221, R221, -R251, RZ ;  /* 0x800000fbddddd210 */ /* 0x000fe20007ffe0ff */
[----:B------:R-:W-:Y:S01]  /*13ac0*/  STL [R1+0x110], R154 ;  /* 0x0001109a01007387 */ /* 0x000fe20000100800 */
[C---:B------:R-:W-:Y:S02]  /*13ad0*/  ISETP.GT.U32.AND P4, PT, R251.reuse, R224, PT ;  /* 0x000000e0fb00720c */ /* 0x040fe40003f84070 */
[----:B------:R-:W-:Y:S01]  /*13ae0*/  ISETP.GT.U32.AND P1, PT, R251, R225, PT ;  /* 0x000000e1fb00720c */ /* 0x000fe20003f24070 */
[----:B------:R-:W-:Y:S01]  /*13af0*/  STL [R1+0x10c], R194 ;  /* 0x00010cc201007387 */ /* 0x000fe20000100800 */
[----:B------:R-:W-:-:S03]  /*13b00*/  @!P0 IMAD.IADD R228, R228, 0x1, -R251 ;  /* 0x00000001e4e48824 */ /* 0x000fc600078e0afb */
[----:B------:R-:W-:Y:S01]  /*13b10*/  STL [R1+0x108], R234 ;  /* 0x000108ea01007387 */ /* 0x000fe20000100800 */
[----:B------:R-:W-:-:S03]  /*13b20*/  ISETP.GT.U32.AND P0, PT, R251, R226, PT ;  /* 0x000000e2fb00720c */ /* 0x000fc60003f04070 */
[----:B------:R2:W-:Y:S04]  /*13b30*/  STL [R1+0x104], R220 ;  /* 0x000104dc01007387 */ /* 0x0005e80000100800 */
[----:B------:R4:W-:Y:S01]  /*13b40*/  STL [R1+0x100], R221 ;  /* 0x000100dd01007387 */ /* 0x0009e20000100800 */
[----:B------:R-:W-:-:S03]  /*13b50*/  @!P2 IADD3 R229, R229, -R251, RZ ;  /* 0x800000fbe5e5a210 */ /* 0x000fc60007ffe0ff */
[----:B------:R4:W-:Y:S01]  /*13b60*/  STL [R1+0xfc], R222 ;  /* 0x0000fcde01007387 */ /* 0x0009e20000100800 */
[----:B------:R-:W-:-:S03]  /*13b70*/  ISETP.GT.U32.AND P2, PT, R251, R227, PT ;  /* 0x000000e3fb00720c */ /* 0x000fc60003f44070 */
[----:B-1----:R-:W3:Y:S01]  /*13b80*/  LDL.LU R114, [R1+0xc4] ;  /* 0x0000c40001727983 */ /* 0x002ee20000300800 */
[----:B------:R-:W-:Y:S01]  /*13b90*/  @!P6 IADD3 R223, R223, -R251, RZ ;  /* 0x800000fbdfdfe210 */ /* 0x000fe20007ffe0ff */
[--C-:B------:R-:W-:Y:S02]  /*13ba0*/  @!P4 IMAD.IADD R224, R224, 0x1, -R251.reuse ;  /* 0x00000001e0e0c824 */ /* 0x100fe400078e0afb */
[----:B--2---:R-:W2:Y:S01]  /*13bb0*/  LDL.LU R220, [R1+0xc0] ;  /* 0x0000c00001dc7983 */ /* 0x004ea20000300800 */
[----:B------:R-:W-:-:S03]  /*13bc0*/  @!P1 IMAD.IADD R225, R225, 0x1, -R251 ;  /* 0x00000001e1e19824 */ /* 0x000fc600078e0afb */
[----:B----4-:R-:W4:Y:S04]  /*13bd0*/  LDL.LU R221, [R1+0xbc] ;  /* 0x0000bc0001dd7983 */ /* 0x010f280000300800 */
[----:B------:R-:W4:Y:S04]  /*13be0*/  LDL.LU R222, [R1+0xb8] ;  /* 0x0000b80001de7983 */ /* 0x000f280000300800 */
[----:B------:R1:W-:Y:S01]  /*13bf0*/  STL [R1+0xf8], R223 ;  /* 0x0000f8df01007387 */ /* 0x0003e20000100800 */
[----:B------:R-:W-:Y:S01]  /*13c00*/  @!P0 IADD3 R226, R226, -R251, RZ ;  /* 0x800000fbe2e28210 */ /* 0x000fe20007ffe0ff */
[----:B------:R-:W-:-:S02]  /*13c10*/  @!P2 IMAD.IADD R227, R227, 0x1, -R251 ;  /* 0x00000001e3e3a824 */ /* 0x000fc400078e0afb */
[----:B-1----:R-:W4:Y:S04]  /*13c20*/  LDL.LU R223, [R1+0xb4] ;  /* 0x0000b40001df7983 */ /* 0x002f280000300800 */
[----:B------:R-:W4:Y:S04]  /*13c30*/  LDL.LU R154, [R1+0xb0] ;  /* 0x0000b000019a7983 */ /* 0x000f280000300800 */
[----:B------:R1:W-:Y:S04]  /*13c40*/  STL [R1+0xf4], R224 ;  /* 0x0000f4e001007387 */ /* 0x0003e80000100800 */
[----:B------:R1:W-:Y:S04]  /*13c50*/  STL [R1+0xf0], R225 ;  /* 0x0000f0e101007387 */ /* 0x0003e80000100800 */
[----:B------:R-:W4:Y:S04]  /*13c60*/  LDL.LU R194, [R1+0xac] ;  /* 0x0000ac0001c27983 */ /* 0x000f280000300800 */
[----:B------:R-:W4:Y:S04]  /*13c70*/  LDL.LU R234, [R1+0xa8] ;  /* 0x0000a80001ea7983 */ /* 0x000f280000300800 */
[----:B------:R1:W-:Y:S04]  /*13c80*/  STL [R1+0xec], R226 ;  /* 0x0000ece201007387 */ /* 0x0003e80000100800 */
[----:B-1----:R-:W4:Y:S04]  /*13c90*/  LDL.LU R224, [R1+0xa4] ;  /* 0x0000a40001e07983 */ /* 0x002f280000300800 */
[----:B------:R-:W4:Y:S04]  /*13ca0*/  LDL.LU R225, [R1+0xa0] ;  /* 0x0000a00001e17983 */ /* 0x000f280000300800 */
[----:B------:R1:W-:Y:S04]  /*13cb0*/  STL [R1+0xe8], R227 ;  /* 0x0000e8e301007387 */ /* 0x0003e80000100800 */
[----:B------:R-:W4:Y:S01]  /*13cc0*/  LDL.LU R226, [R1+0x9c] ;  /* 0x00009c0001e27983 */ /* 0x000f220000300800 */
[----:B------:R-:W-:-:S02]  /*13cd0*/  ISETP.GT.U32.AND P5, PT, R251, R231, PT ;  /* 0x000000e7fb00720c */ /* 0x000fc40003fa4070 */
[C---:B------:R-:W-:Y:S02]  /*13ce0*/  ISETP.GT.U32.AND P3, PT, R251.reuse, R230, PT ;  /* 0x000000e6fb00720c */ /* 0x040fe40003f64070 */
[----:B------:R-:W-:Y:S01]  /*13cf0*/  ISETP.GT.U32.AND P4, PT, R251, R219, PT ;  /* 0x000000dbfb00720c */ /* 0x000fe20003f84070 */
[----:B-1----:R-:W4:Y:S08]  /*13d00*/  LDL.LU R227, [R1+0x98] ;  /* 0x0000980001e37983 */ /* 0x002f300000300800 */
[----:B------:R-:W-:-:S02]  /*13d10*/  @!P5 IMAD.IADD R231, R231, 0x1, -R251 ;  /* 0x00000001e7e7d824 */ /* 0x000fc400078e0afb */
[--C-:B------:R-:W-:Y:S01]  /*13d20*/  @!P3 IMAD.IADD R230, R230, 0x1, -R251.reuse ;  /* 0x00000001e6e6b824 */ /* 0x100fe200078e0afb */
[C---:B------:R-:W-:Y:S02]  /*13d30*/  ISETP.GT.U32.AND P1, PT, R251.reuse, R74, PT ;  /* 0x0000004afb00720c */ /* 0x040fe40003f24070 */
[C---:B------:R-:W-:Y:S02]  /*13d40*/  ISETP.GT.U32.AND P3, PT, R251.reuse, R231, PT ;  /* 0x000000e7fb00720c */ /* 0x040fe40003f64070 */
[----:B------:R-:W-:Y:S01]  /*13d50*/  ISETP.GT.U32.AND P0, PT, R251, R228, PT ;  /* 0x000000e4fb00720c */ /* 0x000fe20003f04070 */
[----:B------:R-:W-:Y:S01]  /*13d60*/  @!P4 IMAD.IADD R219, R219, 0x1, -R251 ;  /* 0x00000001dbdbc824 */ /* 0x000fe200078e0afb */
[----:B------:R-:W-:-:S07]  /*13d70*/  ISETP.GT.U32.AND P2, PT, R251, R229, PT ;  /* 0x000000e5fb00720c */ /* 0x000fce0003f44070 */
[--C-:B------:R-:W-:Y:S02]  /*13d80*/  @!P1 IMAD.IADD R74, R74, 0x1, -R251.reuse ;  /* 0x000000014a4a9824 */ /* 0x100fe400078e0afb */
[----:B------:R-:W-:Y:S02]  /*13d90*/  @!P3 IMAD.IADD R231, R231, 0x1, -R251 ;  /* 0x00000001e7e7b824 */ /* 0x000fe400078e0afb */
[----:B------:R-:W-:-:S03]  /*13da0*/  @!P0 IADD3 R228, R228, -R251, RZ ;  /* 0x800000fbe4e48210 */ /* 0x000fc60007ffe0ff */
[----:B------:R1:W-:Y:S01]  /*13db0*/  STL [R1+0xe4], R231 ;  /* 0x0000e4e701007387 */ /* 0x0003e20000100800 */
[----:B------:R-:W-:Y:S01]  /*13dc0*/  ISETP.GT.U32.AND P3, PT, R251, R230, PT ;  /* 0x000000e6fb00720c */ /* 0x000fe20003f64070 */
[--C-:B------:R-:W-:Y:S02]  /*13dd0*/  @!P2 IMAD.IADD R229, R229, 0x1, -R251.reuse ;  /* 0x00000001e5e5a824 */ /* 0x100fe400078e0afb */
[----:B-1----:R-:W4:Y:S10]  /*13de0*/  LDL.LU R231, [R1+0x94] ;  /* 0x0000940001e77983 */ /* 0x002f340000300800 */
[----:B------:R-:W-:Y:S01]  /*13df0*/  @!P3 IMAD.IADD R230, R230, 0x1, -R251 ;  /* 0x00000001e6e6b824 */ /* 0x000fe200078e0afb */
[----:B---3--:R-:W-:-:S13]  /*13e00*/  ISETP.GT.U32.AND P5, PT, R251, R232, PT ;  /* 0x000000e8fb00720c */ /* 0x008fda0003fa4070 */
[----:B------:R-:W-:Y:S01]  /*13e10*/  @!P5 IMAD.IADD R232, R232, 0x1, -R251 ;  /* 0x00000001e8e8d824 */ /* 0x000fe200078e0afb */
[----:B------:R-:W-:-:S04]  /*13e20*/  ISETP.GT.U32.AND P5, PT, R251, R218, PT ;  /* 0x000000dafb00720c */ /* 0x000fc80003fa4070 */
[----:B------:R-:W-:-:S09]  /*13e30*/  ISETP.GT.U32.AND P6, PT, R251, R232, PT ;  /* 0x000000e8fb00720c */ /* 0x000fd20003fc4070 */
[----:B------:R-:W-:-:S04]  /*13e40*/  @!P5 IADD3 R218, R218, -R251, RZ ;  /* 0x800000fbdadad210 */ /* 0x000fc80007ffe0ff */
[----:B------:R-:W-:Y:S01]  /*13e50*/  @!P6 IADD3 R232, R232, -R251, RZ ;  /* 0x800000fbe8e8e210 */ /* 0x000fe20007ffe0ff */
[----:B------:R1:W-:Y:S04]  /*13e60*/  STL [R1+0xe0], R218 ;  /* 0x0000e0da01007387 */ /* 0x0003e80000100800 */
[----:B-1----:R-:W3:Y:S04]  /*13e70*/  LDL.LU R218, [R1+0x49d8] ;  /* 0x0049d80001da7983 */ /* 0x002ee80000300800 */
[----:B------:R1:W-:Y:S04]  /*13e80*/  STL [R1+0xdc], R219 ;  /* 0x0000dcdb01007387 */ /* 0x0003e80000100800 */
[----:B-1----:R-:W3:Y:S04]  /*13e90*/  LDL.LU R219, [R1+0x49d4] ;  /* 0x0049d40001db7983 */ /* 0x002ee80000300800 */
[----:B------:R-:W-:Y:S01]  /*13ea0*/  STL [R1+0xd8], R74 ;  /* 0x0000d84a01007387 */ /* 0x000fe20000100800 */
[----:B------:R-:W-:-:S02]  /*13eb0*/  ISETP.GT.U32.AND P5, PT, R251, R114, PT ;  /* 0x00000072fb00720c */ /* 0x000fc40003fa4070 */
[C---:B--2---:R-:W-:Y:S02]  /*13ec0*/  ISETP.GT.U32.AND P4, PT, R251.reuse, R220, PT ;  /* 0x000000dcfb00720c */ /* 0x044fe40003f84070 */
[C---:B----4-:R-:W-:Y:S02]  /*13ed0*/  ISETP.GT.U32.AND P1, PT, R251.reuse, R221, PT ;  /* 0x000000ddfb00720c */ /* 0x050fe40003f24070 */
[----:B------:R-:W-:-:S07]  /*13ee0*/  ISETP.GT.U32.AND P0, PT, R251, R222, PT ;  /* 0x000000defb00720c */ /* 0x000fce0003f04070 */
[--C-:B------:R-:W-:Y:S02]  /*13ef0*/  @!P5 IMAD.IADD R114, R114, 0x1, -R251.reuse ;  /* 0x000000017272d824 */ /* 0x100fe400078e0afb */
[--C-:B------:R-:W-:Y:S02]  /*13f00*/  @!P4 IMAD.IADD R220, R220, 0x1, -R251.reuse ;  /* 0x00000001dcdcc824 */ /* 0x100fe400078e0afb */
[----:B------:R-:W-:Y:S02]  /*13f10*/  @!P1 IADD3 R221, R221, -R251, RZ ;  /* 0x800000fbdddd9210 */ /* 0x000fe40007ffe0ff */
[C---:B------:R-:W-:Y:S01]  /*13f20*/  ISETP.GT.U32.AND P2, PT, R251.reuse, R223, PT ;  /* 0x000000dffb00720c */ /* 0x040fe20003f44070 */
[----:B------:R-:W-:Y:S01]  /*13f30*/  @!P0 IMAD.IADD R222, R222, 0x1, -R251 ;  /* 0x00000001dede8824 */ /* 0x000fe200078e0afb */
[C---:B------:R-:W-:Y:S02]  /*13f40*/  ISETP.GT.U32.AND P6, PT, R251.reuse, R194, PT ;  /* 0x000000c2fb00720c */ /* 0x040fe40003fc4070 */
[----:B------:R-:W-:-:S02]  /*13f50*/  ISETP.GT.U32.AND P5, PT, R251, R234, PT ;  /* 0x000000eafb00720c */ /* 0x000fc40003fa4070 */
[C---:B------:R-:W-:Y:S02]  /*13f60*/  ISETP.GT.U32.AND P4, PT, R251.reuse, R224, PT ;  /* 0x000000e0fb00720c */ /* 0x040fe40003f84070 */
[----:B------:R-:W-:-:S07]  /*13f70*/  ISETP.GT.U32.AND P1, PT, R251, R225, PT ;  /* 0x000000e1fb00720c */ /* 0x000fce0003f24070 */
[--C-:B------:R-:W-:Y:S01]  /*13f80*/  @!P6 IMAD.IADD R194, R194, 0x1, -R251.reuse ;  /* 0x00000001c2c2e824 */ /* 0x100fe200078e0afb */
[C---:B------:R-:W-:Y:S01]  /*13f90*/  ISETP.GT.U32.AND P6, PT, R251.reuse, R114, PT ;  /* 0x00000072fb00720c */ /* 0x040fe20003fc4070 */
[--C-:B------:R-:W-:Y:S01]  /*13fa0*/  @!P5 IMAD.IADD R234, R234, 0x1, -R251.reuse ;  /* 0x00000001eaead824 */ /* 0x100fe200078e0afb */
[C---:B------:R-:W-:Y:S02]  /*13fb0*/  ISETP.GT.U32.AND P0, PT, R251.reuse, R226, PT ;  /* 0x000000e2fb00720c */ /* 0x040fe40003f04070 */
[----:B------:R-:W-:Y:S01]  /*13fc0*/  ISETP.GT.U32.AND P5, PT, R251, R220, PT ;  /* 0x000000dcfb00720c */ /* 0x000fe20003fa4070 */
[--C-:B------:R-:W-:Y:S01]  /*13fd0*/  @!P2 IMAD.IADD R223, R223, 0x1, -R251.reuse ;  /* 0x00000001dfdfa824 */ /* 0x100fe200078e0afb */
[----:B------:R-:W-:Y:S01]  /*13fe0*/  @!P4 IADD3 R224, R224, -R251, RZ ;  /* 0x800000fbe0e0c210 */ /* 0x000fe20007ffe0ff */
[----:B------:R1:W-:Y:S01]  /*13ff0*/  STL [R1+0xd4], R228 ;  /* 0x0000d4e401007387 */ /* 0x0003e20000100800 */
[----:B------:R-:W-:Y:S01]  /*14000*/  ISETP.GT.U32.AND P4, PT, R251, R221, PT ;  /* 0x000000ddfb00720c */ /* 0x000fe20003f84070 */
[--C-:B------:R-:W-:Y:S01]  /*14010*/  @!P1 IMAD.IADD R225, R225, 0x1, -R251.reuse ;  /* 0x00000001e1e19824 */ /* 0x100fe200078e0afb */
[C---:B------:R-:W-:Y:S01]  /*14020*/  ISETP.GT.U32.AND P1, PT, R251.reuse, R222, PT ;  /* 0x000000defb00720c */ /* 0x040fe20003f24070 */
[----:B------:R2:W-:Y:S04]  /*14030*/  STL [R1+0xd0], R229 ;  /* 0x0000d0e501007387 */ /* 0x0005e80000100800 */
[----:B------:R4:W-:Y:S01]  /*14040*/  STL [R1+0xcc], R230 ;  /* 0x0000cce601007387 */ /* 0x0009e20000100800 */
[----:B------:R-:W-:Y:S01]  /*14050*/  @!P0 IMAD.IADD R226, R226, 0x1, -R251 ;  /* 0x00000001e2e28824 */ /* 0x000fe200078e0afb */
[----:B------:R-:W-:-:S02]  /*14060*/  ISETP.GT.U32.AND P0, PT, R251, R223, PT ;  /* 0x000000dffb00720c */ /* 0x000fc40003f04070 */
[----:B------:R4:W-:Y:S01]  /*14070*/  STL [R1+0xc8], R232 ;  /* 0x0000c8e801007387 */ /* 0x0009e20000100800 */
[----:B------:R-:W-:-:S03]  /*14080*/  @!P6 IADD3 R114, R114, -R251, RZ ;  /* 0x800000fb7272e210 */ /* 0x000fc60007ffe0ff */
[----:B-1----:R-:W3:Y:S01]  /*14090*/  LDL.LU R228, [R1+0x90] ;  /* 0x0000900001e47983 */ /* 0x002ee20000300800 */
[----:B------:R-:W-:-:S03]  /*140a0*/  @!P5 IMAD.IADD R220, R220, 0x1, -R251 ;  /* 0x00000001dcdcd824 */ /* 0x000fc600078e0afb */
[----:B--2---:R-:W2:Y:S04]  /*140b0*/  LDL.LU R229, [R1+0x8c] ;  /* 0x00008c0001e57983 */ /* 0x004ea80000300800 */
[----:B----4-:R-:W4:Y:S01]  /*140c0*/  LDL.LU R230, [R1+0x88] ;  /* 0x0000880001e67983 */ /* 0x010f220000300800 */
[----:B------:R-:W-:-:S03]  /*140d0*/  @!P4 IMAD.IADD R221, R221, 0x1, -R251 ;  /* 0x00000001ddddc824 */ /* 0x000fc600078e0afb */
[----:B------:R-:W4:Y:S01]  /*140e0*/  LDL.LU R232, [R1+0x84] ;  /* 0x0000840001e87983 */ /* 0x000f220000300800 */
[----:B------:R-:W-:-:S03]  /*140f0*/  @!P1 IADD3 R222, R222, -R251, RZ ;  /* 0x800000fbdede9210 */ /* 0x000fc60007ffe0ff */
[----:B------:R-:W-:Y:S01]  /*14100*/  STL [R1+0xc4], R114 ;  /* 0x0000c47201007387 */ /* 0x000fe20000100800 */
[----:B------:R-:W-:-:S03]  /*14110*/  @!P0 IMAD.IADD R223, R223, 0x1, -R251 ;  /* 0x00000001dfdf8824 */ /* 0x000fc600078e0afb */
[----:B------:R1:W-:Y:S04]  /*14120*/  STL [R1+0xc0], R220 ;  /* 0x0000c0dc01007387 */ /* 0x0003e80000100800 */
[----:B-1----:R-:W4:Y:S04]  /*14130*/  LDL.LU R220, [R1+0x78] ;  /* 0x0000780001dc7983 */ /* 0x002f280000300800 */
[----:B------:R1:W-:Y:S04]  /*14140*/  STL [R1+0xbc], R221 ;  /* 0x0000bcdd01007387 */ /* 0x0003e80000100800 */
[----:B-1----:R-:W4:Y:S04]  /*14150*/  LDL.LU R221, [R1+0x74] ;  /* 0x0000740001dd7983 */ /* 0x002f280000300800 */
[----:B------:R1:W-:Y:S04]  /*14160*/  STL [R1+0xb8], R222 ;  /* 0x0000b8de01007387 */ /* 0x0003e80000100800 */
[----:B-1----:R-:W4:Y:S04]  /*14170*/  LDL.LU R222, [R1+0x70] ;  /* 0x0000700001de7983 */ /* 0x002f280000300800 */
[----:B------:R1:W-:Y:S04]  /*14180*/  STL [R1+0xb4], R223 ;  /* 0x0000b4df01007387 */ /* 0x0003e80000100800 */
[----:B-1----:R-:W4:Y:S04]  /*14190*/  LDL.LU R223, [R1+0x6c] ;  /* 0x00006c0001df7983 */ /* 0x002f280000300800 */
[----:B------:R-:W4:Y:S04]  /*141a0*/  LDL.LU R74, [R1+0x68] ;  /* 0x00006800014a7983 */ /* 0x000f280000300800 */
[----:B------:R-:W4:Y:S01]  /*141b0*/  LDL.LU R114, [R1+0x64] ;  /* 0x0000640001727983 */ /* 0x000f220000300800 */
[----:B------:R-:W-:-:S02]  /*141c0*/  ISETP.GT.U32.AND P3, PT, R251, R154, PT ;  /* 0x0000009afb00720c */ /* 0x000fc40003f64070 */
[----:B------:R-:W-:-:S11]  /*141d0*/  ISETP.GT.U32.AND P2, PT, R251, R227, PT ;  /* 0x000000e3fb00720c */ /* 0x000fd60003f44070 */
[----:B------:R-:W-:Y:S02]  /*141e0*/  @!P3 IADD3 R154, R154, -R251, RZ ;  /* 0x800000fb9a9ab210 */ /* 0x000fe40007ffe0ff */
[----:B------:R-:W-:Y:S02]  /*141f0*/  ISETP.GT.U32.AND P3, PT, R251, R231, PT ;  /* 0x000000e7fb00720c */ /* 0x000fe40003f64070 */
[----:B------:R-:W-:Y:S02]  /*14200*/  @!P2 IADD3 R227, R227, -R251, RZ ;  /* 0x800000fbe3e3a210 */ /* 0x000fe40007ffe0ff */
[C---:B------:R-:W-:Y:S02]  /*14210*/  ISETP.GT.U32.AND P2, PT, R251.reuse, R154, PT ;  /* 0x0000009afb00720c */ /* 0x040fe40003f44070 */
[C---:B------:R-:W-:Y:S02]  /*14220*/  ISETP.GT.U32.AND P5, PT, R251.reuse, R234, PT ;  /* 0x000000eafb00720c */ /* 0x040fe40003fa4070 */
[----:B------:R-:W-:-:S05]  /*14230*/  ISETP.GT.U32.AND P4, PT, R251, R224, PT ;  /* 0x000000e0fb00720c */ /* 0x000fca0003f84070 */
[--C-:B------:R-:W-:Y:S01]  /*14240*/  @!P3 IMAD.IADD R231, R231, 0x1, -R251.reuse ;  /* 0x00000001e7e7b824 */ /* 0x100fe200078e0afb */
[C---:B------:R-:W-:Y:S02]  /*14250*/  ISETP.GT.U32.AND P3, PT, R251.reuse, R194, PT ;  /* 0x000000c2fb00720c */ /* 0x040fe40003f64070 */
[C---:B------:R-:W-:Y:S02]  /*14260*/  ISETP.GT.U32.AND P1, PT, R251.reuse, R225, PT ;  /* 0x000000e1fb00720c */ /* 0x040fe40003f24070 */
[C---:B------:R-:W-:Y:S02]  /*14270*/  ISETP.GT.U32.AND P6, PT, R251.reuse, R231, PT ;  /* 0x000000e7fb00720c */ /* 0x040fe40003fc4070 */
[----:B------:R-:W-:Y:S01]  /*14280*/  ISETP.GT.U32.AND P0, PT, R251, R226, PT ;  /* 0x000000e2fb00720c */ /* 0x000fe20003f04070 */
[--C-:B------:R-:W-:Y:S02]  /*14290*/  @!P2 IMAD.IADD R154, R154, 0x1, -R251.reuse ;  /* 0x000000019a9aa824 */ /* 0x100fe400078e0afb */
[----:B------:R-:W-:-:S04]  /*142a0*/  @!P5 IMAD.IADD R234, R234, 0x1, -R251 ;  /* 0x00000001eaead824 */ /* 0x000fc800078e0afb */
[----:B------:R-:W-:Y:S01]  /*142b0*/  @!P3 IADD3 R194, R194, -R251, RZ ;  /* 0x800000fbc2c2b210 */ /* 0x000fe20007ffe0ff */
[--C-:B------:R-:W-:Y:S01]  /*142c0*/  @!P4 IMAD.IADD R224, R224, 0x1, -R251.reuse ;  /* 0x00000001e0e0c824 */ /* 0x100fe200078e0afb */
[----:B------:R1:W-:Y:S01]  /*142d0*/  STL [R1+0xb0], R154 ;  /* 0x0000b09a01007387 */ /* 0x0003e20000100800 */
[----:B------:R-:W-:Y:S02]  /*142e0*/  ISETP.GT.U32.AND P2, PT, R251, R227, PT ;  /* 0x000000e3fb00720c */ /* 0x000fe40003f44070 */
[-C--:B------:R-:W-:Y:S01]  /*142f0*/  @!P1 IADD3 R225, R225, -R251.reuse, RZ ;  /* 0x800000fbe1e19210 */ /* 0x080fe20007ffe0ff */
[----:B------:R-:W-:Y:S01]  /*14300*/  @!P0 IMAD.IADD R226, R226, 0x1, -R251 ;  /* 0x00000001e2e28824 */ /* 0x000fe200078e0afb */
[----:B------:R-:W-:Y:S01]  /*14310*/  @!P6 IADD3 R231, R231, -R251, RZ ;  /* 0x800000fbe7e7e210 */ /* 0x000fe20007ffe0ff */
[----:B-1----:R-:W4:Y:S01]  /*14320*/  LDL.LU R154, [R1+0x60] ;  /* 0x00006000019a7983 */ /* 0x002f220000300800 */
[----:B------:R-:W-:-:S07]  /*14330*/  ISETP.GT.U32.AND P0, PT, R251, R235, PT ;  /* 0x000000ebfb00720c */ /* 0x000fce0003f04070 */
[----:B------:R-:W-:Y:S01]  /*14340*/  @!P2 IMAD.IADD R227, R227, 0x1, -R251 ;  /* 0x00000001e3e3a824 */ /* 0x000fe200078e0afb */
[----:B------:R-:W-:Y:S01]  /*14350*/  ISETP.GT.U32.AND P2, PT, R251, R236, PT ;  /* 0x000000ecfb00720c */ /* 0x000fe20003f44070 */
[----:B------:R-:W-:Y:S01]  /*14360*/  STL [R1+0xac], R194 ;  /* 0x0000acc201007387 */ /* 0x000fe20000100800 */
[----:B------:R-:W-:-:S03]  /*14370*/  IABS R237, R34 ;  /* 0x0000002200ed7213 */ /* 0x000fc60000000000 */
[----:B------:R-:W-:Y:S01]  /*14380*/  @!P0 IADD3 R235, R235, -R251, RZ ;  /* 0x800000fbebeb8210 */ /* 0x000fe20007ffe0ff */
[----:B------:R-:W-:Y:S04]  /*14390*/  STL [R1+0xa8], R234 ;  /* 0x0000a8ea01007387 */ /* 0x000fe80000100800 */
[----:B------:R1:W-:Y:S03]  /*143a0*/  STL [R1+0xa4], R224 ;  /* 0x0000a4e001007387 */ /* 0x0003e60000100800 */
[----:B------:R-:W-:Y:S01]  /*143b0*/  @!P2 IMAD.IADD R236, R236, 0x1, -R251 ;  /* 0x00000001ececa824 */ /* 0x000fe200078e0afb */
[----:B------:R-:W-:Y:S01]  /*143c0*/  STL [R1+0xa0], R225 ;  /* 0x0000a0e101007387 */ /* 0x000fe20000100800 */
[----:B------:R-:W-:-:S03]  /*143d0*/  IMAD.HI.U32 R34, R250, R237, RZ ;  /* 0x000000edfa227227 */ /* 0x000fc600078e00ff */
[----:B------:R-:W-:Y:S04]  /*143e0*/  STL [R1+0x9c], R226 ;  /* 0x00009ce201007387 */ /* 0x000fe80000100800 */
[----:B------:R1:W-:Y:S04]  /*143f0*/  STL [R1+0x94], R231 ;  /* 0x000094e701007387 */ /* 0x0003e80000100800 */
[----:B------:R1:W-:Y:S04]  /*14400*/  STL [R1+0x98], R227 ;  /* 0x000098e301007387 */ /* 0x0003e80000100800 */
[----:B-1----:R-:W4:Y:S01]  /*14410*/  LDL.LU R224, [R1+0x5c] ;  /* 0x00005c0001e07983 */ /* 0x002f220000300800 */
[----:B------:R-:W-:-:S02]  /*14420*/  IMAD.MOV R34, RZ, RZ, -R34 ;  /* 0x000000ffff227224 */ /* 0x000fc400078e0a22 */
[----:B------:R-:W-:Y:S01]  /*14430*/  IMAD.MOV.U32 R231, RZ, RZ, R233 ;  /* 0x000000ffffe77224 */ /* 0x000fe200078e00e9 */
[----:B------:R-:W4:Y:S01]  /*14440*/  LDL.LU R225, [R1+0x58] ;  /* 0x0000580001e17983 */ /* 0x000f220000300800 */
[----:B------:R-:W-:-:S03]  /*14450*/  VIADD R233, R252, 0x1f7 ;  /* 0x000001f7fce97836 */ /* 0x000fc60000000000 */
[----:B------:R-:W4:Y:S01]  /*14460*/  LDL.LU R226, [R1+0x54] ;  /* 0x0000540001e27983 */ /* 0x000f220000300800 */
[----:B------:R-:W-:-:S03]  /*14470*/  IMAD R237, R251, R34, R237 ;  /* 0x00000022fbed7224 */ /* 0x000fc600078e02ed */
[----:B------:R-:W4:Y:S01]  /*14480*/  LDL.LU R227, [R1+0x50] ;  /* 0x0000500001e37983 */ /* 0x000f220000300800 */
[----:B------:R-:W-:Y:S02]  /*14490*/  MOV R194, R231 ;  /* 0x000000e700c27202 */ /* 0x000fe40000000f00 */
[----:B------:R-:W-:Y:S02]  /*144a0*/  IABS R234, R233 ;  /* 0x000000e900ea7213 */ /* 0x000fe40000000000 */
[C---:B---3--:R-:W-:Y:S02]  /*144b0*/  ISETP.GT.U32.AND P3, PT, R251.reuse, R228, PT ;  /* 0x000000e4fb00720c */ /* 0x048fe40003f64070 */
[C---:B--2---:R-:W-:Y:S02]  /*144c0*/  ISETP.GT.U32.AND P5, PT, R251.reuse, R229, PT ;  /* 0x000000e5fb00720c */ /* 0x044fe40003fa4070 */
[C---:B----4-:R-:W-:Y:S02]  /*144d0*/  ISETP.GT.U32.AND P4, PT, R251.reuse, R230, PT ;  /* 0x000000e6fb00720c */ /* 0x050fe40003f84070 */
[----:B------:R-:W-:-:S07]  /*144e0*/  ISETP.GT.U32.AND P1, PT, R251, R232, PT ;  /* 0x000000e8fb00720c */ /* 0x000fce0003f24070 */
[--C-:B------:R-:W-:Y:S02]  /*144f0*/  @!P3 IMAD.IADD R228, R228, 0x1, -R251.reuse ;  /* 0x00000001e4e4b824 */ /* 0x100fe400078e0afb */
[----:B------:R-:W-:Y:S02]  /*14500*/  @!P5 IADD3 R229, R229, -R251, RZ ;  /* 0x800000fbe5e5d210 */ /* 0x000fe40007ffe0ff */
[--C-:B------:R-:W-:Y:S01]  /*14510*/  @!P4 IMAD.IADD R230, R230, 0x1, -R251.reuse ;  /* 0x00000001e6e6c824 */ /* 0x100fe200078e0afb */
[C---:B------:R-:W-:Y:S01]  /*14520*/  ISETP.GT.U32.AND P6, PT, R251.reuse, R220, PT ;  /* 0x000000dcfb00720c */ /* 0x040fe20003fc4070 */
[----:B------:R-:W-:Y:S01]  /*14530*/  @!P1 IMAD.IADD R232, R232, 0x1, -R251 ;  /* 0x00000001e8e89824 */ /* 0x000fe200078e0afb */
[----:B------:R-:W-:-:S11]  /*14540*/  ISETP.GT.U32.AND P3, PT, R251, R221, PT ;  /* 0x000000ddfb00720c */ /* 0x000fd60003f64070 */
[----:B------:R-:W-:Y:S01]  /*14550*/  @!P6 IMAD.IADD R220, R220, 0x1, -R251 ;  /* 0x00000001dcdce824 */ /* 0x000fe200078e0afb */
[C---:B------:R-:W-:Y:S02]  /*14560*/  ISETP.GT.U32.AND P6, PT, R251.reuse, R228, PT ;  /* 0x000000e4fb00720c */ /* 0x040fe40003fc4070 */
[----:B------:R-:W-:Y:S02]  /*14570*/  ISETP.GT.U32.AND P5, PT, R251, R222, PT ;  /* 0x000000defb00720c */ /* 0x000fe40003fa4070 */
[----:B------:R-:W-:Y:S02]  /*14580*/  @!P3 IADD3 R221, R221, -R251, RZ ;  /* 0x800000fbddddb210 */ /* 0x000fe40007ffe0ff */
[C---:B------:R-:W-:Y:S02]  /*14590*/  ISETP.GT.U32.AND P3, PT, R251.reuse, R229, PT ;  /* 0x000000e5fb00720c */ /* 0x040fe40003f64070 */
[C---:B------:R-:W-:Y:S02]  /*145a0*/  ISETP.GT.U32.AND P4, PT, R251.reuse, R223, PT ;  /* 0x000000dffb00720c */ /* 0x040fe40003f84070 */
[----:B------:R-:W-:-:S02]  /*145b0*/  ISETP.GT.U32.AND P1, PT, R251, R74, PT ;  /* 0x0000004afb00720c */ /* 0x000fc40003f24070 */
[----:B------:R-:W-:-:S03]  /*145c0*/  ISETP.GT.U32.AND P0, PT, R251, R114, PT ;  /* 0x00000072fb00720c */ /* 0x000fc60003f04070 */
[----:B------:R-:W-:Y:S01]  /*145d0*/  @!P5 IMAD.IADD R222, R222, 0x1, -R251 ;  /* 0x00000001deded824 */ /* 0x000fe200078e0afb */
[----:B------:R-:W-:-:S05]  /*145e0*/  ISETP.GT.U32.AND P5, PT, R251, R230, PT ;  /* 0x000000e6fb00720c */ /* 0x000fca0003fa4070 */
[--C-:B------:R-:W-:Y:S01]  /*145f0*/  @!P4 IMAD.IADD R223, R223, 0x1, -R251.reuse ;  /* 0x00000001dfdfc824 */ /* 0x100fe200078e0afb */
[C---:B------:R-:W-:Y:S01]  /*14600*/  ISETP.GT.U32.AND P4, PT, R251.reuse, R232, PT ;  /* 0x000000e8fb00720c */ /* 0x040fe20003f84070 */
[--C-:B------:R-:W-:Y:S01]  /*14610*/  @!P6 IMAD.IADD R228, R228, 0x1, -R251.reuse ;  /* 0x00000001e4e4e824 */ /* 0x100fe200078e0afb */
[----:B------:R-:W-:Y:S02]  /*14620*/  @!P1 IADD3 R74, R74, -R251, RZ ;  /* 0x800000fb4a4a9210 */ /* 0x000fe40007ffe0ff */
[C---:B------:R-:W-:Y:S01]  /*14630*/  ISETP.GT.U32.AND P1, PT, R251.reuse, R235, PT ;  /* 0x000000ebfb00720c */ /* 0x040fe20003f24070 */
[--C-:B------:R-:W-:Y:S01]  /*14640*/  @!P0 IMAD.IADD R114, R114, 0x1, -R251.reuse ;  /* 0x0000000172728824 */ /* 0x100fe200078e0afb */
[----:B------:R-:W-:Y:S01]  /*14650*/  ISETP.GT.U32.AND P0, PT, R251, R236, PT ;  /* 0x000000ecfb00720c */ /* 0x000fe20003f04070 */
[--C-:B------:R-:W-:Y:S01]  /*14660*/  @!P3 IMAD.IADD R229, R229, 0x1, -R251.reuse ;  /* 0x00000001e5e5b824 */ /* 0x100fe200078e0afb */
[----:B------:R1:W-:Y:S01]  /*14670*/  STL [R1+0x90], R228 ;  /* 0x000090e401007387 */ /* 0x0003e20000100800 */
[----:B------:R-:W-:-:S04]  /*14680*/  @!P5 IMAD.IADD R230, R230, 0x1, -R251 ;  /* 0x00000001e6e6d824 */ /* 0x000fc800078e0afb */
[--C-:B------:R-:W-:Y:S01]  /*14690*/  @!P4 IMAD.IADD R232, R232, 0x1, -R251.reuse ;  /* 0x00000001e8e8c824 */ /* 0x100fe200078e0afb */
[----:B-1----:R-:W2:Y:S04]  /*146a0*/  LDL.LU R228, [R1+0x4c] ;  /* 0x00004c0001e47983 */ /* 0x002ea80000300800 */
[----:B------:R-:W-:Y:S04]  /*146b0*/  STL [R1+0x3e90], R233 ;  /* 0x003e90e901007387 */ /* 0x000fe80000100800 */
[----:B------:R-:W3:Y:S04]  /*146c0*/  LDL.LU R34, [R1+0x48] ;  /* 0x0000480001227983 */ /* 0x000ee80000300800 */
[----:B------:R1:W-:Y:S01]  /*146d0*/  STL [R1+0x8c], R229 ;  /* 0x00008ce501007387 */ /* 0x0003e20000100800 */
[----:B------:R-:W-:Y:S01]  /*146e0*/  @!P1 IADD3 R235, R235, -R251, RZ ;  /* 0x800000fbebeb9210 */ /* 0x000fe20007ffe0ff */
[----:B------:R-:W-:-:S02]  /*146f0*/  @!P0 IMAD.IADD R236, R236, 0x1, -R251 ;  /* 0x00000001ecec8824 */ /* 0x000fc400078e0afb */
[----:B-1----:R-:W4:Y:S04]  /*14700*/  LDL.LU R229, [R1+0x44] ;  /* 0x0000440001e57983 */ /* 0x002f280000300800 */
[----:B------:R1:W-:Y:S04]  /*14710*/  STL [R1+0x88], R230 ;  /* 0x000088e601007387 */ /* 0x0003e80000100800 */
[----:B------:R-:W4:Y:S04]  /*14720*/  LDL.LU R231, [R1+0x40] ;  /* 0x0000400001e77983 */ /* 0x000f280000300800 */
[----:B------:R1:W-:Y:S04]  /*14730*/  STL [R1+0x84], R232 ;  /* 0x000084e801007387 */ /* 0x0003e80000100800 */
[----:B-1----:R-:W4:Y:S04]  /*14740*/  LDL.LU R230, [R1+0x3c] ;  /* 0x00003c0001e67983 */ /* 0x002f280000300800 */
[----:B------:R-:W4:Y:S04]  /*14750*/  LDL.LU R232, [R1+0x38] ;  /* 0x0000380001e87983 */ /* 0x000f280000300800 */
[----:B------:R-:W-:Y:S04]  /*14760*/  STL [R1+0x80], R235 ;  /* 0x000080eb01007387 */ /* 0x000fe80000100800 */
[----:B------:R1:W-:Y:S04]  /*14770*/  STL [R1+0x7c], R236 ;  /* 0x00007cec01007387 */ /* 0x0003e80000100800 */
[----:B-1----:R-:W4:Y:S04]  /*14780*/  LDL.LU R236, [R1+0x34] ;  /* 0x0000340001ec7983 */ /* 0x002f280000300800 */
[----:B------:R-:W4:Y:S04]  /*14790*/  LDL.LU R235, [R1+0x30] ;  /* 0x0000300001eb7983 */ /* 0x000f280000300800 */
[----:B------:R-:W4:Y:S01]  /*147a0*/  LDL.LU R233, [R1+0x2c] ;  /* 0x00002c0001e97983 */ /* 0x000f220000300800 */
[----:B------:R-:W-:-:S02]  /*147b0*/  ISETP.GT.U32.AND P2, PT, R251, R154, PT ;  /* 0x0000009afb00720c */ /* 0x000fc40003f44070 */
[C---:B------:R-:W-:Y:S02]  /*147c0*/  ISETP.GT.U32.AND P3, PT, R251.reuse, R221, PT ;  /* 0x000000ddfb00720c */ /* 0x040fe40003f64070 */
[----:B------:R-:W-:-:S09]  /*147d0*/  ISETP.GT.U32.AND P5, PT, R251, R222, PT ;  /* 0x000000defb00720c */ /* 0x000fd20003fa4070 */
[----:B------:R-:W-:Y:S02]  /*147e0*/  @!P2 IADD3 R154, R154, -R251, RZ ;  /* 0x800000fb9a9aa210 */ /* 0x000fe40007ffe0ff */
[C---:B------:R-:W-:Y:S02]  /*147f0*/  ISETP.GT.U32.AND P2, PT, R251.reuse, R220, PT ;  /* 0x000000dcfb00720c */ /* 0x040fe40003f44070 */
[C---:B------:R-:W-:Y:S02]  /*14800*/  ISETP.GT.U32.AND P4, PT, R251.reuse, R223, PT ;  /* 0x000000dffb00720c */ /* 0x040fe40003f84070 */
[C---:B------:R-:W-:Y:S02]  /*14810*/  ISETP.GT.U32.AND P1, PT, R251.reuse, R74, PT ;  /* 0x0000004afb00720c */ /* 0x040fe40003f24070 */
[C---:B------:R-:W-:Y:S02]  /*14820*/  ISETP.GT.U32.AND P0, PT, R251.reuse, R114, PT ;  /* 0x00000072fb00720c */ /* 0x040fe40003f04070 */
[----:B------:R-:W-:-:S02]  /*14830*/  ISETP.GT.U32.AND P6, PT, R251, R154, PT ;  /* 0x0000009afb00720c */ /* 0x000fc40003fc4070 */
[----:B------:R-:W-:-:S03]  /*14840*/  @!P3 IADD3 R221, R221, -R251, RZ ;  /* 0x800000fbddddb210 */ /* 0x000fc60007ffe0ff */
[--C-:B------:R-:W-:Y:S01]  /*14850*/  @!P2 IMAD.IADD R220, R220, 0x1, -R251.reuse ;  /* 0x00000001dcdca824 */ /* 0x100fe200078e0afb */
[C---:B------:R-:W-:Y:S01]  /*14860*/  ISETP.GT.U32.AND P2, PT, R251.reuse, R224, PT ;  /* 0x000000e0fb00720c */ /* 0x040fe20003f44070 */
[--C-:B------:R-:W-:Y:S01]  /*14870*/  @!P5 IMAD.IADD R222, R222, 0x1, -R251.reuse ;  /* 0x00000001deded824 */ /* 0x100fe200078e0afb */
[C---:B------:R-:W-:Y:S02]  /*14880*/  ISETP.GT.U32.AND P3, PT, R251.reuse, R225, PT ;  /* 0x000000e1fb00720c */ /* 0x040fe40003f64070 */
[----:B------:R-:W-:Y:S01]  /*14890*/  ISETP.GT.U32.AND P5, PT, R251, R226, PT ;  /* 0x000000e2fb00720c */ /* 0x000fe20003fa4070 */
[--C-:B------:R-:W-:Y:S01]  /*148a0*/  @!P4 IMAD.IADD R223, R223, 0x1, -R251.reuse ;  /* 0x00000001dfdfc824 */ /* 0x100fe200078e0afb */
[----:B------:R-:W-:Y:S01]  /*148b0*/  ISETP.GT.U32.AND P4, PT, R251, R227, PT ;  /* 0x000000e3fb00720c */ /* 0x000fe20003f84070 */
[--C-:B------:R-:W-:Y:S01]  /*148c0*/  @!P0 IMAD.IADD R114, R114, 0x1, -R251.reuse ;  /* 0x0000000172728824 */ /* 0x100fe200078e0afb */
[----:B------:R-:W-:Y:S01]  /*148d0*/  @!P1 IADD3 R74, R74, -R251, RZ ;  /* 0x800000fb4a4a9210 */ /* 0x000fe20007ffe0ff */
[----:B------:R-:W-:-:S04]  /*148e0*/  @!P6 IMAD.IADD R154, R154, 0x1, -R251 ;  /* 0x000000019a9ae824 */ /* 0x000fc800078e0afb */
[-C--:B------:R-:W-:Y:S02]  /*148f0*/  @!P2 IADD3 R224, R224, -R251.reuse, RZ ;  /* 0x800000fbe0e0a210 */ /* 0x080fe40007ffe0ff */
[--C-:B------:R-:W-:Y:S02]  /*14900*/  @!P3 IMAD.IADD R225, R225, 0x1, -R251.reuse ;  /* 0x00000001e1e1b824 */ /* 0x100fe400078e0afb */
[----:B------:R-:W-:Y:S02]  /*14910*/  @!P5 IMAD.IADD R226, R226, 0x1, -R251 ;  /* 0x00000001e2e2d824 */ /* 0x000fe400078e0afb */
[----:B------:R-:W-:Y:S01]  /*14920*/  @!P4 IADD3 R227, R227, -R251, RZ ;  /* 0x800000fbe3e3c210 */ /* 0x000fe20007ffe0ff */
        /* <DEDUP_REMOVED lines=8> */
[----:B------:R1:W-:Y:S04]  /*149b0*/  STL [R1+0x68], R74 ;  /* 0x0000684a01007387 */ /* 0x0003e80000100800 */
[----:B------:R1:W-:Y:S04]  /*149c0*/  STL [R1+0x64], R114 ;  /* 0x0000647201007387 */ /* 0x0003e80000100800 */
[----:B-1----:R-:W4:Y:S04]  /*149d0*/  LDL.LU R74, [R1+0x28] ;  /* 0x00002800014a7983 */ /* 0x002f280000300800 */
[----:B------:R-:W4:Y:S04]  /*149e0*/  LDL.LU R114, [R1+0x24] ;  /* 0x0000240001727983 */ /* 0x000f280000300800 */
[----:B------:R1:W-:Y:S04]  /*149f0*/  STL [R1+0x60], R154 ;  /* 0x0000609a01007387 */ /* 0x0003e80000100800 */
[----:B-1----:R-:W4:Y:S01]  /*14a00*/  LDL.LU R154, [R1+0x20] ;  /* 0x00002000019a7983 */ /* 0x002f220000300800 */
[----:B--2---:R-:W-:-:S02]  /*14a10*/  ISETP.GT.U32.AND P1, PT, R251, R228, PT ;  /* 0x000000e4fb00720c */ /* 0x004fc40003f24070 */
[----:B---3--:R-:W-:-:S11]  /*14a20*/  ISETP.GT.U32.AND P0, PT, R251, R34, PT ;  /* 0x00000022fb00720c */ /* 0x008fd60003f04070 */
[--C-:B------:R-:W-:Y:S01]  /*14a30*/  @!P1 IMAD.IADD R228, R228, 0x1, -R251.reuse ;  /* 0x00000001e4e49824 */ /* 0x100fe200078e0afb */
[C---:B----4-:R-:W-:Y:S02]  /*14a40*/  ISETP.GT.U32.AND P6, PT, R251.reuse, R229, PT ;  /* 0x000000e5fb00720c */ /* 0x050fe40003fc4070 */
[C---:B------:R-:W-:Y:S02]  /*14a50*/  ISETP.GT.U32.AND P2, PT, R251.reuse, R231, PT ;  /* 0x000000e7fb00720c */ /* 0x040fe40003f44070 */
[C---:B------:R-:W-:Y:S02]  /*14a60*/  ISETP.GT.U32.AND P3, PT, R251.reuse, R230, PT ;  /* 0x000000e6fb00720c */ /* 0x040fe40003f64070 */
[----:B------:R-:W-:Y:S01]  /*14a70*/  ISETP.GT.U32.AND P5, PT, R251, R232, PT ;  /* 0x000000e8fb00720c */ /* 0x000fe20003fa4070 */
[----:B------:R-:W-:-:S06]  /*14a80*/  @!P0 IMAD.IADD R34, R34, 0x1, -R251 ;  /* 0x0000000122228824 */ /* 0x000fcc00078e0afb */
[----:B------:R-:W-:Y:S02]  /*14a90*/  @!P6 IADD3 R229, R229, -R251, RZ ;  /* 0x800000fbe5e5e210 */ /* 0x000fe40007ffe0ff */
[--C-:B------:R-:W-:Y:S01]  /*14aa0*/  @!P2 IMAD.IADD R231, R231, 0x1, -R251.reuse ;  /* 0x00000001e7e7a824 */ /* 0x100fe200078e0afb */
[C---:B------:R-:W-:Y:S02]  /*14ab0*/  ISETP.GT.U32.AND P2, PT, R251.reuse, R225, PT ;  /* 0x000000e1fb00720c */ /* 0x040fe40003f44070 */
[C---:B------:R-:W-:Y:S01]  /*14ac0*/  ISETP.GT.U32.AND P6, PT, R251.reuse, R224, PT ;  /* 0x000000e0fb00720c */ /* 0x040fe20003fc4070 */
[----:B------:R-:W-:Y:S01]  /*14ad0*/  @!P3 IMAD.IADD R230, R230, 0x1, -R251 ;  /* 0x00000001e6e6b824 */ /* 0x000fe200078e0afb */
[C---:B------:R-:W-:Y:S02]  /*14ae0*/  ISETP.GT.U32.AND P3, PT, R251.reuse, R226, PT ;  /* 0x000000e2fb00720c */ /* 0x040fe40003f64070 */
[C---:B------:R-:W-:Y:S02]  /*14af0*/  ISETP.GT.U32.AND P4, PT, R251.reuse, R236, PT ;  /* 0x000000ecfb00720c */ /* 0x040fe40003f84070 */
[----:B------:R-:W-:-:S02]  /*14b00*/  ISETP.GT.U32.AND P1, PT, R251, R235, PT ;  /* 0x000000ebfb00720c */ /* 0x000fc40003f24070 */
[C---:B------:R-:W-:Y:S02]  /*14b10*/  ISETP.GT.U32.AND P0, PT, R251.reuse, R233, PT ;  /* 0x000000e9fb00720c */ /* 0x040fe40003f04070 */
[----:B------:R-:W-:Y:S02]  /*14b20*/  @!P5 IADD3 R232, R232, -R251, RZ ;  /* 0x800000fbe8e8d210 */ /* 0x000fe40007ffe0ff */
[----:B------:R-:W-:-:S05]  /*14b30*/  ISETP.GT.U32.AND P5, PT, R251, R227, PT ;  /* 0x000000e3fb00720c */ /* 0x000fca0003fa4070 */
[--C-:B------:R-:W-:Y:S01]  /*14b40*/  @!P4 IMAD.IADD R236, R236, 0x1, -R251.reuse ;  /* 0x00000001ececc824 */ /* 0x100fe200078e0afb */
[----:B------:R-:W-:Y:S01]  /*14b50*/  ISETP.GT.U32.AND P4, PT, R251, R228, PT ;  /* 0x000000e4fb00720c */ /* 0x000fe20003f84070 */
[--C-:B------:R-:W-:Y:S01]  /*14b60*/  @!P1 IMAD.IADD R235, R235, 0x1, -R251.reuse ;  /* 0x00000001ebeb9824 */ /* 0x100fe200078e0afb */
[----:B------:R-:W-:Y:S01]  /*14b70*/  ISETP.GT.U32.AND P1, PT, R251, R34, PT ;  /* 0x00000022fb00720c */ /* 0x000fe20003f24070 */
[--C-:B------:R-:W-:Y:S01]  /*14b80*/  @!P2 IMAD.IADD R225, R225, 0x1, -R251.reuse ;  /* 0x00000001e1e1a824 */ /* 0x100fe200078e0afb */
[----:B------:R-:W-:Y:S02]  /*14b90*/  @!P0 IADD3 R233, R233, -R251, RZ ;  /* 0x800000fbe9e98210 */ /* 0x000fe40007ffe0ff */
[C---:B------:R-:W-:Y:S01]  /*14ba0*/  ISETP.GT.U32.AND P0, PT, R251.reuse, R229, PT ;  /* 0x000000e5fb00720c */ /* 0x040fe20003f04070 */
[--C-:B------:R-:W-:Y:S01]  /*14bb0*/  @!P6 IMAD.IADD R224, R224, 0x1, -R251.reuse ;  /* 0x00000001e0e0e824 */ /* 0x100fe200078e0afb */
[----:B------:R-:W-:Y:S02]  /*14bc0*/  ISETP.GT.U32.AND P2, PT, R251, R231, PT ;  /* 0x000000e7fb00720c */ /* 0x000fe40003f44070 */
[-C--:B------:R-:W-:Y:S01]  /*14bd0*/  @!P3 IADD3 R226, R226, -R251.reuse, RZ ;  /* 0x800000fbe2e2b210 */ /* 0x080fe20007ffe0ff */
[--C-:B------:R-:W-:Y:S01]  /*14be0*/  @!P5 IMAD.IADD R227, R227, 0x1, -R251.reuse ;  /* 0x00000001e3e3d824 */ /* 0x100fe200078e0afb */
[C---:B------:R-:W-:Y:S01]  /*14bf0*/  ISETP.GT.U32.AND P3, PT, R251.reuse, R230, PT ;  /* 0x000000e6fb00720c */ /* 0x040fe20003f64070 */
[----:B------:R1:W-:Y:S01]  /*14c00*/  STL [R1+0x5c], R224 ;  /* 0x00005ce001007387 */ /* 0x0003e20000100800 */
[----:B------:R-:W-:Y:S01]  /*14c10*/  ISETP.GT.U32.AND P5, PT, R251, R232, PT ;  /* 0x000000e8fb00720c */ /* 0x000fe20003fa4070 */
[--C-:B------:R-:W-:Y:S01]  /*14c20*/  @!P4 IMAD.IADD R228, R228, 0x1, -R251.reuse ;  /* 0x00000001e4e4c824 */ /* 0x100fe200078e0afb */
[-C--:B------:R-:W-:Y:S01]  /*14c30*/  @!P1 IADD3 R34, R34, -R251.reuse, RZ ;  /* 0x800000fb22229210 */ /* 0x080fe20007ffe0ff */
[----:B-1----:R-:W2:Y:S04]  /*14c40*/  LDL.LU R224, [R1+0x49c0] ;  /* 0x0049c00001e07983 */ /* 0x002ea80000300800 */
[----:B------:R1:W-:Y:S01]  /*14c50*/  STL [R1+0x58], R225 ;  /* 0x000058e101007387 */ /* 0x0003e20000100800 */
[--C-:B------:R-:W-:Y:S01]  /*14c60*/  @!P0 IMAD.IADD R229, R229, 0x1, -R251.reuse ;  /* 0x00000001e5e58824 */ /* 0x100fe200078e0afb */
[----:B------:R-:W-:Y:S01]  /*14c70*/  ISETP.GT.U32.AND P4, PT, R251, R236, PT ;  /* 0x000000ecfb00720c */ /* 0x000fe20003f84070 */
[--C-:B------:R-:W-:Y:S01]  /*14c80*/  @!P2 IMAD.IADD R231, R231, 0x1, -R251.reuse ;  /* 0x00000001e7e7a824 */ /* 0x100fe200078e0afb */
[----:B-1----:R-:W3:Y:S04]  /*14c90*/  LDL.LU R225, [R1+0x49bc] ;  /* 0x0049bc0001e17983 */ /* 0x002ee80000300800 */
[----:B------:R1:W-:Y:S01]  /*14ca0*/  STL [R1+0x54], R226 ;  /* 0x000054e201007387 */ /* 0x0003e20000100800 */
[----:B------:R-:W-:Y:S01]  /*14cb0*/  @!P3 IADD3 R230, R230, -R251, RZ ;  /* 0x800000fbe6e6b210 */ /* 0x000fe20007ffe0ff */
[----:B------:R-:W-:-:S02]  /*14cc0*/  @!P5 IMAD.IADD R232, R232, 0x1, -R251 ;  /* 0x00000001e8e8d824 */ /* 0x000fc400078e0afb */
[----:B-1----:R-:W4:Y:S04]  /*14cd0*/  LDL.LU R226, [R1+0x49b8] ;  /* 0x0049b80001e27983 */ /* 0x002f280000300800 */
[----:B------:R1:W-:Y:S04]  /*14ce0*/  STL [R1+0x50], R227 ;  /* 0x000050e301007387 */ /* 0x0003e80000100800 */
[----:B-1----:R-:W2:Y:S04]  /*14cf0*/  LDL.LU R227, [R1+0x49b4] ;  /* 0x0049b40001e37983 */ /* 0x002ea80000300800 */
[----:B------:R1:W-:Y:S04]  /*14d00*/  STL [R1+0x4c], R228 ;  /* 0x00004ce401007387 */ /* 0x0003e80000100800 */
[----:B-1----:R-:W3:Y:S04]  /*14d10*/  LDL.LU R228, [R1+0x49b0] ;  /* 0x0049b00001e47983 */ /* 0x002ee80000300800 */
[----:B------:R-:W-:Y:S04]  /*14d20*/  STL [R1+0x48], R34 ;  /* 0x0000482201007387 */ /* 0x000fe80000100800 */
[----:B------:R1:W-:Y:S01]  /*14d30*/  STL [R1+0x44], R229 ;  /* 0x000044e501007387 */ /* 0x0003e20000100800 */
[----:B------:R-:W-:-:S03]  /*14d40*/  ISETP.GT.U32.AND P1, PT, R251, R235, PT ;  /* 0x000000ebfb00720c */ /* 0x000fc60003f24070 */
[----:B-1----:R-:W4:Y:S04]  /*14d50*/  LDL.LU R229, [R1+0x49ac] ;  /* 0x0049ac0001e57983 */ /* 0x002f280000300800 */
[----:B------:R1:W-:Y:S01]  /*14d60*/  STL [R1+0x40], R231 ;  /* 0x000040e701007387 */ /* 0x0003e20000100800 */
[----:B------:R-:W-:-:S03]  /*14d70*/  @!P4 IMAD.IADD R236, R236, 0x1, -R251 ;  /* 0x00000001ececc824 */ /* 0x000fc600078e0afb */
[----:B-1----:R-:W2:Y:S04]  /*14d80*/  LDL.LU R231, [R1+0x49a8] ;  /* 0x0049a80001e77983 */ /* 0x002ea80000300800 */
[----:B------:R1:W-:Y:S04]  /*14d90*/  STL [R1+0x3c], R230 ;  /* 0x00003ce601007387 */ /* 0x0003e80000100800 */
[----:B-1----:R-:W3:Y:S04]  /*14da0*/  LDL.LU R230, [R1+0x49a4] ;  /* 0x0049a40001e67983 */ /* 0x002ee80000300800 */
[----:B------:R1:W-:Y:S04]  /*14db0*/  STL [R1+0x38], R232 ;  /* 0x000038e801007387 */ /* 0x0003e80000100800 */
[----:B-1----:R-:W3:Y:S01]  /*14dc0*/  LDL.LU R232, [R1+0x49a0] ;  /* 0x0049a00001e87983 */ /* 0x002ee20000300800 */
[----:B------:R-:W-:-:S03]  /*14dd0*/  ISETP.GT.U32.AND P6, PT, R251, R233, PT ;  /* 0x000000e9fb00720c */ /* 0x000fc60003fc4070 */
[----:B------:R1:W-:Y:S01]  /*14de0*/  STL [R1+0x34], R236 ;  /* 0x000034ec01007387 */ /* 0x0003e20000100800 */
[----:B------:R-:W-:-:S03]  /*14df0*/  @!P1 IADD3 R235, R235, -R251, RZ ;  /* 0x800000fbebeb9210 */ /* 0x000fc60007ffe0ff */
[----:B-1----:R-:W3:Y:S04]  /*14e00*/  LDL.LU R236, [R1+0x499c] ;  /* 0x00499c0001ec7983 */ /* 0x002ee80000300800 */
[----:B------:R1:W-:Y:S02]  /*14e10*/  STL [R1+0x30], R235 ;  /* 0x000030eb01007387 */ /* 0x0003e40000100800 */
[----:B------:R-:W-:Y:S02]  /*14e20*/  @!P6 IMAD.IADD R233, R233, 0x1, -R251 ;  /* 0x00000001e9e9e824 */ /* 0x000fe400078e0afb */
[----:B-1----:R-:W3:Y:S04]  /*14e30*/  LDL.LU R235, [R1+0x4998] ;  /* 0x0049980001eb7983 */ /* 0x002ee80000300800 */
[----:B------:R1:W-:Y:S04]  /*14e40*/  STL [R1+0x2c], R233 ;  /* 0x00002ce901007387 */ /* 0x0003e80000100800 */
[----:B-1----:R-:W3:Y:S01]  /*14e50*/  LDL.LU R233, [R1+0x4994] ;  /* 0x0049940001e97983 */ /* 0x002ee20000300800 */
[----:B------:R-:W-:-:S02]  /*14e60*/  ISETP.GT.U32.AND P0, PT, R251, R74, PT ;  /* 0x0000004afb00720c */ /* 0x000fc40003f04070 */
[C---:B------:R-:W-:Y:S02]  /*14e70*/  ISETP.GT.U32.AND P2, PT, R251.reuse, R114, PT ;  /* 0x00000072fb00720c */ /* 0x040fe40003f44070 */
[----:B------:R-:W-:-:S09]  /*14e80*/  ISETP.GT.U32.AND P3, PT, R251, R154, PT ;  /* 0x0000009afb00720c */ /* 0x000fd20003f64070 */
[--C-:B------:R-:W-:Y:S02]  /*14e90*/  @!P0 IMAD.IADD R74, R74, 0x1, -R251.reuse ;  /* 0x000000014a4a8824 */ /* 0x100fe400078e0afb */
[----:B------:R-:W-:Y:S02]  /*14ea0*/  @!P2 IADD3 R114, R114, -R251, RZ ;  /* 0x800000fb7272a210 */ /* 0x000fe40007ffe0ff */
[----:B------:R-:W-:Y:S01]  /*14eb0*/  ISETP.GT.U32.AND P5, PT, R251, R194, PT ;  /* 0x000000c2fb00720c */ /* 0x000fe20003fa4070 */
[----:B------:R-:W-:-:S12]  /*14ec0*/  @!P3 IMAD.IADD R154, R154, 0x1, -R251 ;  /* 0x000000019a9ab824 */ /* 0x000fd800078e0afb */
[----:B------:R-:W-:Y:S01]  /*14ed0*/  @!P5 IMAD.IADD R194, R194, 0x1, -R251 ;  /* 0x00000001c2c2d824 */ /* 0x000fe200078e0afb */
[C---:B----4-:R-:W-:Y:S02]  /*14ee0*/  ISETP.GT.U32.AND P5, PT, R251.reuse, R229, PT ;  /* 0x000000e5fb00720c */ /* 0x050fe40003fa4070 */
[C---:B--2---:R-:W-:Y:S02]  /*14ef0*/  ISETP.GT.U32.AND P3, PT, R251.reuse, R231, PT ;  /* 0x000000e7fb00720c */ /* 0x044fe40003f64070 */
[C---:B---3--:R-:W-:Y:S02]  /*14f00*/  ISETP.GT.U32.AND P2, PT, R251.reuse, R230, PT ;  /* 0x000000e6fb00720c */ /* 0x048fe40003f44070 */
[----:B------:R-:W-:-:S11]  /*14f10*/  ISETP.GT.U32.AND P0, PT, R251, R232, PT ;  /* 0x000000e8fb00720c */ /* 0x000fd60003f04070 */
[----:B------:R-:W-:Y:S01]  /*14f20*/  @!P2 IMAD.IADD R230, R230, 0x1, -R251 ;  /* 0x00000001e6e6a824 */ /* 0x000fe200078e0afb */
[C---:B------:R-:W-:Y:S02]  /*14f30*/  ISETP.GT.U32.AND P4, PT, R251.reuse, R236, PT ;  /* 0x000000ecfb00720c */ /* 0x040fe40003f84070 */
[----:B------:R-:W-:Y:S02]  /*14f40*/  @!P0 IADD3 R232, R232, -R251, RZ ;  /* 0x800000fbe8e88210 */ /* 0x000fe40007ffe0ff */
[C---:B------:R-:W-:Y:S02]  /*14f50*/  ISETP.GT.U32.AND P0, PT, R251.reuse, R114, PT ;  /* 0x00000072fb00720c */ /* 0x040fe40003f04070 */
[C---:B------:R-:W-:Y:S02]  /*14f60*/  ISETP.GT.U32.AND P2, PT, R251.reuse, R154, PT ;  /* 0x0000009afb00720c */ /* 0x040fe40003f44070 */
[----:B------:R-:W-:-:S05]  /*14f70*/  ISETP.GT.U32.AND P1, PT, R251, R235, PT ;  /* 0x000000ebfb00720c */ /* 0x000fca0003f24070 */
[----:B------:R-:W-:Y:S02]  /*14f80*/  @!P4 IADD3 R236, R236, -R251, RZ ;  /* 0x800000fbececc210 */ /* 0x000fe40007ffe0ff */
[C---:B------:R-:W-:Y:S02]  /*14f90*/  ISETP.GT.U32.AND P4, PT, R251.reuse, R228, PT ;  /* 0x000000e4fb00720c */ /* 0x040fe40003f84070 */
[--C-:B------:R-:W-:Y:S01]  /*14fa0*/  @!P0 IMAD.IADD R114, R114, 0x1, -R251.reuse ;  /* 0x0000000172728824 */ /* 0x100fe200078e0afb */
[----:B------:R-:W-:Y:S01]  /*14fb0*/  ISETP.GT.U32.AND P0, PT, R251, R232, PT ;  /* 0x000000e8fb00720c */ /* 0x000fe20003f04070 */
[--C-:B------:R-:W-:Y:S01]  /*14fc0*/  @!P3 IMAD.IADD R231, R231, 0x1, -R251.reuse ;  /* 0x00000001e7e7b824 */ /* 0x100fe200078e0afb */
[C---:B------:R-:W-:Y:S02]  /*14fd0*/  ISETP.GT.U32.AND P3, PT, R251.reuse, R194, PT ;  /* 0x000000c2fb00720c */ /* 0x040fe40003f64070 */
[----:B------:R-:W-:Y:S01]  /*14fe0*/  ISETP.GT.U32.AND P6, PT, R251, R233, PT ;  /* 0x000000e9fb00720c */ /* 0x000fe20003fc4070 */
[----:B------:R-:W-:Y:S01]  /*14ff0*/  @!P1 IMAD.IADD R235, R235, 0x1, -R251 ;  /* 0x00000001ebeb9824 */ /* 0x000fe200078e0afb */
[----:B------:R-:W-:-:S04]  /*15000*/  ISETP.GT.U32.AND P1, PT, R251, R227, PT ;  /* 0x000000e3fb00720c */ /* 0x000fc80003f24070 */
[--C-:B------:R-:W-:Y:S01]  /*15010*/  @!P4 IMAD.IADD R228, R228, 0x1, -R251.reuse ;  /* 0x00000001e4e4c824 */ /* 0x100fe200078e0afb */
[----:B------:R-:W-:Y:S02]  /*15020*/  @!P2 IADD3 R154, R154, -R251, RZ ;  /* 0x800000fb9a9aa210 */ /* 0x000fe40007ffe0ff */
[C---:B------:R-:W-:Y:S02]  /*15030*/  ISETP.GT.U32.AND P4, PT, R251.reuse, R235, PT ;  /* 0x000000ebfb00720c */ /* 0x040fe40003f84070 */
[C---:B------:R-:W-:Y:S01]  /*15040*/  ISETP.GT.U32.AND P2, PT, R251.reuse, R231, PT ;  /* 0x000000e7fb00720c */ /* 0x040fe20003f44070 */
[--C-:B------:R-:W-:Y:S01]  /*15050*/  @!P0 IMAD.IADD R232, R232, 0x1, -R251.reuse ;  /* 0x00000001e8e88824 */ /* 0x100fe200078e0afb */
[----:B------:R-:W-:Y:S02]  /*15060*/  ISETP.GT.U32.AND P0, PT, R251, R225, PT ;  /* 0x000000e1fb00720c */ /* 0x000fe40003f04070 */
[-C--:B------:R-:W-:Y:S01]  /*15070*/  @!P5 IADD3 R229, R229, -R251.reuse, RZ ;  /* 0x800000fbe5e5d210 */ /* 0x080fe20007ffe0ff */
[--C-:B------:R-:W-:Y:S01]  /*15080*/  @!P6 IMAD.IADD R233, R233, 0x1, -R251.reuse ;  /* 0x00000001e9e9e824 */ /* 0x100fe200078e0afb */
[----:B------:R-:W-:Y:S01]  /*15090*/  ISETP.GT.U32.AND P5, PT, R251, R236, PT ;  /* 0x000000ecfb00720c */ /* 0x000fe20003fa4070 */
[----:B------:R-:W-:Y:S01]  /*150a0*/  @!P3 IMAD.IADD R194, R194, 0x1, -R251 ;  /* 0x00000001c2c2b824 */ /* 0x000fe200078e0afb */
[----:B------:R-:W-:-:S02]  /*150b0*/  @!P1 IADD3 R227, R227, -R251, RZ ;  /* 0x800000fbe3e39210 */ /* 0x000fc40007ffe0ff */
[C---:B------:R-:W-:Y:S02]  /*150c0*/  ISETP.GT.U32.AND P6, PT, R251.reuse, R74, PT ;  /* 0x0000004afb00720c */ /* 0x040fe40003fc4070 */
[C---:B------:R-:W-:Y:S02]  /*150d0*/  ISETP.GT.U32.AND P1, PT, R251.reuse, R233, PT ;  /* 0x000000e9fb00720c */ /* 0x040fe40003f24070 */
[----:B------:R-:W-:Y:S02]  /*150e0*/  ISETP.GT.U32.AND P3, PT, R251, R230, PT ;  /* 0x000000e6fb00720c */ /* 0x000fe40003f64070 */
[-C--:B------:R-:W-:Y:S02]  /*150f0*/  @!P4 IADD3 R235, R235, -R251.reuse, RZ ;  /* 0x800000fbebebc210 */ /* 0x080fe40007ffe0ff */
[----:B------:R-:W-:Y:S02]  /*15100*/  @!P2 IADD3 R231, R231, -R251, RZ ;  /* 0x800000fbe7e7a210 */ /* 0x000fe40007ffe0ff */
[----:B------:R-:W-:-:S02]  /*15110*/  ISETP.GT.U32.AND P4, PT, R251, R228, PT ;  /* 0x000000e4fb00720c */ /* 0x000fc40003f84070 */
[----:B------:R-:W-:Y:S02]  /*15120*/  ISETP.GT.U32.AND P2, PT, R251, R224, PT ;  /* 0x000000e0fb00720c */ /* 0x000fe40003f44070 */
[----:B------:R-:W-:Y:S01]  /*15130*/  @!P0 IADD3 R225, R225, -R251, RZ ;  /* 0x800000fbe1e18210 */ /* 0x000fe20007ffe0ff */
[--C-:B------:R-:W-:Y:S01]  /*15140*/  @!P5 IMAD.IADD R236, R236, 0x1, -R251.reuse ;  /* 0x00000001ececd824 */ /* 0x100fe200078e0afb */
[C---:B------:R-:W-:Y:S02]  /*15150*/  ISETP.GT.U32.AND P0, PT, R251.reuse, R218, PT ;  /* 0x000000dafb00720c */ /* 0x040fe40003f04070 */
[C---:B------:R-:W-:Y:S01]  /*15160*/  ISETP.GT.U32.AND P5, PT, R251.reuse, R229, PT ;  /* 0x000000e5fb00720c */ /* 0x040fe20003fa4070 */
[--C-:B------:R-:W-:Y:S01]  /*15170*/  @!P6 IMAD.IADD R74, R74, 0x1, -R251.reuse ;  /* 0x000000014a4ae824 */ /* 0x100fe200078e0afb */
[----:B------:R-:W-:Y:S01]  /*15180*/  ISETP.GT.U32.AND P6, PT, R251, R227, PT ;  /* 0x000000e3fb00720c */ /* 0x000fe20003fc4070 */
[--C-:B------:R-:W-:Y:S01]  /*15190*/  @!P1 IMAD.IADD R233, R233, 0x1, -R251.reuse ;  /* 0x00000001e9e99824 */ /* 0x100fe200078e0afb */
[C---:B------:R-:W-:Y:S01]  /*151a0*/  ISETP.GT.U32.AND P1, PT, R251.reuse, R226, PT ;  /* 0x000000e2fb00720c */ /* 0x040fe20003f24070 */
[--C-:B------:R-:W-:Y:S01]  /*151b0*/  @!P3 IMAD.IADD R230, R230, 0x1, -R251.reuse ;  /* 0x00000001e6e6b824 */ /* 0x100fe200078e0afb */
[----:B------:R-:W-:Y:S01]  /*151c0*/  ISETP.GT.U32.AND P3, PT, R251, R223, PT ;  /* 0x000000dffb00720c */ /* 0x000fe20003f64070 */
[----:B------:R-:W-:Y:S01]  /*151d0*/  @!P2 IMAD.IADD R224, R224, 0x1, -R251 ;  /* 0x00000001e0e0a824 */ /* 0x000fe200078e0afb */
[----:B------:R-:W-:-:S02]  /*151e0*/  @!P4 IADD3 R228, R228, -R251, RZ ;  /* 0x800000fbe4e4c210 */ /* 0x000fc40007ffe0ff */
[C---:B------:R-:W-:Y:S02]  /*151f0*/  ISETP.GT.U32.AND P4, PT, R251.reuse, R221, PT ;  /* 0x000000ddfb00720c */ /* 0x040fe40003f84070 */
[C---:B------:R-:W-:Y:S01]  /*15200*/  ISETP.GT.U32.AND P2, PT, R251.reuse, R217, PT ;  /* 0x000000d9fb00720c */ /* 0x040fe20003f44070 */
[--C-:B------:R-:W-:Y:S01]  /*15210*/  @!P0 IMAD.IADD R218, R218, 0x1, -R251.reuse ;  /* 0x00000001dada8824 */ /* 0x100fe200078e0afb */
[----:B------:R-:W-:Y:S01]  /*15220*/  ISETP.GT.U32.AND P0, PT, R251, R224, PT ;  /* 0x000000e0fb00720c */ /* 0x000fe20003f04070 */
[--C-:B------:R-:W-:Y:S01]  /*15230*/  @!P5 IMAD.IADD R229, R229, 0x1, -R251.reuse ;  /* 0x00000001e5e5d824 */ /* 0x100fe200078e0afb */
[----:B------:R-:W-:Y:S01]  /*15240*/  ISETP.GT.U32.AND P5, PT, R251, R222, PT ;  /* 0x000000defb00720c */ /* 0x000fe20003fa4070 */
[--C-:B------:R-:W-:Y:S01]  /*15250*/  @!P6 IMAD.IADD R227, R227, 0x1, -R251.reuse ;  /* 0x00000001e3e3e824 */ /* 0x100fe200078e0afb */
[C---:B------:R-:W-:Y:S01]  /*15260*/  ISETP.GT.U32.AND P6, PT, R251.reuse, R220, PT ;  /* 0x000000dcfb00720c */ /* 0x040fe20003fc4070 */
[--C-:B------:R-:W-:Y:S01]  /*15270*/  @!P1 IMAD.IADD R226, R226, 0x1, -R251.reuse ;  /* 0x00000001e2e29824 */ /* 0x100fe200078e0afb */
[----:B------:R-:W-:Y:S01]  /*15280*/  ISETP.GT.U32.AND P1, PT, R251, R219, PT ;  /* 0x000000dbfb00720c */ /* 0x000fe20003f24070 */
[--C-:B------:R-:W-:Y:S01]  /*15290*/  @!P3 IMAD.IADD R223, R223, 0x1, -R251.reuse ;  /* 0x00000001dfdfb824 */ /* 0x100fe200078e0afb */
[----:B------:R-:W-:Y:S01]  /*152a0*/  ISETP.GT.U32.AND P3, PT, R251, R216, PT ;  /* 0x000000d8fb00720c */ /* 0x000fe20003f64070 */
[--C-:B------:R-:W-:Y:S01]  /*152b0*/  @!P4 IMAD.IADD R221, R221, 0x1, -R251.reuse ;  /* 0x00000001ddddc824 */ /* 0x100fe200078e0afb */
[----:B------:R-:W-:Y:S01]  /*152c0*/  ISETP.GT.U32.AND P4, PT, R251, R214, PT ;  /* 0x000000d6fb00720c */ /* 0x000fe20003f84070 */
[----:B------:R-:W-:Y:S01]  /*152d0*/  @!P2 IMAD.IADD R217, R217, 0x1, -R251 ;  /* 0x00000001d9d9a824 */ /* 0x000fe200078e0afb */
[----:B------:R-:W-:-:S02]  /*152e0*/  ISETP.GT.U32.AND P2, PT, R251, R223, PT ;  /* 0x000000dffb00720c */ /* 0x000fc40003f44070 */
[-C--:B------:R-:W-:Y:S02]  /*152f0*/  @!P0 IADD3 R224, R224, -R251.reuse, RZ ;  /* 0x800000fbe0e08210 */ /* 0x080fe40007ffe0ff */
[C---:B------:R-:W-:Y:S02]  /*15300*/  ISETP.GT.U32.AND P0, PT, R251.reuse, R218, PT ;  /* 0x000000dafb00720c */ /* 0x040fe40003f04070 */
[----:B------:R-:W-:Y:S02]  /*15310*/  @!P5 IADD3 R222, R222, -R251, RZ ;  /* 0x800000fbdeded210 */ /* 0x000fe40007ffe0ff */
[----:B------:R-:W-:Y:S01]  /*15320*/  ISETP.GT.U32.AND P5, PT, R251, R215, PT ;  /* 0x000000d7fb00720c */ /* 0x000fe20003fa4070 */
[----:B------:R-:W-:Y:S01]  /*15330*/  @!P6 IMAD.IADD R220, R220, 0x1, -R251 ;  /* 0x00000001dcdce824 */ /* 0x000fe200078e0afb */
[-C--:B------:R-:W-:Y:S02]  /*15340*/  @!P1 IADD3 R219, R219, -R251.reuse, RZ ;  /* 0x800000fbdbdb9210 */ /* 0x080fe40007ffe0ff */
[----:B------:R-:W-:-:S02]  /*15350*/  @!P3 IADD3 R216, R216, -R251, RZ ;  /* 0x800000fbd8d8b210 */ /* 0x000fc40007ffe0ff */
[C---:B------:R-:W-:Y:S02]  /*15360*/  ISETP.GT.U32.AND P1, PT, R251.reuse, R225, PT ;  /* 0x000000e1fb00720c */ /* 0x040fe40003f24070 */
[----:B------:R-:W-:Y:S01]  /*15370*/  ISETP.GT.U32.AND P3, PT, R251, R222, PT ;  /* 0x000000defb00720c */ /* 0x000fe20003f64070 */
[--C-:B------:R-:W-:Y:S01]  /*15380*/  @!P2 IMAD.IADD R223, R223, 0x1, -R251.reuse ;  /* 0x00000001dfdfa824 */ /* 0x100fe200078e0afb */
[----:B------:R-:W-:Y:S02]  /*15390*/  @!P4 IADD3 R214, R214, -R251, RZ ;  /* 0x800000fbd6d6c210 */ /* 0x000fe40007ffe0ff */
[C---:B------:R-:W-:Y:S02]  /*153a0*/  ISETP.GT.U32.AND P4, PT, R251.reuse, R220, PT ;  /* 0x000000dcfb00720c */ /* 0x040fe40003f84070 */
[----:B------:R-:W-:Y:S02]  /*153b0*/  ISETP.GT.U32.AND P2, PT, R251, R217, PT ;  /* 0x000000d9fb00720c */ /* 0x000fe40003f44070 */
[----:B------:R-:W-:Y:S01]  /*153c0*/  @!P0 IADD3 R218, R218, -R251, RZ ;  /* 0x800000fbdada8210 */ /* 0x000fe20007ffe0ff */
[----:B------:R-:W-:Y:S01]  /*153d0*/  @!P5 IMAD.IADD R215, R215, 0x1, -R251 ;  /* 0x00000001d7d7d824 */ /* 0x000fe200078e0afb */
[----:B------:R-:W-:-:S02]  /*153e0*/  ISETP.GT.U32.AND P0, PT, R251, R211, PT ;  /* 0x000000d3fb00720c */ /* 0x000fc40003f04070 */
[----:B------:R-:W-:Y:S01]  /*153f0*/  ISETP.GT.U32.AND P5, PT, R251, R221, PT ;  /* 0x000000ddfb00720c */ /* 0x000fe20003fa4070 */
[--C-:B------:R-:W-:Y:S01]  /*15400*/  @!P1 IMAD.IADD R225, R225, 0x1, -R251.reuse ;  /* 0x00000001e1e19824 */ /* 0x100fe200078e0afb */
[C---:B------:R-:W-:Y:S01]  /*15410*/  ISETP.GT.U32.AND P1, PT, R251.reuse, R219, PT ;  /* 0x000000dbfb00720c */ /* 0x040fe20003f24070 */
[--C-:B------:R-:W-:Y:S01]  /*15420*/  @!P3 IMAD.IADD R222, R222, 0x1, -R251.reuse ;  /* 0x00000001dedeb824 */ /* 0x100fe200078e0afb */
[C---:B------:R-:W-:Y:S01]  /*15430*/  ISETP.GT.U32.AND P3, PT, R251.reuse, R216, PT ;  /* 0x000000d8fb00720c */ /* 0x040fe20003f64070 */
[--C-:B------:R-:W-:Y:S01]  /*15440*/  @!P4 IMAD.IADD R220, R220, 0x1, -R251.reuse ;  /* 0x00000001dcdcc824 */ /* 0x100fe200078e0afb */
[----:B------:R-:W-:Y:S01]  /*15450*/  ISETP.GT.U32.AND P4, PT, R251, R213, PT ;  /* 0x000000d5fb00720c */ /* 0x000fe20003f84070 */
[--C-:B------:R-:W-:Y:S01]  /*15460*/  @!P2 IMAD.IADD R217, R217, 0x1, -R251.reuse ;  /* 0x00000001d9d9a824 */ /* 0x100fe200078e0afb */
[C---:B------:R-:W-:Y:S02]  /*15470*/  ISETP.GT.U32.AND P2, PT, R251.reuse, R210, PT ;  /* 0x000000d2fb00720c */ /* 0x040fe40003f44070 */
[----:B------:R-:W-:Y:S01]  /*15480*/  ISETP.GT.U32.AND P6, PT, R251, R226, PT ;  /* 0x000000e2fb00720c */ /* 0x000fe20003fc4070 */
[----:B------:R-:W-:Y:S01]  /*15490*/  @!P0 IMAD.IADD R211, R211, 0x1, -R251 ;  /* 0x00000001d3d38824 */ /* 0x000fe200078e0afb */
[----:B------:R-:W-:-:S02]  /*154a0*/  ISETP.GT.U32.AND P0, PT, R251, R204, PT ;  /* 0x000000ccfb00720c */ /* 0x000fc40003f04070 */
[----:B------:R-:W-:Y:S02]  /*154b0*/  @!P5 IADD3 R221, R221, -R251, RZ ;  /* 0x800000fbddddd210 */ /* 0x000fe40007ffe0ff */
[----:B------:R-:W-:Y:S01]  /*154c0*/  ISETP.GT.U32.AND P5, PT, R251, R215, PT ;  /* 0x000000d7fb00720c */ /* 0x000fe20003fa4070 */
[--C-:B------:R-:W-:Y:S01]  /*154d0*/  @!P1 IMAD.IADD R219, R219, 0x1, -R251.reuse ;  /* 0x00000001dbdb9824 */ /* 0x100fe200078e0afb */
[C---:B------:R-:W-:Y:S01]  /*154e0*/  ISETP.GT.U32.AND P1, PT, R251.reuse, R212, PT ;  /* 0x000000d4fb00720c */ /* 0x040fe20003f24070 */
[--C-:B------:R-:W-:Y:S01]  /*154f0*/  @!P3 IMAD.IADD R216, R216, 0x1, -R251.reuse ;  /* 0x00000001d8d8b824 */ /* 0x100fe200078e0afb */
[----:B------:R-:W-:Y:S01]  /*15500*/  ISETP.GT.U32.AND P3, PT, R251, R209, PT ;  /* 0x000000d1fb00720c */ /* 0x000fe20003f64070 */
[--C-:B------:R-:W-:Y:S01]  /*15510*/  @!P4 IMAD.IADD R213, R213, 0x1, -R251.reuse ;  /* 0x00000001d5d5c824 */ /* 0x100fe200078e0afb */
[C---:B------:R-:W-:Y:S01]  /*15520*/  ISETP.GT.U32.AND P4, PT, R251.reuse, R206, PT ;  /* 0x000000cefb00720c */ /* 0x040fe20003f84070 */
[--C-:B------:R-:W-:Y:S01]  /*15530*/  @!P2 IMAD.IADD R210, R210, 0x1, -R251.reuse ;  /* 0x00000001d2d2a824 */ /* 0x100fe200078e0afb */
[C---:B------:R-:W-:Y:S01]  /*15540*/  ISETP.GT.U32.AND P2, PT, R251.reuse, R203, PT ;  /* 0x000000cbfb00720c */ /* 0x040fe20003f44070 */
[--C-:B------:R-:W-:Y:S01]  /*15550*/  @!P6 IMAD.IADD R226, R226, 0x1, -R251.reuse ;  /* 0x00000001e2e2e824 */ /* 0x100fe200078e0afb */
[C---:B------:R-:W-:Y:S01]  /*15560*/  ISETP.GT.U32.AND P6, PT, R251.reuse, R214, PT ;  /* 0x000000d6fb00720c */ /* 0x040fe20003fc4070 */
[----:B------:R-:W-:Y:S01]  /*15570*/  @!P0 IMAD.IADD R204, R204, 0x1, -R251 ;  /* 0x00000001cccc8824 */ /* 0x000fe200078e0afb */
[----:B------:R-:W-:-:S02]  /*15580*/  ISETP.GT.U32.AND P0, PT, R251, R210, PT ;  /* 0x000000d2fb00720c */ /* 0x000fc40003f04070 */
[-C--:B------:R-:W-:Y:S02]  /*15590*/  @!P5 IADD3 R215, R215, -R251.reuse, RZ ;  /* 0x800000fbd7d7d210 */ /* 0x080fe40007ffe0ff */
[----:B------:R-:W-:Y:S02]  /*155a0*/  ISETP.GT.U32.AND P5, PT, R251, R208, PT ;  /* 0x000000d0fb00720c */ /* 0x000fe40003fa4070 */
[-C--:B------:R-:W-:Y:S02]  /*155b0*/  @!P1 IADD3 R212, R212, -R251.reuse, RZ ;  /* 0x800000fbd4d49210 */ /* 0x080fe40007ffe0ff */
[----:B------:R-:W-:Y:S02]  /*155c0*/  @!P3 IADD3 R209, R209, -R251, RZ ;  /* 0x800000fbd1d1b210 */ /* 0x000fe40007ffe0ff */
[C---:B------:R-:W-:Y:S02]  /*155d0*/  ISETP.GT.U32.AND P1, PT, R251.reuse, R205, PT ;  /* 0x000000cdfb00720c */ /* 0x040fe40003f24070 */
[----:B------:R-:W-:-:S02]  /*155e0*/  ISETP.GT.U32.AND P3, PT, R251, R202, PT ;  /* 0x000000cafb00720c */ /* 0x000fc40003f64070 */
[-C--:B------:R-:W-:Y:S02]  /*155f0*/  @!P4 IADD3 R206, R206, -R251.reuse, RZ ;  /* 0x800000fbcecec210 */ /* 0x080fe40007ffe0ff */
[----:B------:R-:W-:Y:S01]  /*15600*/  @!P2 IADD3 R203, R203, -R251, RZ ;  /* 0x800000fbcbcba210 */ /* 0x000fe20007ffe0ff */
[--C-:B------:R-:W-:Y:S01]  /*15610*/  @!P6 IMAD.IADD R214, R214, 0x1, -R251.reuse ;  /* 0x00000001d6d6e824 */ /* 0x100fe200078e0afb */
[C---:B------:R-:W-:Y:S02]  /*15620*/  ISETP.GT.U32.AND P4, PT, R251.reuse, R212, PT ;  /* 0x000000d4fb00720c */ /* 0x040fe40003f84070 */
[C---:B------:R-:W-:Y:S02]  /*15630*/  ISETP.GT.U32.AND P2, PT, R251.reuse, R209, PT ;  /* 0x000000d1fb00720c */ /* 0x040fe40003f44070 */
[C---:B------:R-:W-:Y:S02]  /*15640*/  ISETP.GT.U32.AND P6, PT, R251.reuse, R207, PT ;  /* 0x000000cffb00720c */ /* 0x040fe40003fc4070 */
        /* <DEDUP_REMOVED lines=11> */
[----:B------:R-:W-:Y:S01]  /*15700*/  ISETP.GT.U32.AND P2, PT, R251, R203, PT ;  /* 0x000000cbfb00720c */ /* 0x000fe20003f44070 */
[----:B------:R-:W-:Y:S02]  /*15710*/  @!P6 IMAD.IADD R207, R207, 0x1, -R251 ;  /* 0x00000001cfcfe824 */ /* 0x000fe400078e0afb */
[----:B------:R-:W-:-:S02]  /*15720*/  @!P0 IADD3 R204, R204, -R251, RZ ;  /* 0x800000fbcccc8210 */ /* 0x000fc40007ffe0ff */
[----:B------:R-:W-:Y:S01]  /*15730*/  ISETP.GT.U32.AND P0, PT, R251, R197, PT ;  /* 0x000000c5fb00720c */ /* 0x000fe20003f04070 */
[--C-:B------:R-:W-:Y:S01]  /*15740*/  @!P5 IMAD.IADD R201, R201, 0x1, -R251.reuse ;  /* 0x00000001c9c9d824 */ /* 0x100fe200078e0afb */
[C---:B------:R-:W-:Y:S02]  /*15750*/  ISETP.GT.U32.AND P6, PT, R251.reuse, R213, PT ;  /* 0x000000d5fb00720c */ /* 0x040fe40003fc4070 */
        /* <DEDUP_REMOVED lines=9> */
[----:B------:R-:W-:Y:S01]  /*157f0*/  @!P0 IMAD.IADD R197, R197, 0x1, -R251 ;  /* 0x00000001c5c58824 */ /* 0x000fe200078e0afb */
[----:B------:R-:W-:-:S02]  /*15800*/  ISETP.GT.U32.AND P0, PT, R251, R189, PT ;  /* 0x000000bdfb00720c */ /* 0x000fc40003f04070 */
[-C--:B------:R-:W-:Y:S02]  /*15810*/  @!P6 IADD3 R213, R213, -R251.reuse, RZ ;  /* 0x800000fbd5d5e210 */ /* 0x080fe40007ffe0ff */
[----:B------:R-:W-:Y:S02]  /*15820*/  @!P5 IADD3 R207, R207, -R251, RZ ;  /* 0x800000fbcfcfd210 */ /* 0x000fe40007ffe0ff */
[C---:B------:R-:W-:Y:S02]  /*15830*/  ISETP.GT.U32.AND P6, PT, R251.reuse, R201, PT ;  /* 0x000000c9fb00720c */ /* 0x040fe40003fc4070 */
        /* <DEDUP_REMOVED lines=8> */
[----:B------:R-:W-:Y:S01]  /*158c0*/  ISETP.GT.U32.AND P2, PT, R251, R188, PT ;  /* 0x000000bcfb00720c */ /* 0x000fe20003f44070 */
[----:B------:R-:W-:-:S02]  /*158d0*/  @!P0 IMAD.IADD R189, R189, 0x1, -R251 ;  /* 0x00000001bdbd8824 */ /* 0x000fc400078e0afb */
[----:B------:R-:W-:Y:S02]  /*158e0*/  @!P6 IADD3 R201, R201, -R251, RZ ;  /* 0x800000fbc9c9e210 */ /* 0x000fe40007ffe0ff */
[C---:B------:R-:W-:Y:S01]  /*158f0*/  ISETP.GT.U32.AND P0, PT, R251.reuse, R196, PT ;  /* 0x000000c4fb00720c */ /* 0x040fe20003f04070 */
[----:B------:R-:W-:Y:S01]  /*15900*/  @!P5 IMAD.IADD R200, R200, 0x1, -R251 ;  /* 0x00000001c8c8d824 */ /* 0x000fe200078e0afb */
[C---:B------:R-:W-:Y:S02]  /*15910*/  ISETP.GT.U32.AND P6, PT, R251.reuse, R193, PT ;  /* 0x000000c1fb00720c */ /* 0x040fe40003fc4070 */
[----:B------:R-:W-:Y:S02]  /*15920*/  ISETP.GT.U32.AND P5, PT, R251, R192, PT ;  /* 0x000000c0fb00720c */ /* 0x000fe40003fa4070 */
[-C--:B------:R-:W-:Y:S02]  /*15930*/  @!P1 IADD3 R198, R198, -R251.reuse, RZ ;  /* 0x800000fbc6c69210 */ /* 0x080fe40007ffe0ff */
[----:B------:R-:W-:-:S02]  /*15940*/  @!P3 IADD3 R195, R195, -R251, RZ ;  /* 0x800000fbc3c3b210 */ /* 0x000fc40007ffe0ff */
[C---:B------:R-:W-:Y:S02]  /*15950*/  ISETP.GT.U32.AND P1, PT, R251.reuse, R190, PT ;  /* 0x000000befb00720c */ /* 0x040fe40003f24070 */
[----:B------:R-:W-:Y:S02]  /*15960*/  ISETP.GT.U32.AND P3, PT, R251, R187, PT ;  /* 0x000000bbfb00720c */ /* 0x000fe40003f64070 */
[-C--:B------:R-:W-:Y:S02]  /*15970*/  @!P4 IADD3 R191, R191, -R251.reuse, RZ ;  /* 0x800000fbbfbfc210 */ /* 0x080fe40007ffe0ff */
[----:B------:R-:W-:Y:S02]  /*15980*/  @!P2 IADD3 R188, R188, -R251, RZ ;  /* 0x800000fbbcbca210 */ /* 0x000fe40007ffe0ff */
[C---:B------:R-:W-:Y:S02]  /*15990*/  ISETP.GT.U32.AND P4, PT, R251.reuse, R198, PT ;  /* 0x000000c6fb00720c */ /* 0x040fe40003f84070 */
[C---:B------:R-:W-:Y:S01]  /*159a0*/  ISETP.GT.U32.AND P2, PT, R251.reuse, R195, PT ;  /* 0x000000c3fb00720c */ /* 0x040fe20003f44070 */
[--C-:B------:R-:W-:Y:S01]  /*159b0*/  @!P0 IMAD.IADD R196, R196, 0x1, -R251.reuse ;  /* 0x00000001c4c48824 */ /* 0x100fe200078e0afb */
[----:B------:R-:W-:Y:S01]  /*159c0*/  ISETP.GT.U32.AND P0, PT, R251, R189, PT ;  /* 0x000000bdfb00720c */ /* 0x000fe20003f04070 */
[----:B------:R-:W-:-:S02]  /*159d0*/  @!P6 IMAD.IADD R193, R193, 0x1, -R251 ;  /* 0x00000001c1c1e824 */ /* 0x000fc400078e0afb */
[--C-:B------:R-:W-:Y:S01]  /*159e0*/  @!P5 IMAD.IADD R192, R192, 0x1, -R251.reuse ;  /* 0x00000001c0c0d824 */ /* 0x100fe200078e0afb */
[C---:B------:R-:W-:Y:S01]  /*159f0*/  ISETP.GT.U32.AND P5, PT, R251.reuse, R199, PT ;  /* 0x000000c7fb00720c */ /* 0x040fe20003fa4070 */
[--C-:B------:R-:W-:Y:S01]  /*15a00*/  @!P1 IMAD.IADD R190, R190, 0x1, -R251.reuse ;  /* 0x00000001bebe9824 */ /* 0x100fe200078e0afb */
[----:B------:R-:W-:Y:S01]  /*15a10*/  ISETP.GT.U32.AND P6, PT, R251, R200, PT ;  /* 0x000000c8fb00720c */ /* 0x000fe20003fc4070 */
[--C-:B------:R-:W-:Y:S01]  /*15a20*/  @!P3 IMAD.IADD R187, R187, 0x1, -R251.reuse ;  /* 0x00000001bbbbb824 */ /* 0x100fe200078e0afb */
[C---:B------:R-:W-:Y:S02]  /*15a30*/  ISETP.GT.U32.AND P1, PT, R251.reuse, R197, PT ;  /* 0x000000c5fb00720c */ /* 0x040fe40003f24070 */
        /* <DEDUP_REMOVED lines=10> */
[-C--:B------:R-:W-:Y:S02]  /*15ae0*/  @!P1 IADD3 R197, R197, -R251.reuse, RZ ;  /* 0x800000fbc5c59210 */ /* 0x080fe40007ffe0ff */
[----:B------:R-:W-:Y:S02]  /*15af0*/  @!P3 IADD3 R193, R193, -R251, RZ ;  /* 0x800000fbc1c1b210 */ /* 0x000fe40007ffe0ff */
[C---:B------:R-:W-:Y:S02]  /*15b00*/  ISETP.GT.U32.AND P1, PT, R251.reuse, R190, PT ;  /* 0x000000befb00720c */ /* 0x040fe40003f24070 */
[C---:B------:R-:W-:Y:S02]  /*15b10*/  ISETP.GT.U32.AND P6, PT, R251.reuse, R187, PT ;  /* 0x000000bbfb00720c */ /* 0x040fe40003fc4070 */
        /* <DEDUP_REMOVED lines=10> */
[----:B------:R-:W-:Y:S01]  /*15bc0*/  @!P6 IADD3 R187, R187, -R251, RZ ;  /* 0x800000fbbbbbe210 */ /* 0x000fe20007ffe0ff */
[----:B------:R-:W-:Y:S01]  /*15bd0*/  @!P3 IMAD.IADD R186, R186, 0x1, -R251 ;  /* 0x00000001babab824 */ /* 0x000fe200078e0afb */
[C---:B------:R-:W-:Y:S02]  /*15be0*/  ISETP.GT.U32.AND P1, PT, R251.reuse, R183, PT ;  /* 0x000000b7fb00720c */ /* 0x040fe40003f24070 */
[C---:B------:R-:W-:Y:S02]  /*15bf0*/  ISETP.GT.U32.AND P6, PT, R251.reuse, R180, PT ;  /* 0x000000b4fb00720c */ /* 0x040fe40003fc4070 */
[----:B------:R-:W-:Y:S02]  /*15c00*/  ISETP.GT.U32.AND P3, PT, R251, R179, PT ;  /* 0x000000b3fb00720c */ /* 0x000fe40003f64070 */
[----:B------:R-:W-:-:S02]  /*15c10*/  @!P4 IADD3 R184, R184, -R251, RZ ;  /* 0x800000fbb8b8c210 */ /* 0x000fc40007ffe0ff */
[----:B------:R-:W-:Y:S02]  /*15c20*/  @!P2 IADD3 R181, R181, -R251, RZ ;  /* 0x800000fbb5b5a210 */ /* 0x000fe40007ffe0ff */
[C---:B------:R-:W-:Y:S02]  /*15c30*/  ISETP.GT.U32.AND P4, PT, R251.reuse, R177, PT ;  /* 0x000000b1fb00720c */ /* 0x040fe40003f84070 */
[----:B------:R-:W-:Y:S02]  /*15c40*/  ISETP.GT.U32.AND P2, PT, R251, R174, PT ;  /* 0x000000aefb00720c */ /* 0x000fe40003f44070 */
[----:B------:R-:W-:Y:S01]  /*15c50*/  @!P0 IADD3 R175, R175, -R251, RZ ;  /* 0x800000fbafaf8210 */ /* 0x000fe20007ffe0ff */
[--C-:B------:R-:W-:Y:S01]  /*15c60*/  @!P5 IMAD.IADD R185, R185, 0x1, -R251.reuse ;  /* 0x00000001b9b9d824 */ /* 0x100fe200078e0afb */
[----:B------:R-:W-:Y:S01]  /*15c70*/  ISETP.GT.U32.AND P0, PT, R251, R181, PT ;  /* 0x000000b5fb00720c */ /* 0x000fe20003f04070 */
[--C-:B------:R-:W-:Y:S02]  /*15c80*/  @!P1 IMAD.IADD R183, R183, 0x1, -R251.reuse ;  /* 0x00000001b7b79824 */ /* 0x100fe400078e0afb */
[----:B------:R-:W-:-:S02]  /*15c90*/  @!P6 IMAD.IADD R180, R180, 0x1, -R251 ;  /* 0x00000001b4b4e824 */ /* 0x000fc400078e0afb */
[--C-:B------:R-:W-:Y:S01]  /*15ca0*/  @!P3 IMAD.IADD R179, R179, 0x1, -R251.reuse ;  /* 0x00000001b3b3b824 */ /* 0x100fe200078e0afb */
[----:B------:R-:W-:Y:S01]  /*15cb0*/  ISETP.GT.U32.AND P3, PT, R251, R185, PT ;  /* 0x000000b9fb00720c */ /* 0x000fe20003f64070 */
[--C-:B------:R-:W-:Y:S01]  /*15cc0*/  @!P4 IMAD.IADD R177, R177, 0x1, -R251.reuse ;  /* 0x00000001b1b1c824 */ /* 0x100fe200078e0afb */
[C---:B------:R-:W-:Y:S01]  /*15cd0*/  ISETP.GT.U32.AND P4, PT, R251.reuse, R183, PT ;  /* 0x000000b7fb00720c */ /* 0x040fe20003f84070 */
[--C-:B------:R-:W-:Y:S01]  /*15ce0*/  @!P2 IMAD.IADD R174, R174, 0x1, -R251.reuse ;  /* 0x00000001aeaea824 */ /* 0x100fe200078e0afb */
[C---:B------:R-:W-:Y:S02]  /*15cf0*/  ISETP.GT.U32.AND P2, PT, R251.reuse, R180, PT ;  /* 0x000000b4fb00720c */ /* 0x040fe40003f44070 */
[----:B------:R-:W-:Y:S01]  /*15d00*/  ISETP.GT.U32.AND P5, PT, R251, R178, PT ;  /* 0x000000b2fb00720c */ /* 0x000fe20003fa4070 */
[----:B------:R-:W-:Y:S01]  /*15d10*/  @!P0 IMAD.IADD R181, R181, 0x1, -R251 ;  /* 0x00000001b5b58824 */ /* 0x000fe200078e0afb */
[C---:B------:R-:W-:Y:S02]  /*15d20*/  ISETP.GT.U32.AND P0, PT, R251.reuse, R175, PT ;  /* 0x000000affb00720c */ /* 0x040fe40003f04070 */
[----:B------:R-:W-:-:S03]  /*15d30*/  ISETP.GT.U32.AND P6, PT, R251, R186, PT ;  /* 0x000000bafb00720c */ /* 0x000fc60003fc4070 */
[----:B------:R-:W-:Y:S01]  /*15d40*/  @!P3 IMAD.IADD R185, R185, 0x1, -R251 ;  /* 0x00000001b9b9b824 */ /* 0x000fe200078e0afb */
[C---:B------:R-:W-:Y:S02]  /*15d50*/  ISETP.GT.U32.AND P3, PT, R251.reuse, R179, PT ;  /* 0x000000b3fb00720c */ /* 0x040fe40003f64070 */
[----:B------:R-:W-:Y:S02]  /*15d60*/  ISETP.GT.U32.AND P1, PT, R251, R176, PT ;  /* 0x000000b0fb00720c */ /* 0x000fe40003f24070 */
[-C--:B------:R-:W-:Y:S02]  /*15d70*/  @!P4 IADD3 R183, R183, -R251.reuse, RZ ;  /* 0x800000fbb7b7c210 */ /* 0x080fe40007ffe0ff */
[----:B------:R-:W-:Y:S02]  /*15d80*/  @!P2 IADD3 R180, R180, -R251, RZ ;  /* 0x800000fbb4b4a210 */ /* 0x000fe40007ffe0ff */
[C---:B------:R-:W-:Y:S02]  /*15d90*/  ISETP.GT.U32.AND P4, PT, R251.reuse, R174, PT ;  /* 0x000000aefb00720c */ /* 0x040fe40003f84070 */
[----:B------:R-:W-:-:S02]  /*15da0*/  ISETP.GT.U32.AND P2, PT, R251, R173, PT ;  /* 0x000000adfb00720c */ /* 0x000fc40003f44070 */
[-C--:B------:R-:W-:Y:S01]  /*15db0*/  @!P5 IADD3 R178, R178, -R251.reuse, RZ ;  /* 0x800000fbb2b2d210 */ /* 0x080fe20007ffe0ff */
[--C-:B------:R-:W-:Y:S01]  /*15dc0*/  @!P0 IMAD.IADD R175, R175, 0x1, -R251.reuse ;  /* 0x00000001afaf8824 */ /* 0x100fe200078e0afb */
[C---:B------:R-:W-:Y:S02]  /*15dd0*/  ISETP.GT.U32.AND P5, PT, R251.reuse, R184, PT ;  /* 0x000000b8fb00720c */ /* 0x040fe40003fa4070 */
[C---:B------:R-:W-:Y:S02]  /*15de0*/  ISETP.GT.U32.AND P0, PT, R251.reuse, R168, PT ;  /* 0x000000a8fb00720c */ /* 0x040fe40003f04070 */
[-C--:B------:R-:W-:Y:S02]  /*15df0*/  @!P6 IADD3 R186, R186, -R251.reuse, RZ ;  /* 0x800000fbbabae210 */ /* 0x080fe40007ffe0ff */
[----:B------:R-:W-:Y:S01]  /*15e00*/  ISETP.GT.U32.AND P6, PT, R251, R178, PT ;  /* 0x000000b2fb00720c */ /* 0x000fe20003fc4070 */
[--C-:B------:R-:W-:Y:S01]  /*15e10*/  @!P3 IMAD.IADD R179, R179, 0x1, -R251.reuse ;  /* 0x00000001b3b3b824 */ /* 0x100fe200078e0afb */
[C---:B------:R-:W-:Y:S01]  /*15e20*/  ISETP.GT.U32.AND P3, PT, R251.reuse, R172, PT ;  /* 0x000000acfb00720c */ /* 0x040fe20003f64070 */
[--C-:B------:R-:W-:Y:S01]  /*15e30*/  @!P1 IMAD.IADD R176, R176, 0x1, -R251.reuse ;  /* 0x00000001b0b09824 */ /* 0x100fe200078e0afb */
[----:B------:R-:W-:Y:S01]  /*15e40*/  ISETP.GT.U32.AND P1, PT, R251, R182, PT ;  /* 0x000000b6fb00720c */ /* 0x000fe20003f24070 */
[--C-:B------:R-:W-:Y:S01]  /*15e50*/  @!P2 IMAD.IADD R173, R173, 0x1, -R251.reuse ;  /* 0x00000001adada824 */ /* 0x100fe200078e0afb */
[----:B------:R-:W-:Y:S01]  /*15e60*/  @!P4 IADD3 R174, R174, -R251, RZ ;  /* 0x800000fbaeaec210 */ /* 0x000fe20007ffe0ff */
[----:B------:R-:W-:Y:S01]  /*15e70*/  @!P5 IMAD.IADD R184, R184, 0x1, -R251 ;  /* 0x00000001b8b8d824 */ /* 0x000fe200078e0afb */
[----:B------:R-:W-:-:S02]  /*15e80*/  ISETP.GT.U32.AND P4, PT, R251, R167, PT ;  /* 0x000000a7fb00720c */ /* 0x000fc40003f84070 */
[C---:B------:R-:W-:Y:S02]  /*15e90*/  ISETP.GT.U32.AND P2, PT, R251.reuse, R166, PT ;  /* 0x000000a6fb00720c */ /* 0x040fe40003f44070 */
[C---:B------:R-:W-:Y:S02]  /*15ea0*/  ISETP.GT.U32.AND P5, PT, R251.reuse, R177, PT ;  /* 0x000000b1fb00720c */ /* 0x040fe40003fa4070 */
[----:B------:R-:W-:Y:S02]  /*15eb0*/  @!P0 IADD3 R168, R168, -R251, RZ ;  /* 0x800000fba8a88210 */ /* 0x000fe40007ffe0ff */
[C---:B------:R-:W-:Y:S01]  /*15ec0*/  ISETP.GT.U32.AND P0, PT, R251.reuse, R161, PT ;  /* 0x000000a1fb00720c */ /* 0x040fe20003f04070 */
[--C-:B------:R-:W-:Y:S01]  /*15ed0*/  @!P6 IMAD.IADD R178, R178, 0x1, -R251.reuse ;  /* 0x00000001b2b2e824 */ /* 0x100fe200078e0afb */
[C---:B------:R-:W-:Y:S01]  /*15ee0*/  ISETP.GT.U32.AND P6, PT, R251.reuse, R171, PT ;  /* 0x000000abfb00720c */ /* 0x040fe20003fc4070 */
[--C-:B------:R-:W-:Y:S01]  /*15ef0*/  @!P3 IMAD.IADD R172, R172, 0x1, -R251.reuse ;  /* 0x00000001acacb824 */ /* 0x100fe200078e0afb */
[C---:B------:R-:W-:Y:S01]  /*15f00*/  ISETP.GT.U32.AND P3, PT, R251.reuse, R165, PT ;  /* 0x000000a5fb00720c */ /* 0x040fe20003f64070 */
[--C-:B------:R-:W-:Y:S01]  /*15f10*/  @!P1 IMAD.IADD R182, R182, 0x1, -R251.reuse ;  /* 0x00000001b6b69824 */ /* 0x100fe200078e0afb */
[----:B------:R-:W-:Y:S01]  /*15f20*/  ISETP.GT.U32.AND P1, PT, R251, R176, PT ;  /* 0x000000b0fb00720c */ /* 0x000fe20003f24070 */
[----:B------:R-:W-:-:S02]  /*15f30*/  @!P4 IMAD.IADD R167, R167, 0x1, -R251 ;  /* 0x00000001a7a7c824 */ /* 0x000fc400078e0afb */
[--C-:B------:R-:W-:Y:S01]  /*15f40*/  @!P2 IMAD.IADD R166, R166, 0x1, -R251.reuse ;  /* 0x00000001a6a6a824 */ /* 0x100fe200078e0afb */
[----:B------:R-:W-:Y:S02]  /*15f50*/  ISETP.GT.U32.AND P2, PT, R251, R172, PT ;  /* 0x000000acfb00720c */ /* 0x000fe40003f44070 */
[----:B------:R-:W-:Y:S01]  /*15f60*/  @!P5 IADD3 R177, R177, -R251, RZ ;  /* 0x800000fbb1b1d210 */ /* 0x000fe20007ffe0ff */
[--C-:B------:R-:W-:Y:S01]  /*15f70*/  @!P0 IMAD.IADD R161, R161, 0x1, -R251.reuse ;  /* 0x00000001a1a18824 */ /* 0x100fe200078e0afb */
[C---:B------:R-:W-:Y:S02]  /*15f80*/  ISETP.GT.U32.AND P5, PT, R251.reuse, R170, PT ;  /* 0x000000aafb00720c */ /* 0x040fe40003fa4070 */
[----:B------:R-:W-:Y:S02]  /*15f90*/  ISETP.GT.U32.AND P0, PT, R251, R167, PT ;  /* 0x000000a7fb00720c */ /* 0x000fe40003f04070 */
[-C--:B------:R-:W-:Y:S02]  /*15fa0*/  @!P6 IADD3 R171, R171, -R251.reuse, RZ ;  /* 0x800000fbababe210 */ /* 0x080fe40007ffe0ff */
[----:B------:R-:W-:Y:S01]  /*15fb0*/  @!P3 IADD3 R165, R165, -R251, RZ ;  /* 0x800000fba5a5b210 */ /* 0x000fe20007ffe0ff */
[----:B------:R-:W-:Y:S01]  /*15fc0*/  @!P1 IMAD.IADD R176, R176, 0x1, -R251 ;  /* 0x00000001b0b09824 */ /* 0x000fe200078e0afb */
[----:B------:R-:W-:-:S02]  /*15fd0*/  ISETP.GT.U32.AND P3, PT, R251, R171, PT ;  /* 0x000000abfb00720c */ /* 0x000fc40003f64070 */
[C---:B------:R-:W-:Y:S02]  /*15fe0*/  ISETP.GT.U32.AND P1, PT, R251.reuse, R169, PT ;  /* 0x000000a9fb00720c */ /* 0x040fe40003f24070 */
[----:B------:R-:W-:Y:S01]  /*15ff0*/  @!P2 IADD3 R172, R172, -R251, RZ ;  /* 0x800000fbacaca210 */ /* 0x000fe20007ffe0ff */
[--C-:B------:R-:W-:Y:S01]  /*16000*/  @!P5 IMAD.IADD R170, R170, 0x1, -R251.reuse ;  /* 0x00000001aaaad824 */ /* 0x100fe200078e0afb */
[----:B------:R-:W-:Y:S01]  /*16010*/  ISETP.GT.U32.AND P2, PT, R251, R166, PT ;  /* 0x000000a6fb00720c */ /* 0x000fe20003f44070 */
[----:B------:R-:W-:Y:S01]  /*16020*/  @!P0 IMAD.IADD R167, R167, 0x1, -R251 ;  /* 0x00000001a7a78824 */ /* 0x000fe200078e0afb */
[C---:B------:R-:W-:Y:S02]  /*16030*/  ISETP.GT.U32.AND P6, PT, R251.reuse, R164, PT ;  /* 0x000000a4fb00720c */ /* 0x040fe40003fc4070 */
[C---:B------:R-:W-:Y:S02]  /*16040*/  ISETP.GT.U32.AND P5, PT, R251.reuse, R163, PT ;  /* 0x000000a3fb00720c */ /* 0x040fe40003fa4070 */
[----:B------:R-:W-:-:S02]  /*16050*/  ISETP.GT.U32.AND P0, PT, R251, R160, PT ;  /* 0x000000a0fb00720c */ /* 0x000fc40003f04070 */
[----:B------:R-:W-:Y:S01]  /*16060*/  ISETP.GT.U32.AND P4, PT, R251, R173, PT ;  /* 0x000000adfb00720c */ /* 0x000fe20003f84070 */
[--C-:B------:R-:W-:Y:S01]  /*16070*/  @!P3 IMAD.IADD R171, R171, 0x1, -R251.reuse ;  /* 0x00000001ababb824 */ /* 0x100fe200078e0afb */
[----:B------:R-:W-:Y:S01]  /*16080*/  ISETP.GT.U32.AND P3, PT, R251, R165, PT ;  /* 0x000000a5fb00720c */ /* 0x000fe20003f64070 */
[--C-:B------:R-:W-:Y:S01]  /*16090*/  @!P1 IMAD.IADD R169, R169, 0x1, -R251.reuse ;  /* 0x00000001a9a99824 */ /* 0x100fe200078e0afb */
[C---:B------:R-:W-:Y:S02]  /*160a0*/  ISETP.GT.U32.AND P1, PT, R251.reuse, R162, PT ;  /* 0x000000a2fb00720c */ /* 0x040fe40003f24070 */
[----:B------:R-:W-:Y:S01]  /*160b0*/  @!P2 IADD3 R166, R166, -R251, RZ ;  /* 0x800000fba6a6a210 */ /* 0x000fe20007ffe0ff */
[--C-:B------:R-:W-:Y:S01]  /*160c0*/  @!P6 IMAD.IADD R164, R164, 0x1, -R251.reuse ;  /* 0x00000001a4a4e824 */ /* 0x100fe200078e0afb */
[----:B------:R-:W-:Y:S01]  /*160d0*/  ISETP.GT.U32.AND P2, PT, R251, R159, PT ;  /* 0x0000009ffb00720c */ /* 0x000fe20003f44070 */
[----:B------:R-:W-:Y:S01]  /*160e0*/  @!P5 IMAD.IADD R163, R163, 0x1, -R251 ;  /* 0x00000001a3a3d824 */ /* 0x000fe200078e0afb */
[----:B------:R-:W-:-:S02]  /*160f0*/  ISETP.GT.U32.AND P5, PT, R251, R169, PT ;  /* 0x000000a9fb00720c */ /* 0x000fc40003fa4070 */
[-C--:B------:R-:W-:Y:S01]  /*16100*/  @!P0 IADD3 R160, R160, -R251.reuse, RZ ;  /* 0x800000fba0a08210 */ /* 0x080fe20007ffe0ff */
[--C-:B------:R-:W-:Y:S01]  /*16110*/  @!P4 IMAD.IADD R173, R173, 0x1, -R251.reuse ;  /* 0x00000001adadc824 */ /* 0x100fe200078e0afb */
[C---:B------:R-:W-:Y:S02]  /*16120*/  ISETP.GT.U32.AND P0, PT, R251.reuse, R152, PT ;  /* 0x00000098fb00720c */ /* 0x040fe40003f04070 */
[----:B------:R-:W-:Y:S01]  /*16130*/  ISETP.GT.U32.AND P4, PT, R251, R164, PT ;  /* 0x000000a4fb00720c */ /* 0x000fe20003f84070 */
[--C-:B------:R-:W-:Y:S01]  /*16140*/  @!P3 IMAD.IADD R165, R165, 0x1, -R251.reuse ;  /* 0x00000001a5a5b824 */ /* 0x100fe200078e0afb */
[----:B------:R-:W-:Y:S02]  /*16150*/  ISETP.GT.U32.AND P3, PT, R251, R158, PT ;  /* 0x0000009efb00720c */ /* 0x000fe40003f64070 */
[----:B------:R-:W-:Y:S01]  /*16160*/  @!P1 IADD3 R162, R162, -R251, RZ ;  /* 0x800000fba2a29210 */ /* 0x000fe20007ffe0ff */
[----:B------:R-:W-:Y:S01]  /*16170*/  @!P2 IMAD.IADD R159, R159, 0x1, -R251 ;  /* 0x000000019f9fa824 */ /* 0x000fe200078e0afb */
[----:B------:R-:W-:-:S02]  /*16180*/  ISETP.GT.U32.AND P1, PT, R251, R168, PT ;  /* 0x000000a8fb00720c */ /* 0x000fc40003f24070 */
[----:B------:R-:W-:Y:S02]  /*16190*/  ISETP.GT.U32.AND P2, PT, R251, R151, PT ;  /* 0x00000097fb00720c */ /* 0x000fe40003f44070 */
[----:B------:R-:W-:Y:S01]  /*161a0*/  @!P5 IADD3 R169, R169, -R251, RZ ;  /* 0x800000fba9a9d210 */ /* 0x000fe20007ffe0ff */
[--C-:B------:R-:W-:Y:S01]  /*161b0*/  @!P0 IMAD.IADD R152, R152, 0x1, -R251.reuse ;  /* 0x0000000198988824 */ /* 0x100fe200078e0afb */
[C---:B------:R-:W-:Y:S01]  /*161c0*/  ISETP.GT.U32.AND P5, PT, R251.reuse, R163, PT ;  /* 0x000000a3fb00720c */ /* 0x040fe20003fa4070 */
        /* <DEDUP_REMOVED lines=8> */
[----:B------:R-:W-:-:S02]  /*16250*/  ISETP.GT.U32.AND P1, PT, R251, R162, PT ;  /* 0x000000a2fb00720c */ /* 0x000fc40003f24070 */
[----:B------:R-:W-:Y:S02]  /*16260*/  ISETP.GT.U32.AND P2, PT, R251, R158, PT ;  /* 0x0000009efb00720c */ /* 0x000fe40003f44070 */
[-C--:B------:R-:W-:Y:S02]  /*16270*/  @!P5 IADD3 R163, R163, -R251.reuse, RZ ;  /* 0x800000fba3a3d210 */ /* 0x080fe40007ffe0ff */
[----:B------:R-:W-:Y:S02]  /*16280*/  ISETP.GT.U32.AND P5, PT, R251, R156, PT ;  /* 0x0000009cfb00720c */ /* 0x000fe40003fa4070 */
[-C--:B------:R-:W-:Y:S02]  /*16290*/  @!P0 IADD3 R159, R159, -R251.reuse, RZ ;  /* 0x800000fb9f9f8210 */ /* 0x080fe40007ffe0ff */
[----:B------:R-:W-:Y:S02]  /*162a0*/  ISETP.GT.U32.AND P0, PT, R251, R152, PT ;  /* 0x00000098fb00720c */ /* 0x000fe40003f04070 */
[----:B------:R-:W-:-:S02]  /*162b0*/  @!P4 IADD3 R157, R157, -R251, RZ ;  /* 0x800000fb9d9dc210 */ /* 0x000fc40007ffe0ff */
[C---:B------:R-:W-:Y:S01]  /*162c0*/  ISETP.GT.U32.AND P4, PT, R251.reuse, R149, PT ;  /* 0x00000095fb00720c */ /* 0x040fe20003f84070 */
[--C-:B------:R-:W-:Y:S01]  /*162d0*/  @!P6 IMAD.IADD R170, R170, 0x1, -R251.reuse ;  /* 0x00000001aaaae824 */ /* 0x100fe200078e0afb */
[C---:B------:R-:W-:Y:S02]  /*162e0*/  ISETP.GT.U32.AND P6, PT, R251.reuse, R161, PT ;  /* 0x000000a1fb00720c */ /* 0x040fe40003fc4070 */
[----:B------:R-:W-:Y:S01]  /*162f0*/  @!P3 IADD3 R150, R150, -R251, RZ ;  /* 0x800000fb9696b210 */ /* 0x000fe20007ffe0ff */
[--C-:B------:R-:W-:Y:S01]  /*16300*/  @!P1 IMAD.IADD R162, R162, 0x1, -R251.reuse ;  /* 0x00000001a2a29824 */ /* 0x100fe200078e0afb */
[C---:B------:R-:W-:Y:S01]  /*16310*/  ISETP.GT.U32.AND P3, PT, R251.reuse, R157, PT ;  /* 0x0000009dfb00720c */ /* 0x040fe20003f64070 */
[--C-:B------:R-:W-:Y:S01]  /*16320*/  @!P2 IMAD.IADD R158, R158, 0x1, -R251.reuse ;  /* 0x000000019e9ea824 */ /* 0x100fe200078e0afb */
[C---:B------:R-:W-:Y:S01]  /*16330*/  ISETP.GT.U32.AND P1, PT, R251.reuse, R155, PT ;  /* 0x0000009bfb00720c */ /* 0x040fe20003f24070 */
[----:B------:R-:W-:Y:S01]  /*16340*/  @!P5 IMAD.IADD R156, R156, 0x1, -R251 ;  /* 0x000000019c9cd824 */ /* 0x000fe200078e0afb */
[----:B------:R-:W-:-:S02]  /*16350*/  ISETP.GT.U32.AND P2, PT, R251, R151, PT ;  /* 0x00000097fb00720c */ /* 0x000fc40003f44070 */
[----:B------:R-:W-:Y:S02]  /*16360*/  ISETP.GT.U32.AND P5, PT, R251, R148, PT ;  /* 0x00000094fb00720c */ /* 0x000fe40003fa4070 */
[----:B------:R-:W-:Y:S01]  /*16370*/  @!P0 IADD3 R152, R152, -R251, RZ ;  /* 0x800000fb98988210 */ /* 0x000fe20007ffe0ff */
[--C-:B------:R-:W-:Y:S01]  /*16380*/  @!P4 IMAD.IADD R149, R149, 0x1, -R251.reuse ;  /* 0x000000019595c824 */ /* 0x100fe200078e0afb */
[C---:B------:R-:W-:Y:S02]  /*16390*/  ISETP.GT.U32.AND P0, PT, R251.reuse, R145, PT ;  /* 0x00000091fb00720c */ /* 0x040fe40003f04070 */
[----:B------:R-:W-:Y:S01]  /*163a0*/  ISETP.GT.U32.AND P4, PT, R251, R156, PT ;  /* 0x0000009cfb00720c */ /* 0x000fe20003f84070 */
[--C-:B------:R-:W-:Y:S01]  /*163b0*/  @!P6 IMAD.IADD R161, R161, 0x1, -R251.reuse ;  /* 0x00000001a1a1e824 */ /* 0x100fe200078e0afb */
[----:B------:R-:W-:Y:S01]  /*163c0*/  ISETP.GT.U32.AND P6, PT, R251, R153, PT ;  /* 0x00000099fb00720c */ /* 0x000fe20003fc4070 */
        /* <DEDUP_REMOVED lines=8> */
[----:B------:R-:W-:Y:S01]  /*16450*/  @!P0 IMAD.IADD R145, R145, 0x1, -R251 ;  /* 0x0000000191918824 */ /* 0x000fe200078e0afb */
[----:B------:R-:W-:-:S02]  /*16460*/  ISETP.GT.U32.AND P0, PT, R251, R138, PT ;  /* 0x0000008afb00720c */ /* 0x000fc40003f04070 */
[----:B------:R-:W-:Y:S02]  /*16470*/  @!P4 IADD3 R156, R156, -R251, RZ ;  /* 0x800000fb9c9cc210 */ /* 0x000fe40007ffe0ff */
[----:B------:R-:W-:Y:S01]  /*16480*/  ISETP.GT.U32.AND P4, PT, R251, R149, PT ;  /* 0x00000095fb00720c */ /* 0x000fe20003f84070 */
[--C-:B------:R-:W-:Y:S01]  /*16490*/  @!P3 IMAD.IADD R150, R150, 0x1, -R251.reuse ;  /* 0x000000019696b824 */ /* 0x100fe200078e0afb */
[----:B------:R-:W-:Y:S01]  /*164a0*/  @!P6 IADD3 R153, R153, -R251, RZ ;  /* 0x800000fb9999e210 */ /* 0x000fe20007ffe0ff */
[--C-:B------:R-:W-:Y:S01]  /*164b0*/  @!P1 IMAD.IADD R147, R147, 0x1, -R251.reuse ;  /* 0x0000000193939824 */ /* 0x100fe200078e0afb */
[C---:B------:R-:W-:Y:S01]  /*164c0*/  ISETP.GT.U32.AND P3, PT, R251.reuse, R143, PT ;  /* 0x0000008ffb00720c */ /* 0x040fe20003f64070 */
        /* <DEDUP_REMOVED lines=8> */
[-C--:B------:R-:W-:Y:S02]  /*16550*/  @!P4 IADD3 R149, R149, -R251.reuse, RZ ;  /* 0x800000fb9595c210 */ /* 0x080fe40007ffe0ff */
[----:B------:R-:W-:Y:S02]  /*16560*/  ISETP.GT.U32.AND P4, PT, R251, R142, PT ;  /* 0x0000008efb00720c */ /* 0x000fe40003f84070 */
[----:B------:R-:W-:Y:S01]  /*16570*/  @!P3 IADD3 R143, R143, -R251, RZ ;  /* 0x800000fb8f8fb210 */ /* 0x000fe20007ffe0ff */
[--C-:B------:R-:W-:Y:S01]  /*16580*/  @!P1 IMAD.IADD R153, R153, 0x1, -R251.reuse ;  /* 0x0000000199999824 */ /* 0x100fe200078e0afb */
[C---:B------:R-:W-:Y:S01]  /*16590*/  ISETP.GT.U32.AND P3, PT, R251.reuse, R136, PT ;  /* 0x00000088fb00720c */ /* 0x040fe20003f64070 */
[----:B------:R-:W-:Y:S01]  /*165a0*/  @!P6 IMAD.IADD R160, R160, 0x1, -R251 ;  /* 0x00000001a0a0e824 */ /* 0x000fe200078e0afb */
[----:B------:R-:W-:-:S02]  /*165b0*/  ISETP.GT.U32.AND P1, PT, R251, R146, PT ;  /* 0x00000092fb00720c */ /* 0x000fc40003f24070 */
[----:B------:R-:W-:Y:S02]  /*165c0*/  ISETP.GT.U32.AND P6, PT, R251, R147, PT ;  /* 0x00000093fb00720c */ /* 0x000fe40003fc4070 */
[----:B------:R-:W-:Y:S01]  /*165d0*/  @!P2 IADD3 R137, R137, -R251, RZ ;  /* 0x800000fb8989a210 */ /* 0x000fe20007ffe0ff */
[--C-:B------:R-:W-:Y:S01]  /*165e0*/  @!P5 IMAD.IADD R148, R148, 0x1, -R251.reuse ;  /* 0x000000019494d824 */ /* 0x100fe200078e0afb */
[C---:B------:R-:W-:Y:S01]  /*165f0*/  ISETP.GT.U32.AND P2, PT, R251.reuse, R143, PT ;  /* 0x0000008ffb00720c */ /* 0x040fe20003f44070 */
[--C-:B------:R-:W-:Y:S01]  /*16600*/  @!P0 IMAD.IADD R144, R144, 0x1, -R251.reuse ;  /* 0x0000000190908824 */ /* 0x100fe200078e0afb */
[C---:B------:R-:W-:Y:S01]  /*16610*/  ISETP.GT.U32.AND P5, PT, R251.reuse, R141, PT ;  /* 0x0000008dfb00720c */ /* 0x040fe20003fa4070 */
[--C-:B------:R-:W-:Y:S01]  /*16620*/  @!P4 IMAD.IADD R142, R142, 0x1, -R251.reuse ;  /* 0x000000018e8ec824 */ /* 0x100fe200078e0afb */
[C---:B------:R-:W-:Y:S02]  /*16630*/  ISETP.GT.U32.AND P0, PT, R251.reuse, R138, PT ;  /* 0x0000008afb00720c */ /* 0x040fe40003f04070 */
[C---:B------:R-:W-:Y:S01]  /*16640*/  ISETP.GT.U32.AND P4, PT, R251.reuse, R135, PT ;  /* 0x00000087fb00720c */ /* 0x040fe20003f84070 */
[--C-:B------:R-:W-:Y:S01]  /*16650*/  @!P3 IMAD.IADD R136, R136, 0x1, -R251.reuse ;  /* 0x000000018888b824 */ /* 0x100fe200078e0afb */
[----:B------:R-:W-:Y:S01]  /*16660*/  ISETP.GT.U32.AND P3, PT, R251, R142, PT ;  /* 0x0000008efb00720c */ /* 0x000fe20003f64070 */
[----:B------:R-:W-:Y:S01]  /*16670*/  @!P6 IMAD.IADD R147, R147, 0x1, -R251 ;  /* 0x000000019393e824 */ /* 0x000fe200078e0afb */
[----:B------:R-:W-:-:S02]  /*16680*/  @!P1 IADD3 R146, R146, -R251, RZ ;  /* 0x800000fb92929210 */ /* 0x000fc40007ffe0ff */
        /* <DEDUP_REMOVED lines=8> */
[C---:B------:R-:W-:Y:S02]  /*16710*/  ISETP.GT.U32.AND P0, PT, R251.reuse, R131, PT ;  /* 0x00000083fb00720c */ /* 0x040fe40003f04070 */
[----:B------:R-:W-:-:S02]  /*16720*/  ISETP.GT.U32.AND P4, PT, R251, R141, PT ;  /* 0x0000008dfb00720c */ /* 0x000fc40003f84070 */
[-C--:B------:R-:W-:Y:S01]  /*16730*/  @!P3 IADD3 R142, R142, -R251.reuse, RZ ;  /* 0x800000fb8e8eb210 */ /* 0x080fe20007ffe0ff */
[--C-:B------:R-:W-:Y:S01]  /*16740*/  @!P1 IMAD.IADD R139, R139, 0x1, -R251.reuse ;  /* 0x000000018b8b9824 */ /* 0x100fe200078e0afb */
[----:B------:R-:W-:Y:S02]  /*16750*/  ISETP.GT.U32.AND P3, PT, R251, R136, PT ;  /* 0x00000088fb00720c */ /* 0x000fe40003f64070 */
[----:B------:R-:W-:Y:S01]  /*16760*/  @!P6 IADD3 R140, R140, -R251, RZ ;  /* 0x800000fb8c8ce210 */ /* 0x000fe20007ffe0ff */
[--C-:B------:R-:W-:Y:S01]  /*16770*/  @!P2 IMAD.IADD R137, R137, 0x1, -R251.reuse ;  /* 0x000000018989a824 */ /* 0x100fe200078e0afb */
[C---:B------:R-:W-:Y:S01]  /*16780*/  ISETP.GT.U32.AND P1, PT, R251.reuse, R145, PT ;  /* 0x00000091fb00720c */ /* 0x040fe20003f24070 */
[--C-:B------:R-:W-:Y:S01]  /*16790*/  @!P5 IMAD.IADD R134, R134, 0x1, -R251.reuse ;  /* 0x000000018686d824 */ /* 0x100fe200078e0afb */
[----:B------:R-:W-:Y:S01]  /*167a0*/  ISETP.GT.U32.AND P2, PT, R251, R130, PT ;  /* 0x00000082fb00720c */ /* 0x000fe20003f44070 */
[----:B------:R-:W-:Y:S01]  /*167b0*/  @!P0 IMAD.IADD R131, R131, 0x1, -R251 ;  /* 0x0000000183838824 */ /* 0x000fe200078e0afb */
[----:B------:R-:W-:-:S02]  /*167c0*/  ISETP.GT.U32.AND P5, PT, R251, R140, PT ;  /* 0x0000008cfb00720c */ /* 0x000fc40003fa4070 */
[----:B------:R-:W-:Y:S01]  /*167d0*/  ISETP.GT.U32.AND P6, PT, R251, R146, PT ;  /* 0x00000092fb00720c */ /* 0x000fe20003fc4070 */
[----:B------:R-:W-:Y:S01]  /*167e0*/  @!P4 IMAD.IADD R141, R141, 0x1, -R251 ;  /* 0x000000018d8dc824 */ /* 0x000fe200078e0afb */
[C---:B------:R-:W-:Y:S02]  /*167f0*/  ISETP.GT.U32.AND P0, PT, R251.reuse, R124, PT ;  /* 0x0000007cfb00720c */ /* 0x040fe40003f04070 */
[C---:B------:R-:W-:Y:S02]  /*16800*/  ISETP.GT.U32.AND P4, PT, R251.reuse, R135, PT ;  /* 0x00000087fb00720c */ /* 0x040fe40003f84070 */
[----:B------:R-:W-:Y:S02]  /*16810*/  @!P3 IADD3 R136, R136, -R251, RZ ;  /* 0x800000fb8888b210 */ /* 0x000fe40007ffe0ff */
[----:B------:R-:W-:Y:S02]  /*16820*/  ISETP.GT.U32.AND P3, PT, R251, R129, PT ;  /* 0x00000081fb00720c */ /* 0x000fe40003f64070 */
[----:B------:R-:W-:-:S02]  /*16830*/  @!P1 IADD3 R145, R145, -R251, RZ ;  /* 0x800000fb91919210 */ /* 0x000fc40007ffe0ff */
[C---:B------:R-:W-:Y:S02]  /*16840*/  ISETP.GT.U32.AND P1, PT, R251.reuse, R139, PT ;  /* 0x0000008bfb00720c */ /* 0x040fe40003f24070 */
[----:B------:R-:W-:Y:S01]  /*16850*/  @!P2 IADD3 R130, R130, -R251, RZ ;  /* 0x800000fb8282a210 */ /* 0x000fe20007ffe0ff */
[--C-:B------:R-:W-:Y:S01]  /*16860*/  @!P5 IMAD.IADD R140, R140, 0x1, -R251.reuse ;  /* 0x000000018c8cd824 */ /* 0x100fe200078e0afb */
[C---:B------:R-:W-:Y:S01]  /*16870*/  ISETP.GT.U32.AND P2, PT, R251.reuse, R123, PT ;  /* 0x0000007bfb00720c */ /* 0x040fe20003f44070 */
[--C-:B------:R-:W-:Y:S01]  /*16880*/  @!P6 IMAD.IADD R146, R146, 0x1, -R251.reuse ;  /* 0x000000019292e824 */ /* 0x100fe200078e0afb */
[C---:B------:R-:W-:Y:S02]  /*16890*/  ISETP.GT.U32.AND P5, PT, R251.reuse, R133, PT ;  /* 0x00000085fb00720c */ /* 0x040fe40003fa4070 */
[----:B------:R-:W-:Y:S02]  /*168a0*/  ISETP.GT.U32.AND P6, PT, R251, R134, PT ;  /* 0x00000086fb00720c */ /* 0x000fe40003fc4070 */
[----:B------:R-:W-:Y:S01]  /*168b0*/  @!P0 IADD3 R124, R124, -R251, RZ ;  /* 0x800000fb7c7c8210 */ /* 0x000fe20007ffe0ff */
[----:B------:R-:W-:Y:S01]  /*168c0*/  @!P4 IMAD.IADD R135, R135, 0x1, -R251 ;  /* 0x000000018787c824 */ /* 0x000fe200078e0afb */
[----:B------:R-:W-:-:S02]  /*168d0*/  ISETP.GT.U32.AND P0, PT, R251, R130, PT ;  /* 0x00000082fb00720c */ /* 0x000fc40003f04070 */
[----:B------:R-:W-:Y:S01]  /*168e0*/  ISETP.GT.U32.AND P4, PT, R251, R128, PT ;  /* 0x00000080fb00720c */ /* 0x000fe20003f84070 */
[--C-:B------:R-:W-:Y:S01]  /*168f0*/  @!P3 IMAD.IADD R129, R129, 0x1, -R251.reuse ;  /* 0x000000018181b824 */ /* 0x100fe200078e0afb */
[----:B------:R-:W-:Y:S02]  /*16900*/  ISETP.GT.U32.AND P3, PT, R251, R122, PT ;  /* 0x0000007afb00720c */ /* 0x000fe40003f64070 */
[----:B------:R-:W-:Y:S01]  /*16910*/  @!P1 IADD3 R139, R139, -R251, RZ ;  /* 0x800000fb8b8b9210 */ /* 0x000fe20007ffe0ff */
[--C-:B------:R-:W-:Y:S01]  /*16920*/  @!P2 IMAD.IADD R123, R123, 0x1, -R251.reuse ;  /* 0x000000017b7ba824 */ /* 0x100fe200078e0afb */
[C---:B------:R-:W-:Y:S02]  /*16930*/  ISETP.GT.U32.AND P1, PT, R251.reuse, R132, PT ;  /* 0x00000084fb00720c */ /* 0x040fe40003f24070 */
[----:B------:R-:W-:Y:S01]  /*16940*/  ISETP.GT.U32.AND P2, PT, R251, R129, PT ;  /* 0x00000081fb00720c */ /* 0x000fe20003f44070 */
[--C-:B------:R-:W-:Y:S01]  /*16950*/  @!P6 IMAD.IADD R134, R134, 0x1, -R251.reuse ;  /* 0x000000018686e824 */ /* 0x100fe200078e0afb */
[----:B------:R-:W-:Y:S01]  /*16960*/  @!P5 IADD3 R133, R133, -R251, RZ ;  /* 0x800000fb8585d210 */ /* 0x000fe20007ffe0ff */
[----:B------:R-:W-:Y:S01]  /*16970*/  @!P0 IMAD.IADD R130, R130, 0x1, -R251 ;  /* 0x0000000182828824 */ /* 0x000fe200078e0afb */
[----:B------:R-:W-:-:S02]  /*16980*/  ISETP.GT.U32.AND P5, PT, R251, R126, PT ;  /* 0x0000007efb00720c */ /* 0x000fc40003fa4070 */
        /* <DEDUP_REMOVED lines=8> */
[--C-:B------:R-:W-:Y:S01]  /*16a10*/  @!P2 IMAD.IADD R129, R129, 0x1, -R251.reuse ;  /* 0x000000018181a824 */ /* 0x100fe200078e0afb */
[C---:B------:R-:W-:Y:S01]  /*16a20*/  ISETP.GT.U32.AND P2, PT, R251.reuse, R123, PT ;  /* 0x0000007bfb00720c */ /* 0x040fe20003f44070 */
[----:B------:R-:W-:Y:S01]  /*16a30*/  @!P5 IMAD.IADD R126, R126, 0x1, -R251 ;  /* 0x000000017e7ed824 */ /* 0x000fe200078e0afb */
[----:B------:R-:W-:-:S02]  /*16a40*/  ISETP.GT.U32.AND P5, PT, R251, R132, PT ;  /* 0x00000084fb00720c */ /* 0x000fc40003fa4070 */
[----:B------:R-:W-:Y:S01]  /*16a50*/  @!P6 IADD3 R127, R127, -R251, RZ ;  /* 0x800000fb7f7fe210 */ /* 0x000fe20007ffe0ff */
[--C-:B------:R-:W-:Y:S01]  /*16a60*/  @!P0 IMAD.IADD R124, R124, 0x1, -R251.reuse ;  /* 0x000000017c7c8824 */ /* 0x100fe200078e0afb */
[----:B------:R-:W-:Y:S02]  /*16a70*/  ISETP.GT.U32.AND P0, PT, R251, R117, PT ;  /* 0x00000075fb00720c */ /* 0x000fe40003f04070 */
[----:B------:R-:W-:Y:S02]  /*16a80*/  @!P4 IADD3 R121, R121, -R251, RZ ;  /* 0x800000fb7979c210 */ /* 0x000fe40007ffe0ff */
[C---:B------:R-:W-:Y:S02]  /*16a90*/  ISETP.GT.U32.AND P6, PT, R251.reuse, R133, PT ;  /* 0x00000085fb00720c */ /* 0x040fe40003fc4070 */
[----:B------:R-:W-:Y:S02]  /*16aa0*/  ISETP.GT.U32.AND P4, PT, R251, R127, PT ;  /* 0x0000007ffb00720c */ /* 0x000fe40003f84070 */
[----:B------:R-:W-:Y:S01]  /*16ab0*/  @!P3 IADD3 R128, R128, -R251, RZ ;  /* 0x800000fb8080b210 */ /* 0x000fe20007ffe0ff */
        /* <DEDUP_REMOVED lines=12> */
[C---:B------:R-:W-:Y:S02]  /*16b80*/  ISETP.GT.U32.AND P4, PT, R251.reuse, R120, PT ;  /* 0x00000078fb00720c */ /* 0x040fe40003f84070 */
[----:B------:R-:W-:Y:S02]  /*16b90*/  @!P3 IADD3 R122, R122, -R251, RZ ;  /* 0x800000fb7a7ab210 */ /* 0x000fe40007ffe0ff */
[----:B------:R-:W-:Y:S02]  /*16ba0*/  ISETP.GT.U32.AND P3, PT, R251, R115, PT ;  /* 0x00000073fb00720c */ /* 0x000fe40003f64070 */
[----:B------:R-:W-:Y:S02]  /*16bb0*/  @!P1 IADD3 R131, R131, -R251, RZ ;  /* 0x800000fb83839210 */ /* 0x000fe40007ffe0ff */
[C---:B------:R-:W-:Y:S02]  /*16bc0*/  ISETP.GT.U32.AND P1, PT, R251.reuse, R125, PT ;  /* 0x0000007dfb00720c */ /* 0x040fe40003f24070 */
        /* <DEDUP_REMOVED lines=9> */
[----:B------:R-:W-:Y:S01]  /*16c60*/  ISETP.GT.U32.AND P4, PT, R251, R112, PT ;  /* 0x00000070fb00720c */ /* 0x000fe20003f84070 */
[----:B------:R-:W-:Y:S01]  /*16c70*/  @!P3 IMAD.IADD R115, R115, 0x1, -R251 ;  /* 0x000000017373b824 */ /* 0x000fe200078e0afb */
[----:B------:R-:W-:-:S02]  /*16c80*/  ISETP.GT.U32.AND P3, PT, R251, R107, PT ;  /* 0x0000006bfb00720c */ /* 0x000fc40003f64070 */
[----:B------:R-:W-:Y:S01]  /*16c90*/  @!P1 IADD3 R125, R125, -R251, RZ ;  /* 0x800000fb7d7d9210 */ /* 0x000fe20007ffe0ff */
[--C-:B------:R-:W-:Y:S01]  /*16ca0*/  @!P2 IMAD.IADD R108, R108, 0x1, -R251.reuse ;  /* 0x000000016c6ca824 */ /* 0x100fe200078e0afb */
[C---:B------:R-:W-:Y:S02]  /*16cb0*/  ISETP.GT.U32.AND P1, PT, R251.reuse, R118, PT ;  /* 0x00000076fb00720c */ /* 0x040fe40003f24070 */
[----:B------:R-:W-:Y:S02]  /*16cc0*/  ISETP.GT.U32.AND P2, PT, R251, R115, PT ;  /* 0x00000073fb00720c */ /* 0x000fe40003f44070 */
[----:B------:R-:W-:Y:S01]  /*16cd0*/  @!P5 IADD3 R119, R119, -R251, RZ ;  /* 0x800000fb7777d210 */ /* 0x000fe20007ffe0ff */
[--C-:B------:R-:W-:Y:S01]  /*16ce0*/  @!P0 IMAD.IADD R116, R116, 0x1, -R251.reuse ;  /* 0x0000000174748824 */ /* 0x100fe200078e0afb */
[----:B------:R-:W-:Y:S01]  /*16cf0*/  ISETP.GT.U32.AND P5, PT, R251, R111, PT ;  /* 0x0000006ffb00720c */ /* 0x000fe20003fa4070 */
[----:B------:R-:W-:Y:S01]  /*16d00*/  @!P6 IMAD.IADD R113, R113, 0x1, -R251 ;  /* 0x000000017171e824 */ /* 0x000fe200078e0afb */
[----:B------:R-:W-:-:S02]  /*16d10*/  ISETP.GT.U32.AND P0, PT, R251, R109, PT ;  /* 0x0000006dfb00720c */ /* 0x000fc40003f04070 */
[----:B------:R-:W-:Y:S02]  /*16d20*/  @!P4 IADD3 R112, R112, -R251, RZ ;  /* 0x800000fb7070c210 */ /* 0x000fe40007ffe0ff */
[----:B------:R-:W-:Y:S02]  /*16d30*/  ISETP.GT.U32.AND P4, PT, R251, R119, PT ;  /* 0x00000077fb00720c */ /* 0x000fe40003f84070 */
[----:B------:R-:W-:Y:S01]  /*16d40*/  @!P3 IADD3 R107, R107, -R251, RZ ;  /* 0x800000fb6b6bb210 */ /* 0x000fe20007ffe0ff */
[----:B------:R-:W-:Y:S01]  /*16d50*/  @!P1 IMAD.IADD R118, R118, 0x1, -R251 ;  /* 0x0000000176769824 */ /* 0x000fe200078e0afb */
[C---:B------:R-:W-:Y:S02]  /*16d60*/  ISETP.GT.U32.AND P6, PT, R251.reuse, R120, PT ;  /* 0x00000078fb00720c */ /* 0x040fe40003fc4070 */
[C---:B------:R-:W-:Y:S02]  /*16d70*/  ISETP.GT.U32.AND P3, PT, R251.reuse, R113, PT ;  /* 0x00000071fb00720c */ /* 0x040fe40003f64070 */
[----:B------:R-:W-:-:S02]  /*16d80*/  ISETP.GT.U32.AND P1, PT, R251, R110, PT ;  /* 0x0000006efb00720c */ /* 0x000fc40003f24070 */
[----:B------:R-:W-:Y:S01]  /*16d90*/  @!P2 IADD3 R115, R115, -R251, RZ ;  /* 0x800000fb7373a210 */ /* 0x000fe20007ffe0ff */
[--C-:B------:R-:W-:Y:S01]  /*16da0*/  @!P5 IMAD.IADD R111, R111, 0x1, -R251.reuse ;  /* 0x000000016f6fd824 */ /* 0x100fe200078e0afb */
[----:B------:R-:W-:Y:S01]  /*16db0*/  ISETP.GT.U32.AND P2, PT, R251, R108, PT ;  /* 0x0000006cfb00720c */ /* 0x000fe20003f44070 */
        /* <DEDUP_REMOVED lines=8> */
[C---:B------:R-:W-:Y:S01]  /*16e40*/  ISETP.GT.U32.AND P3, PT, R251.reuse, R106, PT ;  /* 0x0000006afb00720c */ /* 0x040fe20003f64070 */
[----:B------:R-:W-:Y:S01]  /*16e50*/  @!P1 IMAD.IADD R110, R110, 0x1, -R251 ;  /* 0x000000016e6e9824 */ /* 0x000fe200078e0afb */
[----:B------:R-:W-:-:S02]  /*16e60*/  ISETP.GT.U32.AND P1, PT, R251, R117, PT ;  /* 0x00000075fb00720c */ /* 0x000fc40003f24070 */
[----:B------:R-:W-:Y:S02]  /*16e70*/  @!P2 IADD3 R108, R108, -R251, RZ ;  /* 0x800000fb6c6ca210 */ /* 0x000fe40007ffe0ff */
[C---:B------:R-:W-:Y:S02]  /*16e80*/  ISETP.GT.U32.AND P2, PT, R251.reuse, R101, PT ;  /* 0x00000065fb00720c */ /* 0x040fe40003f44070 */
[----:B------:R-:W-:Y:S02]  /*16e90*/  @!P5 IADD3 R118, R118, -R251, RZ ;  /* 0x800000fb7676d210 */ /* 0x000fe40007ffe0ff */
        /* <DEDUP_REMOVED lines=12> */
[----:B------:R-:W-:Y:S02]  /*16f60*/  ISETP.GT.U32.AND P2, PT, R251, R94, PT ;  /* 0x0000005efb00720c */ /* 0x000fe40003f44070 */
[----:B------:R-:W-:Y:S01]  /*16f70*/  @!P5 IADD3 R111, R111, -R251, RZ ;  /* 0x800000fb6f6fd210 */ /* 0x000fe20007ffe0ff */
[----:B------:R-:W-:Y:S01]  /*16f80*/  @!P0 IMAD.IADD R95, R95, 0x1, -R251 ;  /* 0x000000015f5f8824 */ /* 0x000fe200078e0afb */
[----:B------:R-:W-:-:S02]  /*16f90*/  ISETP.GT.U32.AND P5, PT, R251, R104, PT ;  /* 0x00000068fb00720c */ /* 0x000fc40003fa4070 */
[----:B------:R-:W-:Y:S02]  /*16fa0*/  ISETP.GT.U32.AND P0, PT, R251, R101, PT ;  /* 0x00000065fb00720c */ /* 0x000fe40003f04070 */
[-C--:B------:R-:W-:Y:S02]  /*16fb0*/  @!P4 IADD3 R105, R105, -R251.reuse, RZ ;  /* 0x800000fb6969c210 */ /* 0x080fe40007ffe0ff */
[----:B------:R-:W-:Y:S01]  /*16fc0*/  ISETP.GT.U32.AND P4, PT, R251, R98, PT ;  /* 0x00000062fb00720c */ /* 0x000fe20003f84070 */
[--C-:B------:R-:W-:Y:S01]  /*16fd0*/  @!P6 IMAD.IADD R100, R100, 0x1, -R251.reuse ;  /* 0x000000016464e824 */ /* 0x100fe200078e0afb */
[----:B------:R-:W-:Y:S01]  /*16fe0*/  @!P3 IADD3 R99, R99, -R251, RZ ;  /* 0x800000fb6363b210 */ /* 0x000fe20007ffe0ff */
[----:B------:R-:W-:Y:S01]  /*16ff0*/  @!P1 IMAD.IADD R110, R110, 0x1, -R251 ;  /* 0x000000016e6e9824 */ /* 0x000fe200078e0afb */
[C---:B------:R-:W-:Y:S02]  /*17000*/  ISETP.GT.U32.AND P3, PT, R251.reuse, R105, PT ;  /* 0x00000069fb00720c */ /* 0x040fe40003f64070 */
[----:B------:R-:W-:-:S02]  /*17010*/  ISETP.GT.U32.AND P1, PT, R251, R103, PT ;  /* 0x00000067fb00720c */ /* 0x000fc40003f24070 */
[----:B------:R-:W-:Y:S01]  /*17020*/  @!P2 IADD3 R94, R94, -R251, RZ ;  /* 0x800000fb5e5ea210 */ /* 0x000fe20007ffe0ff */
[--C-:B------:R-:W-:Y:S01]  /*17030*/  @!P5 IMAD.IADD R104, R104, 0x1, -R251.reuse ;  /* 0x000000016868d824 */ /* 0x100fe200078e0afb */
[C---:B------:R-:W-:Y:S02]  /*17040*/  ISETP.GT.U32.AND P6, PT, R251.reuse, R106, PT ;  /* 0x0000006afb00720c */ /* 0x040fe40003fc4070 */
[C---:B------:R-:W-:Y:S02]  /*17050*/  ISETP.GT.U32.AND P2, PT, R251.reuse, R100, PT ;  /* 0x00000064fb00720c */ /* 0x040fe40003f44070 */
[----:B------:R-:W-:Y:S02]  /*17060*/  ISETP.GT.U32.AND P5, PT, R251, R97, PT ;  /* 0x00000061fb00720c */ /* 0x000fe40003fa4070 */
[----:B------:R-:W-:Y:S01]  /*17070*/  @!P0 IADD3 R101, R101, -R251, RZ ;  /* 0x800000fb65658210 */ /* 0x000fe20007ffe0ff */
[----:B------:R-:W-:Y:S01]  /*17080*/  @!P4 IMAD.IADD R98, R98, 0x1, -R251 ;  /* 0x000000016262c824 */ /* 0x000fe200078e0afb */
[----:B------:R-:W-:-:S02]  /*17090*/  ISETP.GT.U32.AND P0, PT, R251, R95, PT ;  /* 0x0000005ffb00720c */ /* 0x000fc40003f04070 */
[----:B------:R-:W-:Y:S01]  /*170a0*/  ISETP.GT.U32.AND P4, PT, R251, R104, PT ;  /* 0x00000068fb00720c */ /* 0x000fe20003f84070 */
[--C-:B------:R-:W-:Y:S01]  /*170b0*/  @!P3 IMAD.IADD R105, R105, 0x1, -R251.reuse ;  /* 0x000000016969b824 */ /* 0x100fe200078e0afb */
[----:B------:R-:W-:Y:S01]  /*170c0*/  ISETP.GT.U32.AND P3, PT, R251, R99, PT ;  /* 0x00000063fb00720c */ /* 0x000fe20003f64070 */
[--C-:B------:R-:W-:Y:S01]  /*170d0*/  @!P1 IMAD.IADD R103, R103, 0x1, -R251.reuse ;  /* 0x0000000167679824 */ /* 0x100fe200078e0afb */
[C---:B------:R-:W-:Y:S01]  /*170e0*/  ISETP.GT.U32.AND P1, PT, R251.reuse, R96, PT ;  /* 0x00000060fb00720c */ /* 0x040fe20003f24070 */
[--C-:B------:R-:W-:Y:S01]  /*170f0*/  @!P6 IMAD.IADD R106, R106, 0x1, -R251.reuse ;  /* 0x000000016a6ae824 */ /* 0x100fe200078e0afb */
[C---:B------:R-:W-:Y:S01]  /*17100*/  ISETP.GT.U32.AND P6, PT, R251.reuse, R94, PT ;  /* 0x0000005efb00720c */ /* 0x040fe20003fc4070 */
[--C-:B------:R-:W-:Y:S01]  /*17110*/  @!P2 IMAD.IADD R100, R100, 0x1, -R251.reuse ;  /* 0x000000016464a824 */ /* 0x100fe200078e0afb */
[----:B------:R-:W-:Y:S01]  /*17120*/  ISETP.GT.U32.AND P2, PT, R251, R93, PT ;  /* 0x0000005dfb00720c */ /* 0x000fe20003f44070 */
[----:B------:R-:W-:Y:S01]  /*17130*/  @!P5 IMAD.IADD R97, R97, 0x1, -R251 ;  /* 0x000000016161d824 */ /* 0x000fe200078e0afb */
[----:B------:R-:W-:-:S02]  /*17140*/  ISETP.GT.U32.AND P5, PT, R251, R103, PT ;  /* 0x00000067fb00720c */ /* 0x000fc40003fa4070 */
[-C--:B------:R-:W-:Y:S02]  /*17150*/  @!P0 IADD3 R95, R95, -R251.reuse, RZ ;  /* 0x800000fb5f5f8210 */ /* 0x080fe40007ffe0ff */
[C---:B------:R-:W-:Y:S02]  /*17160*/  ISETP.GT.U32.AND P0, PT, R251.reuse, R88, PT ;  /* 0x00000058fb00720c */ /* 0x040fe40003f04070 */
[-C--:B------:R-:W-:Y:S02]  /*17170*/  @!P4 IADD3 R104, R104, -R251.reuse, RZ ;  /* 0x800000fb6868c210 */ /* 0x080fe40007ffe0ff */
[----:B------:R-:W-:Y:S01]  /*17180*/  ISETP.GT.U32.AND P4, PT, R251, R98, PT ;  /* 0x00000062fb00720c */ /* 0x000fe20003f84070 */
[--C-:B------:R-:W-:Y:S01]  /*17190*/  @!P3 IMAD.IADD R99, R99, 0x1, -R251.reuse ;  /* 0x000000016363b824 */ /* 0x100fe200078e0afb */
[----:B------:R-:W-:Y:S01]  /*171a0*/  ISETP.GT.U32.AND P3, PT, R251, R92, PT ;  /* 0x0000005cfb00720c */ /* 0x000fe20003f64070 */
[--C-:B------:R-:W-:Y:S01]  /*171b0*/  @!P6 IMAD.IADD R94, R94, 0x1, -R251.reuse ;  /* 0x000000015e5ee824 */ /* 0x100fe200078e0afb */
[----:B------:R-:W-:Y:S01]  /*171c0*/  @!P1 IADD3 R96, R96, -R251, RZ ;  /* 0x800000fb60609210 */ /* 0x000fe20007ffe0ff */
[--C-:B------:R-:W-:Y:S01]  /*171d0*/  @!P2 IMAD.IADD R93, R93, 0x1, -R251.reuse ;  /* 0x000000015d5da824 */ /* 0x100fe200078e0afb */
[----:B------:R-:W-:Y:S01]  /*171e0*/  ISETP.GT.U32.AND P1, PT, R251, R102, PT ;  /* 0x00000066fb00720c */ /* 0x000fe20003f24070 */
[----:B------:R-:W-:Y:S01]  /*171f0*/  @!P5 IMAD.IADD R103, R103, 0x1, -R251 ;  /* 0x000000016767d824 */ /* 0x000fe200078e0afb */
[----:B------:R-:W-:-:S02]  /*17200*/  ISETP.GT.U32.AND P6, PT, R251, R87, PT ;  /* 0x00000057fb00720c */ /* 0x000fc40003fc4070 */
[C---:B------:R-:W-:Y:S01]  /*17210*/  ISETP.GT.U32.AND P2, PT, R251.reuse, R86, PT ;  /* 0x00000056fb00720c */ /* 0x040fe20003f44070 */
[----:B------:R-:W-:Y:S01]  /*17220*/  @!P0 IMAD.IADD R88, R88, 0x1, -R251 ;  /* 0x0000000158588824 */ /* 0x000fe200078e0afb */
[C---:B------:R-:W-:Y:S02]  /*17230*/  ISETP.GT.U32.AND P5, PT, R251.reuse, R97, PT ;  /* 0x00000061fb00720c */ /* 0x040fe40003fa4070 */
[C---:B------:R-:W-:Y:S02]  /*17240*/  ISETP.GT.U32.AND P0, PT, R251.reuse, R81, PT ;  /* 0x00000051fb00720c */ /* 0x040fe40003f04070 */
[----:B------:R-:W-:Y:S02]  /*17250*/  @!P4 IADD3 R98, R98, -R251, RZ ;  /* 0x800000fb6262c210 */ /* 0x000fe40007ffe0ff */
[----:B------:R-:W-:Y:S02]  /*17260*/  ISETP.GT.U32.AND P4, PT, R251, R91, PT ;  /* 0x0000005bfb00720c */ /* 0x000fe40003f84070 */
[----:B------:R-:W-:-:S02]  /*17270*/  @!P3 IADD3 R92, R92, -R251, RZ ;  /* 0x800000fb5c5cb210 */ /* 0x000fc40007ffe0ff */
[C---:B------:R-:W-:Y:S01]  /*17280*/  ISETP.GT.U32.AND P3, PT, R251.reuse, R85, PT ;  /* 0x00000055fb00720c */ /* 0x040fe20003f64070 */
[--C-:B------:R-:W-:Y:S01]  /*17290*/  @!P1 IMAD.IADD R102, R102, 0x1, -R251.reuse ;  /* 0x0000000166669824 */ /* 0x100fe200078e0afb */
[----:B------:R-:W-:Y:S01]  /*172a0*/  ISETP.GT.U32.AND P1, PT, R251, R96, PT ;  /* 0x00000060fb00720c */ /* 0x000fe20003f24070 */
[--C-:B------:R-:W-:Y:S01]  /*172b0*/  @!P6 IMAD.IADD R87, R87, 0x1, -R251.reuse ;  /* 0x000000015757e824 */ /* 0x100fe200078e0afb */
[----:B------:R-:W-:Y:S01]  /*172c0*/  @!P2 IADD3 R86, R86, -R251, RZ ;  /* 0x800000fb5656a210 */ /* 0x000fe20007ffe0ff */
[--C-:B------:R-:W-:Y:S01]  /*172d0*/  @!P5 IMAD.IADD R97, R97, 0x1, -R251.reuse ;  /* 0x000000016161d824 */ /* 0x100fe200078e0afb */
[----:B------:R-:W-:Y:S01]  /*172e0*/  ISETP.GT.U32.AND P2, PT, R251, R92, PT ;  /* 0x0000005cfb00720c */ /* 0x000fe20003f44070 */
[--C-:B------:R-:W-:Y:S01]  /*172f0*/  @!P0 IMAD.IADD R81, R81, 0x1, -R251.reuse ;  /* 0x0000000151518824 */ /* 0x100fe200078e0afb */
[----:B------:R-:W-:Y:S01]  /*17300*/  ISETP.GT.U32.AND P5, PT, R251, R90, PT ;  /* 0x0000005afb00720c */ /* 0x000fe20003fa4070 */
[----:B------:R-:W-:Y:S01]  /*17310*/  @!P4 IMAD.IADD R91, R91, 0x1, -R251 ;  /* 0x000000015b5bc824 */ /* 0x000fe200078e0afb */
[----:B------:R-:W-:-:S02]  /*17320*/  ISETP.GT.U32.AND P0, PT, R251, R87, PT ;  /* 0x00000057fb00720c */ /* 0x000fc40003f04070 */
[----:B------:R-:W-:Y:S01]  /*17330*/  ISETP.GT.U32.AND P4, PT, R251, R84, PT ;  /* 0x00000054fb00720c */ /* 0x000fe20003f84070 */
[--C-:B------:R-:W-:Y:S01]  /*17340*/  @!P3 IMAD.IADD R85, R85, 0x1, -R251.reuse ;  /* 0x000000015555b824 */ /* 0x100fe200078e0afb */
[C---:B------:R-:W-:Y:S01]  /*17350*/  ISETP.GT.U32.AND P3, PT, R251.reuse, R91, PT ;  /* 0x0000005bfb00720c */ /* 0x040fe20003f64070 */
[----:B------:R-:W-:Y:S01]  /*17360*/  @!P1 IMAD.IADD R96, R96, 0x1, -R251 ;  /* 0x0000000160609824 */ /* 0x000fe200078e0afb */
[----:B------:R-:W-:-:S03]  /*17370*/  ISETP.GT.U32.AND P1, PT, R251, R89, PT ;  /* 0x00000059fb00720c */ /* 0x000fc60003f24070 */
[--C-:B------:R-:W-:Y:S01]  /*17380*/  @!P2 IMAD.IADD R92, R92, 0x1, -R251.reuse ;  /* 0x000000015c5ca824 */ /* 0x100fe200078e0afb */
[C---:B------:R-:W-:Y:S01]  /*17390*/  ISETP.GT.U32.AND P2, PT, R251.reuse, R86, PT ;  /* 0x00000056fb00720c */ /* 0x040fe20003f44070 */
[--C-:B------:R-:W-:Y:S01]  /*173a0*/  @!P5 IMAD.IADD R90, R90, 0x1, -R251.reuse ;  /* 0x000000015a5ad824 */ /* 0x100fe200078e0afb */
[----:B------:R-:W-:Y:S02]  /*173b0*/  ISETP.GT.U32.AND P5, PT, R251, R83, PT ;  /* 0x00000053fb00720c */ /* 0x000fe40003fa4070 */
[----:B------:R-:W-:Y:S01]  /*173c0*/  @!P0 IADD3 R87, R87, -R251, RZ ;  /* 0x800000fb57578210 */ /* 0x000fe20007ffe0ff */
        /* <DEDUP_REMOVED lines=10> */
[----:B------:R-:W-:Y:S01]  /*17470*/  @!P0 IMAD.IADD R80, R80, 0x1, -R251 ;  /* 0x0000000150508824 */ /* 0x000fe200078e0afb */
[C---:B------:R-:W-:Y:S02]  /*17480*/  ISETP.GT.U32.AND P5, PT, R251.reuse, R89, PT ;  /* 0x00000059fb00720c */ /* 0x040fe40003fa4070 */
        /* <DEDUP_REMOVED lines=10> */
[C---:B------:R-:W-:Y:S01]  /*17530*/  ISETP.GT.U32.AND P5, PT, R251.reuse, R83, PT ;  /* 0x00000053fb00720c */ /* 0x040fe20003fa4070 */
[----:B------:R-:W-:Y:S01]  /*17540*/  @!P0 IMAD.IADD R72, R72, 0x1, -R251 ;  /* 0x0000000148488824 */ /* 0x000fe200078e0afb */
[----:B------:R-:W-:-:S03]  /*17550*/  ISETP.GT.U32.AND P0, PT, R251, R79, PT ;  /* 0x0000004ffb00720c */ /* 0x000fc60003f04070 */
[----:B------:R-:W-:Y:S02]  /*17560*/  @!P4 IADD3 R84, R84, -R251, RZ ;  /* 0x800000fb5454c210 */ /* 0x000fe40007ffe0ff */
[C---:B------:R-:W-:Y:S02]  /*17570*/  ISETP.GT.U32.AND P4, PT, R251.reuse, R77, PT ;  /* 0x0000004dfb00720c */ /* 0x040fe40003f84070 */
[C---:B------:R-:W-:Y:S02]  /*17580*/  ISETP.GT.U32.AND P6, PT, R251.reuse, R93, PT ;  /* 0x0000005dfb00720c */ /* 0x040fe40003fc4070 */
[----:B------:R-:W-:Y:S02]  /*17590*/  @!P3 IADD3 R78, R78, -R251, RZ ;  /* 0x800000fb4e4eb210 */ /* 0x000fe40007ffe0ff */
[C---:B------:R-:W-:Y:S01]  /*175a0*/  ISETP.GT.U32.AND P3, PT, R251.reuse, R70, PT ;  /* 0x00000046fb00720c */ /* 0x040fe20003f64070 */
[----:B------:R-:W-:Y:S01]  /*175b0*/  @!P1 IMAD.IADD R88, R88, 0x1, -R251 ;  /* 0x0000000158589824 */ /* 0x000fe200078e0afb */
        /* <DEDUP_REMOVED lines=8> */
[----:B------:R-:W-:Y:S01]  /*17640*/  ISETP.GT.U32.AND P4, PT, R251, R69, PT ;  /* 0x00000045fb00720c */ /* 0x000fe20003f84070 */
[----:B------:R-:W-:Y:S01]  /*17650*/  @!P3 IMAD.IADD R70, R70, 0x1, -R251 ;  /* 0x000000014646b824 */ /* 0x000fe200078e0afb */
[----:B------:R-:W-:-:S02]  /*17660*/  @!P6 IADD3 R93, R93, -R251, RZ ;  /* 0x800000fb5d5de210 */ /* 0x000fc40007ffe0ff */
[C---:B------:R-:W-:Y:S02]  /*17670*/  ISETP.GT.U32.AND P6, PT, R251.reuse, R81, PT ;  /* 0x00000051fb00720c */ /* 0x040fe40003fc4070 */
[C---:B------:R-:W-:Y:S01]  /*17680*/  ISETP.GT.U32.AND P3, PT, R251.reuse, R77, PT ;  /* 0x0000004dfb00720c */ /* 0x040fe20003f64070 */
[--C-:B------:R-:W-:Y:S01]  /*17690*/  @!P1 IMAD.IADD R82, R82, 0x1, -R251.reuse ;  /* 0x0000000152529824 */ /* 0x100fe200078e0afb */
[C---:B------:R-:W-:Y:S01]  /*176a0*/  ISETP.GT.U32.AND P1, PT, R251.reuse, R75, PT ;  /* 0x0000004bfb00720c */ /* 0x040fe20003f24070 */
        /* <DEDUP_REMOVED lines=8> */
[----:B------:R-:W-:Y:S02]  /*17730*/  @!P6 IADD3 R81, R81, -R251, RZ ;  /* 0x800000fb5151e210 */ /* 0x000fe40007ffe0ff */
[----:B------:R-:W-:Y:S02]  /*17740*/  ISETP.GT.U32.AND P6, PT, R251, R73, PT ;  /* 0x00000049fb00720c */ /* 0x000fe40003fc4070 */
[-C--:B------:R-:W-:Y:S02]  /*17750*/  @!P3 IADD3 R77, R77, -R251.reuse, RZ ;  /* 0x800000fb4d4db210 */ /* 0x080fe40007ffe0ff */
[----:B------:R-:W-:Y:S01]  /*17760*/  ISETP.GT.U32.AND P3, PT, R251, R70, PT ;  /* 0x00000046fb00720c */ /* 0x000fe20003f64070 */
[----:B------:R-:W-:Y:S01]  /*17770*/  @!P2 IMAD.IADD R71, R71, 0x1, -R251 ;  /* 0x000000014747a824 */ /* 0x000fe200078e0afb */
[----:B------:R-:W-:Y:S02]  /*17780*/  @!P1 IADD3 R75, R75, -R251, RZ ;  /* 0x800000fb4b4b9210 */ /* 0x000fe40007ffe0ff */
[----:B------:R-:W-:-:S02]  /*17790*/  ISETP.GT.U32.AND P1, PT, R251, R67, PT ;  /* 0x00000043fb00720c */ /* 0x000fc40003f24070 */
[----:B------:R-:W-:Y:S01]  /*177a0*/  ISETP.GT.U32.AND P2, PT, R251, R64, PT ;  /* 0x00000040fb00720c */ /* 0x000fe20003f44070 */
[--C-:B------:R-:W-:Y:S01]  /*177b0*/  @!P0 IMAD.IADD R65, R65, 0x1, -R251.reuse ;  /* 0x0000000141418824 */ /* 0x100fe200078e0afb */
[----:B------:R-:W-:Y:S02]  /*177c0*/  @!P5 IADD3 R68, R68, -R251, RZ ;  /* 0x800000fb4444d210 */ /* 0x000fe40007ffe0ff */
[C---:B------:R-:W-:Y:S01]  /*177d0*/  ISETP.GT.U32.AND P5, PT, R251.reuse, R75, PT ;  /* 0x0000004bfb00720c */ /* 0x040fe20003fa4070 */
[--C-:B------:R-:W-:Y:S01]  /*177e0*/  @!P4 IMAD.IADD R76, R76, 0x1, -R251.reuse ;  /* 0x000000014c4cc824 */ /* 0x100fe200078e0afb */
[C---:B------:R-:W-:Y:S02]  /*177f0*/  ISETP.GT.U32.AND P0, PT, R251.reuse, R58, PT ;  /* 0x0000003afb00720c */ /* 0x040fe40003f04070 */
[----:B------:R-:W-:Y:S01]  /*17800*/  ISETP.GT.U32.AND P4, PT, R251, R69, PT ;  /* 0x00000045fb00720c */ /* 0x000fe20003f84070 */
[----:B------:R-:W-:Y:S01]  /*17810*/  @!P6 IMAD.IADD R73, R73, 0x1, -R251 ;  /* 0x000000014949e824 */ /* 0x000fe200078e0afb */
[----:B------:R-:W-:-:S02]  /*17820*/  @!P3 IADD3 R70, R70, -R251, RZ ;  /* 0x800000fb4646b210 */ /* 0x000fc40007ffe0ff */
[----:B------:R-:W-:Y:S01]  /*17830*/  ISETP.GT.U32.AND P3, PT, R251, R63, PT ;  /* 0x0000003ffb00720c */ /* 0x000fe20003f64070 */
[--C-:B------:R-:W-:Y:S01]  /*17840*/  @!P1 IMAD.IADD R67, R67, 0x1, -R251.reuse ;  /* 0x0000000143439824 */ /* 0x100fe200078e0afb */
[C---:B------:R-:W-:Y:S02]  /*17850*/  ISETP.GT.U32.AND P6, PT, R251.reuse, R80, PT ;  /* 0x00000050fb00720c */ /* 0x040fe40003fc4070 */
[C---:B------:R-:W-:Y:S02]  /*17860*/  ISETP.GT.U32.AND P1, PT, R251.reuse, R73, PT ;  /* 0x00000049fb00720c */ /* 0x040fe40003f24070 */
[----:B------:R-:W-:Y:S02]  /*17870*/  @!P2 IADD3 R64, R64, -R251, RZ ;  /* 0x800000fb4040a210 */ /* 0x000fe40007ffe0ff */
        /* <DEDUP_REMOVED lines=9> */
[-C--:B------:R-:W-:Y:S01]  /*17910*/  @!P6 IADD3 R80, R80, -R251.reuse, RZ ;  /* 0x800000fb5050e210 */ /* 0x080fe20007ffe0ff */
[----:B------:R-:W-:Y:S01]  /*17920*/  @!P2 IMAD.IADD R57, R57, 0x1, -R251 ;  /* 0x000000013939a824 */ /* 0x000fe200078e0afb */
[----:B------:R-:W-:-:S02]  /*17930*/  @!P1 IADD3 R73, R73, -R251, RZ ;  /* 0x800000fb49499210 */ /* 0x000fc40007ffe0ff */
[C---:B------:R-:W-:Y:S02]  /*17940*/  ISETP.GT.U32.AND P6, PT, R251.reuse, R67, PT ;  /* 0x00000043fb00720c */ /* 0x040fe40003fc4070 */
[C---:B------:R-:W-:Y:S02]  /*17950*/  ISETP.GT.U32.AND P1, PT, R251.reuse, R66, PT ;  /* 0x00000042fb00720c */ /* 0x040fe40003f24070 */
[C---:B------:R-:W-:Y:S01]  /*17960*/  ISETP.GT.U32.AND P2, PT, R251.reuse, R63, PT ;  /* 0x0000003ffb00720c */ /* 0x040fe20003f44070 */
[--C-:B------:R-:W-:Y:S01]  /*17970*/  @!P5 IMAD.IADD R68, R68, 0x1, -R251.reuse ;  /* 0x000000014444d824 */ /* 0x100fe200078e0afb */
[C---:B------:R-:W-:Y:S01]  /*17980*/  ISETP.GT.U32.AND P5, PT, R251.reuse, R61, PT ;  /* 0x0000003dfb00720c */ /* 0x040fe20003fa4070 */
[--C-:B------:R-:W-:Y:S01]  /*17990*/  @!P0 IMAD.IADD R64, R64, 0x1, -R251.reuse ;  /* 0x0000000140408824 */ /* 0x100fe200078e0afb */
[C---:B------:R-:W-:Y:S01]  /*179a0*/  ISETP.GT.U32.AND P0, PT, R251.reuse, R58, PT ;  /* 0x0000003afb00720c */ /* 0x040fe20003f04070 */
[--C-:B------:R-:W-:Y:S01]  /*179b0*/  @!P4 IMAD.IADD R62, R62, 0x1, -R251.reuse ;  /* 0x000000013e3ec824 */ /* 0x100fe200078e0afb */
[----:B------:R-:W-:Y:S01]  /*179c0*/  ISETP.GT.U32.AND P4, PT, R251, R55, PT ;  /* 0x00000037fb00720c */ /* 0x000fe20003f84070 */
[----:B------:R-:W-:-:S03]  /*179d0*/  @!P3 IMAD.IADD R56, R56, 0x1, -R251 ;  /* 0x000000013838b824 */ /* 0x000fc600078e0afb */
[----:B------:R-:W-:Y:S01]  /*179e0*/  ISETP.GT.U32.AND P3, PT, R251, R62, PT ;  /* 0x0000003efb00720c */ /* 0x000fe20003f64070 */
[--C-:B------:R-:W-:Y:S01]  /*179f0*/  @!P1 IMAD.IADD R66, R66, 0x1, -R251.reuse ;  /* 0x0000000142429824 */ /* 0x100fe200078e0afb */
[----:B------:R-:W-:Y:S02]  /*17a00*/  @!P6 IADD3 R67, R67, -R251, RZ ;  /* 0x800000fb4343e210 */ /* 0x000fe40007ffe0ff */
[C---:B------:R-:W-:Y:S02]  /*17a10*/  ISETP.GT.U32.AND P6, PT, R251.reuse, R60, PT ;  /* 0x0000003cfb00720c */ /* 0x040fe40003fc4070 */
[----:B------:R-:W-:Y:S02]  /*17a20*/  ISETP.GT.U32.AND P1, PT, R251, R59, PT ;  /* 0x0000003bfb00720c */ /* 0x000fe40003f24070 */
[----:B------:R-:W-:Y:S02]  /*17a30*/  @!P2 IADD3 R63, R63, -R251, RZ ;  /* 0x800000fb3f3fa210 */ /* 0x000fe40007ffe0ff */
[----:B------:R-:W-:Y:S01]  /*17a40*/  ISETP.GT.U32.AND P2, PT, R251, R57, PT ;  /* 0x00000039fb00720c */ /* 0x000fe20003f44070 */
[----:B------:R-:W-:Y:S01]  /*17a50*/  @!P0 IMAD.IADD R58, R58, 0x1, -R251 ;  /* 0x000000013a3a8824 */ /* 0x000fe200078e0afb */
[----:B------:R-:W-:-:S02]  /*17a60*/  @!P5 IADD3 R61, R61, -R251, RZ ;  /* 0x800000fb3d3dd210 */ /* 0x000fc40007ffe0ff */
[C---:B------:R-:W-:Y:S02]  /*17a70*/  ISETP.GT.U32.AND P5, PT, R251.reuse, R54, PT ;  /* 0x00000036fb00720c */ /* 0x040fe40003fa4070 */
[----:B------:R-:W-:Y:S02]  /*17a80*/  ISETP.GT.U32.AND P0, PT, R251, R51, PT ;  /* 0x00000033fb00720c */ /* 0x000fe40003f04070 */
[----:B------:R-:W-:Y:S02]  /*17a90*/  @!P4 IADD3 R55, R55, -R251, RZ ;  /* 0x800000fb3737c210 */ /* 0x000fe40007ffe0ff */
[C---:B------:R-:W-:Y:S01]  /*17aa0*/  ISETP.GT.U32.AND P4, PT, R251.reuse, R61, PT ;  /* 0x0000003dfb00720c */ /* 0x040fe20003f84070 */
[--C-:B------:R-:W-:Y:S01]  /*17ab0*/  @!P3 IMAD.IADD R62, R62, 0x1, -R251.reuse ;  /* 0x000000013e3eb824 */ /* 0x100fe200078e0afb */
        /* <DEDUP_REMOVED lines=8> */
[----:B------:R-:W-:Y:S02]  /*17b40*/  ISETP.GT.U32.AND P5, PT, R251, R60, PT ;  /* 0x0000003cfb00720c */ /* 0x000fe40003fa4070 */
        /* <DEDUP_REMOVED lines=10> */
[-C--:B------:R-:W-:Y:S02]  /*17bf0*/  @!P6 IADD3 R66, R66, -R251.reuse, RZ ;  /* 0x800000fb4242e210 */ /* 0x080fe40007ffe0ff */
[----:B------:R-:W-:Y:S01]  /*17c00*/  @!P5 IADD3 R60, R60, -R251, RZ ;  /* 0x800000fb3c3cd210 */ /* 0x000fe20007ffe0ff */
[--C-:B------:R-:W-:Y:S01]  /*17c10*/  @!P0 IMAD.IADD R44, R44, 0x1, -R251.reuse ;  /* 0x000000012c2c8824 */ /* 0x100fe200078e0afb */
[C---:B------:R-:W-:Y:S02]  /*17c20*/  ISETP.GT.U32.AND P6, PT, R251.reuse, R54, PT ;  /* 0x00000036fb00720c */ /* 0x040fe40003fc4070 */
        /* <DEDUP_REMOVED lines=10> */
[----:B------:R-:W-:Y:S01]  /*17cd0*/  @!P6 IADD3 R54, R54, -R251, RZ ;  /* 0x800000fb3636e210 */ /* 0x000fe20007ffe0ff */
[--C-:B------:R-:W-:Y:S01]  /*17ce0*/  @!P5 IMAD.IADD R53, R53, 0x1, -R251.reuse ;  /* 0x000000013535d824 */ /* 0x100fe200078e0afb */
[C---:B------:R-:W-:Y:S01]  /*17cf0*/  ISETP.GT.U32.AND P6, PT, R251.reuse, R47, PT ;  /* 0x0000002ffb00720c */ /* 0x040fe20003fc4070 */
[----:B------:R-:W-:Y:S01]  /*17d00*/  @!P0 IMAD.IADD R50, R50, 0x1, -R251 ;  /* 0x0000000132328824 */ /* 0x000fe200078e0afb */
[C---:B------:R-:W-:Y:S02]  /*17d10*/  ISETP.GT.U32.AND P5, PT, R251.reuse, R46, PT ;  /* 0x0000002efb00720c */ /* 0x040fe40003fa4070 */
[C---:B------:R-:W-:Y:S02]  /*17d20*/  ISETP.GT.U32.AND P0, PT, R251.reuse, R44, PT ;  /* 0x0000002cfb00720c */ /* 0x040fe40003f04070 */
[----:B------:R-:W-:Y:S02]  /*17d30*/  @!P4 IADD3 R48, R48, -R251, RZ ;  /* 0x800000fb3030c210 */ /* 0x000fe40007ffe0ff */
[----:B------:R-:W-:-:S02]  /*17d40*/  ISETP.GT.U32.AND P4, PT, R251, R41, PT ;  /* 0x00000029fb00720c */ /* 0x000fc40003f84070 */
[-C--:B------:R-:W-:Y:S02]  /*17d50*/  @!P3 IADD3 R42, R42, -R251.reuse, RZ ;  /* 0x800000fb2a2ab210 */ /* 0x080fe40007ffe0ff */
[----:B------:R-:W-:Y:S01]  /*17d60*/  ISETP.GT.U32.AND P3, PT, R251, R48, PT ;  /* 0x00000030fb00720c */ /* 0x000fe20003f64070 */
[--C-:B------:R-:W-:Y:S01]  /*17d70*/  @!P1 IMAD.IADD R52, R52, 0x1, -R251.reuse ;  /* 0x0000000134349824 */ /* 0x100fe200078e0afb */
[----:B------:R-:W-:Y:S02]  /*17d80*/  @!P2 IADD3 R49, R49, -R251, RZ ;  /* 0x800000fb3131a210 */ /* 0x000fe40007ffe0ff */
[----:B------:R-:W-:Y:S01]  /*17d90*/  ISETP.GT.U32.AND P2, PT, R251, R43, PT ;  /* 0x0000002bfb00720c */ /* 0x000fe20003f44070 */
[--C-:B------:R-:W-:Y:S02]  /*17da0*/  @!P6 IMAD.IADD R47, R47, 0x1, -R251.reuse ;  /* 0x000000012f2fe824 */ /* 0x100fe400078e0afb */
        /* <DEDUP_REMOVED lines=8> */
[----:B------:R-:W-:Y:S02]  /*17e30*/  ISETP.GT.U32.AND P3, PT, R251, R42, PT ;  /* 0x0000002afb00720c */ /* 0x000fe40003f64070 */
[-C--:B------:R-:W-:Y:S02]  /*17e40*/  @!P2 IADD3 R43, R43, -R251.reuse, RZ ;  /* 0x800000fb2b2ba210 */ /* 0x080fe40007ffe0ff */
[C---:B------:R-:W-:Y:S02]  /*17e50*/  ISETP.GT.U32.AND P2, PT, R251.reuse, R36, PT ;  /* 0x00000024fb00720c */ /* 0x040fe40003f44070 */
[-C--:B------:R-:W-:Y:S02]  /*17e60*/  @!P5 IADD3 R52, R52, -R251.reuse, RZ ;  /* 0x800000fb3434d210 */ /* 0x080fe40007ffe0ff */
[----:B------:R-:W-:Y:S02]  /*17e70*/  ISETP.GT.U32.AND P5, PT, R251, R46, PT ;  /* 0x0000002efb00720c */ /* 0x000fe40003fa4070 */
[----:B------:R-:W-:-:S02]  /*17e80*/  @!P0 IADD3 R37, R37, -R251, RZ ;  /* 0x800000fb25258210 */ /* 0x000fc40007ffe0ff */
[----:B------:R-:W-:Y:S01]  /*17e90*/  ISETP.GT.U32.AND P0, PT, R251, R29, PT ;  /* 0x0000001dfb00720c */ /* 0x000fe20003f04070 */
[--C-:B------:R-:W-:Y:S01]  /*17ea0*/  @!P4 IMAD.IADD R47, R47, 0x1, -R251.reuse ;  /* 0x000000012f2fc824 */ /* 0x100fe200078e0afb */
[----:B------:R-:W-:Y:S01]  /*17eb0*/  ISETP.GT.U32.AND P4, PT, R251, R40, PT ;  /* 0x00000028fb00720c */ /* 0x000fe20003f84070 */
[--C-:B------:R-:W-:Y:S01]  /*17ec0*/  @!P6 IMAD.IADD R53, R53, 0x1, -R251.reuse ;  /* 0x000000013535e824 */ /* 0x100fe200078e0afb */
[C---:B------:R-:W-:Y:S01]  /*17ed0*/  ISETP.GT.U32.AND P6, PT, R251.reuse, R41, PT ;  /* 0x00000029fb00720c */ /* 0x040fe20003fc4070 */
[--C-:B------:R-:W-:Y:S01]  /*17ee0*/  @!P3 IMAD.IADD R42, R42, 0x1, -R251.reuse ;  /* 0x000000012a2ab824 */ /* 0x100fe200078e0afb */
[C---:B------:R-:W-:Y:S01]  /*17ef0*/  ISETP.GT.U32.AND P3, PT, R251.reuse, R35, PT ;  /* 0x00000023fb00720c */ /* 0x040fe20003f64070 */
[----:B------:R-:W-:Y:S01]  /*17f00*/  @!P2 IMAD.IADD R36, R36, 0x1, -R251 ;  /* 0x000000012424a824 */ /* 0x000fe200078e0afb */
[----:B------:R-:W-:Y:S02]  /*17f10*/  ISETP.GT.U32.AND P2, PT, R251, R28, PT ;  /* 0x0000001cfb00720c */ /* 0x000fe40003f44070 */
[----:B------:R-:W-:-:S02]  /*17f20*/  @!P5 IADD3 R46, R46, -R251, RZ ;  /* 0x800000fb2e2ed210 */ /* 0x000fc40007ffe0ff */
[----:B------:R-:W-:Y:S01]  /*17f30*/  ISETP.GT.U32.AND P5, PT, R251, R39, PT ;  /* 0x00000027fb00720c */ /* 0x000fe20003fa4070 */
[--C-:B------:R-:W-:Y:S01]  /*17f40*/  @!P0 IMAD.IADD R29, R29, 0x1, -R251.reuse ;  /* 0x000000011d1d8824 */ /* 0x100fe200078e0afb */
[----:B------:R-:W-:Y:S02]  /*17f50*/  ISETP.GT.U32.AND P0, PT, R251, R36, PT ;  /* 0x00000024fb00720c */ /* 0x000fe40003f04070 */
[----:B------:R-:W-:Y:S01]  /*17f60*/  @!P4 IADD3 R40, R40, -R251, RZ ;  /* 0x800000fb2828c210 */ /* 0x000fe20007ffe0ff */
[--C-:B------:R-:W-:Y:S01]  /*17f70*/  @!P6 IMAD.IADD R41, R41, 0x1, -R251.reuse ;  /* 0x000000012929e824 */ /* 0x100fe200078e0afb */
[----:B------:R-:W-:Y:S01]  /*17f80*/  ISETP.GT.U32.AND P4, PT, R251, R32, PT ;  /* 0x00000020fb00720c */ /* 0x000fe20003f84070 */
[--C-:B------:R-:W-:Y:S01]  /*17f90*/  @!P3 IMAD.IADD R35, R35, 0x1, -R251.reuse ;  /* 0x000000012323b824 */ /* 0x100fe200078e0afb */
[C---:B------:R-:W-:Y:S02]  /*17fa0*/  ISETP.GT.U32.AND P6, PT, R251.reuse, R33, PT ;  /* 0x00000021fb00720c */ /* 0x040fe40003fc4070 */
[C---:B------:R-:W-:Y:S01]  /*17fb0*/  ISETP.GT.U32.AND P3, PT, R251.reuse, R27, PT ;  /* 0x0000001bfb00720c */ /* 0x040fe20003f64070 */
[--C-:B------:R-:W-:Y:S01]  /*17fc0*/  @!P2 IMAD.IADD R28, R28, 0x1, -R251.reuse ;  /* 0x000000011c1ca824 */ /* 0x100fe200078e0afb */
[----:B------:R-:W-:Y:S01]  /*17fd0*/  ISETP.GT.U32.AND P2, PT, R251, R35, PT ;  /* 0x00000023fb00720c */ /* 0x000fe20003f44070 */
[----:B------:R-:W-:-:S02]  /*17fe0*/  @!P5 IMAD.IADD R39, R39, 0x1, -R251 ;  /* 0x000000012727d824 */ /* 0x000fc400078e0afb */
[----:B------:R-:W-:Y:S02]  /*17ff0*/  @!P0 IADD3 R36, R36, -R251, RZ ;  /* 0x800000fb24248210 */ /* 0x000fe40007ffe0ff */
[C---:B------:R-:W-:Y:S02]  /*18000*/  ISETP.GT.U32.AND P0, PT, R251.reuse, R29, PT ;  /* 0x0000001dfb00720c */ /* 0x040fe40003f04070 */
        /* <DEDUP_REMOVED lines=8> */
[-C--:B------:R-:W-:Y:S02]  /*18090*/  @!P0 IADD3 R29, R29, -R251.reuse, RZ ;  /* 0x800000fb1d1d8210 */ /* 0x080fe40007ffe0ff */
[----:B------:R-:W-:Y:S02]  /*180a0*/  ISETP.GT.U32.AND P0, PT, R251, R22, PT ;  /* 0x00000016fb00720c */ /* 0x000fe40003f04070 */
[----:B------:R-:W-:Y:S02]  /*180b0*/  @!P4 IADD3 R39, R39, -R251, RZ ;  /* 0x800000fb2727c210 */ /* 0x000fe40007ffe0ff */
[----:B------:R-:W-:Y:S01]  /*180c0*/  ISETP.GT.U32.AND P4, PT, R251, R32, PT ;  /* 0x00000020fb00720c */ /* 0x000fe20003f84070 */
[--C-:B------:R-:W-:Y:S02]  /*180d0*/  @!P6 IMAD.IADD R40, R40, 0x1, -R251.reuse ;  /* 0x000000012828e824 */ /* 0x100fe400078e0afb */
[--C-:B------:R-:W-:Y:S01]  /*180e0*/  @!P3 IMAD.IADD R33, R33, 0x1, -R251.reuse ;  /* 0x000000012121b824 */ /* 0x100fe200078e0afb */
[C---:B------:R-:W-:Y:S01]  /*180f0*/  ISETP.GT.U32.AND P3, PT, R251.reuse, R26, PT ;  /* 0x0000001afb00720c */ /* 0x040fe20003f64070 */
[----:B------:R-:W-:Y:S01]  /*18100*/  @!P2 IMAD.IADD R28, R28, 0x1, -R251 ;  /* 0x000000011c1ca824 */ /* 0x000fe200078e0afb */
[----:B------:R-:W-:-:S02]  /*18110*/  ISETP.GT.U32.AND P6, PT, R251, R27, PT ;  /* 0x0000001bfb00720c */ /* 0x000fc40003fc4070 */
[C---:B------:R-:W-:Y:S01]  /*18120*/  ISETP.GT.U32.AND P2, PT, R251.reuse, R21, PT ;  /* 0x00000015fb00720c */ /* 0x040fe20003f44070 */
[----:B------:R-:W-:Y:S01]  /*18130*/  @!P0 IMAD.IADD R22, R22, 0x1, -R251 ;  /* 0x0000000116168824 */ /* 0x000fe200078e0afb */
[----:B------:R-:W-:-:S03]  /*18140*/  ISETP.GT.U32.AND P0, PT, R251, R15, PT ;  /* 0x0000000ffb00720c */ /* 0x000fc60003f04070 */
[----:B------:R-:W-:Y:S02]  /*18150*/  @!P4 IADD3 R32, R32, -R251, RZ ;  /* 0x800000fb2020c210 */ /* 0x000fe40007ffe0ff */
[----:B------:R-:W-:Y:S02]  /*18160*/  ISETP.GT.U32.AND P4, PT, R251, R25, PT ;  /* 0x00000019fb00720c */ /* 0x000fe40003f84070 */
[----:B------:R-:W-:Y:S02]  /*18170*/  @!P3 IADD3 R26, R26, -R251, RZ ;  /* 0x800000fb1a1ab210 */ /* 0x000fe40007ffe0ff */
[--C-:B------:R-:W-:Y:S01]  /*18180*/  @!P6 IMAD.IADD R27, R27, 0x1, -R251.reuse ;  /* 0x000000011b1be824 */ /* 0x100fe200078e0afb */
[----:B------:R-:W-:Y:S01]  /*18190*/  ISETP.GT.U32.AND P3, PT, R251, R19, PT ;  /* 0x00000013fb00720c */ /* 0x000fe20003f64070 */
[--C-:B------:R-:W-:Y:S01]  /*181a0*/  @!P2 IMAD.IADD R21, R21, 0x1, -R251.reuse ;  /* 0x000000011515a824 */ /* 0x100fe200078e0afb */
[C---:B------:R-:W-:Y:S02]  /*181b0*/  ISETP.GT.U32.AND P6, PT, R251.reuse, R20, PT ;  /* 0x00000014fb00720c */ /* 0x040fe40003fc4070 */
[----:B------:R-:W-:Y:S01]  /*181c0*/  ISETP.GT.U32.AND P2, PT, R251, R14, PT ;  /* 0x0000000efb00720c */ /* 0x000fe20003f44070 */
[----:B------:R-:W-:Y:S01]  /*181d0*/  @!P0 IMAD.IADD R15, R15, 0x1, -R251 ;  /* 0x000000010f0f8824 */ /* 0x000fe200078e0afb */
[----:B------:R-:W-:-:S02]  /*181e0*/  ISETP.GT.U32.AND P0, PT, R251, R21, PT ;  /* 0x00000015fb00720c */ /* 0x000fc40003f04070 */
[----:B------:R-:W-:-:S05]  /*181f0*/  @!P4 IMAD.IADD R25, R25, 0x1, -R251 ;  /* 0x000000011919c824 */ /* 0x000fca00078e0afb */
[--C-:B------:R-:W-:Y:S01]  /*18200*/  @!P3 IMAD.IADD R19, R19, 0x1, -R251.reuse ;  /* 0x000000011313b824 */ /* 0x100fe200078e0afb */
[C---:B------:R-:W-:Y:S02]  /*18210*/  ISETP.GT.U32.AND P3, PT, R251.reuse, R25, PT ;  /* 0x00000019fb00720c */ /* 0x040fe40003f64070 */
[----:B------:R-:W-:Y:S01]  /*18220*/  @!P6 IADD3 R20, R20, -R251, RZ ;  /* 0x800000fb1414e210 */ /* 0x000fe20007ffe0ff */
[--C-:B------:R-:W-:Y:S01]  /*18230*/  @!P2 IMAD.IADD R14, R14, 0x1, -R251.reuse ;  /* 0x000000010e0ea824 */ /* 0x100fe200078e0afb */
[C---:B------:R-:W-:Y:S02]  /*18240*/  ISETP.GT.U32.AND P6, PT, R251.reuse, R26, PT ;  /* 0x0000001afb00720c */ /* 0x040fe40003fc4070 */
[----:B------:R-:W-:Y:S01]  /*18250*/  ISETP.GT.U32.AND P2, PT, R251, R20, PT ;  /* 0x00000014fb00720c */ /* 0x000fe20003f44070 */
[----:B------:R-:W-:Y:S01]  /*18260*/  @!P0 IMAD.IADD R21, R21, 0x1, -R251 ;  /* 0x0000000115158824 */ /* 0x000fe200078e0afb */
[----:B------:R-:W-:-:S05]  /*18270*/  ISETP.GT.U32.AND P0, PT, R251, R15, PT ;  /* 0x0000000ffb00720c */ /* 0x000fca0003f04070 */
[----:B------:R-:W-:Y:S02]  /*18280*/  @!P3 IADD3 R25, R25, -R251, RZ ;  /* 0x800000fb1919b210 */ /* 0x000fe40007ffe0ff */
[C---:B------:R-:W-:Y:S02]  /*18290*/  ISETP.GT.U32.AND P3, PT, R251.reuse, R19, PT ;  /* 0x00000013fb00720c */ /* 0x040fe40003f64070 */
[--C-:B------:R-:W-:Y:S01]  /*182a0*/  @!P6 IMAD.IADD R26, R26, 0x1, -R251.reuse ;  /* 0x000000011a1ae824 */ /* 0x100fe200078e0afb */
[C---:B------:R-:W-:Y:S01]  /*182b0*/  ISETP.GT.U32.AND P6, PT, R251.reuse, R14, PT ;  /* 0x0000000efb00720c */ /* 0x040fe20003fc4070 */
[--C-:B------:R-:W-:Y:S01]  /*182c0*/  @!P2 IMAD.IADD R20, R20, 0x1, -R251.reuse ;  /* 0x000000011414a824 */ /* 0x100fe200078e0afb */
[----:B------:R-:W-:Y:S01]  /*182d0*/  ISETP.GT.U32.AND P2, PT, R251, R6, PT ;  /* 0x00000006fb00720c */ /* 0x000fe20003f44070 */
[----:B------:R-:W-:Y:S01]  /*182e0*/  @!P0 IMAD.IADD R15, R15, 0x1, -R251 ;  /* 0x000000010f0f8824 */ /* 0x000fe200078e0afb */
[----:B------:R-:W-:-:S06]  /*182f0*/  ISETP.GT.U32.AND P0, PT, R251, R0, PT ;  /* 0x00000000fb00720c */ /* 0x000fcc0003f04070 */
[----:B------:R-:W-:Y:S02]  /*18300*/  @!P3 IADD3 R19, R19, -R251, RZ ;  /* 0x800000fb1313b210 */ /* 0x000fe40007ffe0ff */
[C---:B------:R-:W-:Y:S01]  /*18310*/  ISETP.GT.U32.AND P3, PT, R251.reuse, R5, PT ;  /* 0x00000005fb00720c */ /* 0x040fe20003f64070 */
[--C-:B------:R-:W-:Y:S01]  /*18320*/  @!P6 IMAD.IADD R14, R14, 0x1, -R251.reuse ;  /* 0x000000010e0ee824 */ /* 0x100fe200078e0afb */
[C---:B------:R-:W-:Y:S02]  /*18330*/  ISETP.GT.U32.AND P6, PT, R251.reuse, R13, PT ;  /* 0x0000000dfb00720c */ /* 0x040fe40003fc4070 */
[----:B------:R-:W-:Y:S02]  /*18340*/  @!P2 IADD3 R6, R6, -R251, RZ ;  /* 0x800000fb0606a210 */ /* 0x000fe40007ffe0ff */
[C---:B------:R-:W-:Y:S01]  /*18350*/  ISETP.GT.U32.AND P2, PT, R251.reuse, R12, PT ;  /* 0x0000000cfb00720c */ /* 0x040fe20003f44070 */
[----:B------:R-:W-:Y:S01]  /*18360*/  @!P0 IMAD.IADD R0, R0, 0x1, -R251 ;  /* 0x0000000100008824 */ /* 0x000fe200078e0afb */
[----:B------:R-:W-:-:S05]  /*18370*/  ISETP.GT.U32.AND P0, PT, R251, R7, PT ;  /* 0x00000007fb00720c */ /* 0x000fca0003f04070 */
[----:B------:R-:W-:Y:S02]  /*18380*/  @!P3 IMAD.IADD R5, R5, 0x1, -R251 ;  /* 0x000000010505b824 */ /* 0x000fe400078e0afb */
[----:B------:R-:W-:-:S04]  /*18390*/  @!P6 IADD3 R13, R13, -R251, RZ ;  /* 0x800000fb0d0de210 */ /* 0x000fc80007ffe0ff */
[--C-:B------:R-:W-:Y:S01]  /*183a0*/  @!P2 IMAD.IADD R12, R12, 0x1, -R251.reuse ;  /* 0x000000010c0ca824 */ /* 0x100fe200078e0afb */
[----:B------:R-:W-:Y:S02]  /*183b0*/  ISETP.GT.U32.AND P2, PT, R251, R5, PT ;  /* 0x00000005fb00720c */ /* 0x000fe40003f44070 */
[----:B------:R-:W-:Y:S02]  /*183c0*/  @!P0 IADD3 R7, R7, -R251, RZ ;  /* 0x800000fb07078210 */ /* 0x000fe40007ffe0ff */
[----:B------:R-:W-:Y:S01]  /*183d0*/  ISETP.GT.U32.AND P0, PT, R251, R13, PT ;  /* 0x0000000dfb00720c */ /* 0x000fe20003f04070 */
[----:B------:R1:W-:Y:S04]  /*183e0*/  STL [R1+0x28], R74 ;  /* 0x0000284a01007387 */ /* 0x0003e80000100800 */
[----:B------:R-:W-:Y:S04]  /*183f0*/  STL [R1+0x24], R114 ;  /* 0x0000247201007387 */ /* 0x000fe80000100800 */
[----:B------:R-:W-:Y:S01]  /*18400*/  STL [R1+0x20], R154 ;  /* 0x0000209a01007387 */ /* 0x000fe20000100800 */
[----:B------:R-:W-:-:S03]  /*18410*/  @!P2 IMAD.IADD R5, R5, 0x1, -R251 ;  /* 0x000000010505a824 */ /* 0x000fc600078e0afb */
[----:B------:R-:W-:Y:S01]  /*18420*/  STL [R1+0x4968], R236 ;  /* 0x004968ec01007387 */ /* 0x000fe20000100800 */
[----:B-1----:R-:W-:-:S03]  /*18430*/  VIADD R74, R252, 0x1f8 ;  /* 0x000001f8fc4a7836 */ /* 0x002fc60000000000 */
[----:B------:R1:W-:Y:S01]  /*18440*/  STL [R1+0x1c], R194 ;  /* 0x00001cc201007387 */ /* 0x0003e20000100800 */
[----:B------:R-:W-:Y:S01]  /*18450*/  IMAD.HI.U32 R34, R250, R234, RZ ;  /* 0x000000eafa227227 */ /* 0x000fe200078e00ff */
[----:B------:R-:W-:Y:S02]  /*18460*/  ISETP.GT.U32.AND P2, PT, R251, R12, PT ;  /* 0x0000000cfb00720c */ /* 0x000fe40003f44070 */
[----:B------:R-:W-:Y:S01]  /*18470*/  STL [R1+0x4964], R235 ;  /* 0x004964eb01007387 */ /* 0x000fe20000100800 */
[----:B------:R-:W-:-:S03]  /*18480*/  @!P0 IMAD.IADD R13, R13, 0x1, -R251 ;  /* 0x000000010d0d8824 */ /* 0x000fc600078e0afb */
[----:B------:R-:W-:Y:S01]  /*18490*/  STL [R1+0x4960], R233 ;  /* 0x004960e901007387 */ /* 0x000fe20000100800 */
[----:B------:R-:W-:-:S03]  /*184a0*/  ISETP.GT.U32.AND P0, PT, R251, R249, PT ;  /* 0x000000f9fb00720c */ /* 0x000fc60003f04070 */
[----:B------:R-:W-:Y:S01]  /*184b0*/  STL [R1+0x496c], R232 ;  /* 0x00496ce801007387 */ /* 0x000fe20000100800 */
[----:B------:R-:W-:-:S03]  /*184c0*/  IMAD.MOV R34, RZ, RZ, -R34 ;  /* 0x000000ffff227224 */ /* 0x000fc600078e0a22 */
[----:B------:R-:W-:Y:S01]  /*184d0*/  STL [R1+0x4970], R231 ;  /* 0x004970e701007387 */ /* 0x000fe20000100800 */
[----:B-1----:R-:W-:-:S03]  /*184e0*/  IABS R194, R74 ;  /* 0x0000004a00c27213 */ /* 0x002fc60000000000 */
[----:B------:R-:W-:Y:S04]  /*184f0*/  STL [R1+0x4974], R230 ;  /* 0x004974e601007387 */ /* 0x000fe80000100800 */
[----:B------:R-:W-:Y:S04]  /*18500*/  STL [R1+0x4978], R229 ;  /* 0x004978e501007387 */ /* 0x000fe80000100800 */
[----:B------:R-:W-:Y:S01]  /*18510*/  STL [R1+0x497c], R228 ;  /* 0x00497ce401007387 */ /* 0x000fe20000100800 */
[----:B------:R-:W-:-:S03]  /*18520*/  IMAD R234, R251, R34, R234 ;  /* 0x00000022fbea7224 */ /* 0x000fc600078e02ea */
[----:B------:R-:W-:Y:S01]  /*18530*/  STL [R1+0x4980], R227 ;  /* 0x004980e301007387 */ /* 0x000fe20000100800 */
[----:B------:R-:W-:-:S03]  /*18540*/  IMAD.HI.U32 R34, R250, R194, RZ ;  /* 0x000000c2fa227227 */ /* 0x000fc600078e00ff */
[----:B------:R-:W-:Y:S04]  /*18550*/  STL [R1+0x4984], R226 ;  /* 0x004984e201007387 */ /* 0x000fe80000100800 */
[----:B------:R1:W-:Y:S01]  /*18560*/  STL [R1+0x3ef8], R74 ;  /* 0x003ef84a01007387 */ /* 0x0003e20000100800 */
[----:B------:R-:W-:Y:S02]  /*18570*/  IMAD.MOV R34, RZ, RZ, -R34 ;  /* 0x000000ffff227224 */ /* 0x000fe400078e0a22 */
[--C-:B------:R-:W-:Y:S01]  /*18580*/  @!P2 IMAD.IADD R12, R12, 0x1, -R251.reuse ;  /* 0x000000010c0ca824 */ /* 0x100fe200078e0afb */
[----:B------:R-:W-:Y:S01]  /*18590*/  ISETP.GT.U32.AND P2, PT, R251, R248, PT ;  /* 0x000000f8fb00720c */ /* 0x000fe20003f44070 */
[----:B-1----:R-:W-:Y:S02]  /*185a0*/  VIADD R74, R252, 0x1f9 ;  /* 0x000001f9fc4a7836 */ /* 0x002fe40000000000 */
[----:B------:R-:W-:-:S03]  /*185b0*/  @!P0 IMAD.IADD R249, R249, 0x1, -R251 ;  /* 0x00000001f9f98824 */ /* 0x000fc600078e0afb */
[----:B------:R-:W-:Y:S01]  /*185c0*/  IABS R154, R74 ;  /* 0x0000004a009a7213 */ /* 0x000fe20000000000 */
[C---:B------:R-:W-:Y:S01]  /*185d0*/  IMAD R194, R251.reuse, R34, R194 ;  /* 0x00000022fbc27224 */ /* 0x040fe200078e02c2 */
[----:B------:R-:W-:Y:S01]  /*185e0*/  ISETP.GT.U32.AND P0, PT, R251, R242, PT ;  /* 0x000000f2fb00720c */ /* 0x000fe20003f04070 */
[----:B------:R-:W-:Y:S02]  /*185f0*/  STL [R1+0x4988], R225 ;  /* 0x004988e101007387 */ /* 0x000fe40000100800 */
[----:B------:R-:W-:Y:S02]  /*18600*/  IMAD.HI.U32 R34, R250, R154, RZ ;  /* 0x0000009afa227227 */ /* 0x000fe400078e00ff */
[----:B------:R1:W-:Y:S03]  /*18610*/  STL [R1+0x3ef4], R74 ;  /* 0x003ef44a01007387 */ /* 0x0003e60000100800 */
[----:B------:R-:W-:-:S02]  /*18620*/  IADD3 R34, -R34, RZ, RZ ;  /* 0x000000ff22227210 */ /* 0x000fc40007ffe1ff */
[----:B-1----:R-:W-:-:S04]  /*18630*/  IADD3 R74, R252, 0x1fa, RZ ;  /* 0x000001fafc4a7810 */ /* 0x002fc80007ffe0ff */
[----:B------:R-:W-:Y:S01]  /*18640*/  IABS R114, R74 ;  /* 0x0000004a00727213 */ /* 0x000fe20000000000 */
[----:B------:R1:W-:Y:S01]  /*18650*/  STL [R1+0x3ef0], R74 ;  /* 0x003ef04a01007387 */ /* 0x0003e20000100800 */
[-C--:B------:R-:W-:Y:S01]  /*18660*/  @!P2 IADD3 R248, R248, -R251.reuse, RZ ;  /* 0x800000fbf8f8a210 */ /* 0x080fe20007ffe0ff */
[C---:B------:R-:W-:Y:S01]  /*18670*/  IMAD R154, R251.reuse, R34, R154 ;  /* 0x00000022fb9a7224 */ /* 0x040fe200078e029a */
[----:B------:R-:W-:Y:S01]  /*18680*/  @!P0 IADD3 R242, R242, -R251, RZ ;  /* 0x800000fbf2f28210 */ /* 0x000fe20007ffe0ff */
[----:B------:R-:W-:Y:S01]  /*18690*/  IMAD.HI.U32 R34, R250, R114, RZ ;  /* 0x00000072fa227227 */ /* 0x000fe200078e00ff */
[----:B------:R-:W-:-:S03]  /*186a0*/  ISETP.GT.U32.AND P0, PT, R251, R248, PT ;  /* 0x000000f8fb00720c */ /* 0x000fc60003f04070 */
[----:B-1----:R-:W-:Y:S02]  /*186b0*/  VIADD R74, R252, 0x1fc ;  /* 0x000001fcfc4a7836 */ /* 0x002fe40000000000 */
[----:B------:R-:W-:-:S03]  /*186c0*/  IMAD.MOV R34, RZ, RZ, -R34 ;  /* 0x000000ffff227224 */ /* 0x000fc600078e0a22 */
[----:B------:R1:W-:Y:S01]  /*186d0*/  STL [R1+0x3eec], R74 ;  /* 0x003eec4a01007387 */ /* 0x0003e20000100800 */
[----:B------:R-:W-:Y:S01]  /*186e0*/  IMAD R114, R251, R34, R114 ;  /* 0x00000022fb727224 */ /* 0x000fe200078e0272 */
[----:B-1----:R-:W-:Y:S01]  /*186f0*/  IABS R74, R74 ;  /* 0x0000004a004a7213 */ /* 0x002fe20000000000 */
[----:B------:R-:W-:-:S04]  /*18700*/  VIADD R225, R252, 0x1fd ;  /* 0x000001fdfce17836 */ /* 0x000fc80000000000 */
[----:B------:R-:W-:-:S04]  /*18710*/  IMAD.HI.U32 R34, R250, R74, RZ ;  /* 0x0000004afa227227 */ /* 0x000fc800078e00ff */
[----:B------:R-:W-:Y:S02]  /*18720*/  IMAD.MOV R34, RZ, RZ, -R34 ;  /* 0x000000ffff227224 */ /* 0x000fe400078e0a22 */
[----:B------:R-:W-:Y:S01]  /*18730*/  @!P0 IMAD.IADD R248, R248, 0x1, -R251 ;  /* 0x00000001f8f88824 */ /* 0x000fe200078e0afb */
[C---:B------:R-:W-:Y:S01]  /*18740*/  ISETP.GT.U32.AND P0, PT, R251.reuse, R242, PT ;  /* 0x000000f2fb00720c */ /* 0x040fe20003f04070 */
[----:B------:R-:W-:Y:S01]  /*18750*/  IMAD R74, R251, R34, R74 ;  /* 0x00000022fb4a7224 */ /* 0x000fe200078e024a */
[----:B------:R-:W-:Y:S01]  /*18760*/  IABS R34, R225 ;  /* 0x000000e100227213 */ /* 0x000fe20000000000 */
[----:B------:R1:W-:Y:S04]  /*18770*/  STL [R1+0x3ee8], R225 ;  /* 0x003ee8e101007387 */ /* 0x0003e80000100800 */
[----:B-1----:R-:W-:-:S06]  /*18780*/  IMAD.HI.U32 R225, R250, R34, RZ ;  /* 0x00000022fae17227 */ /* 0x002fcc00078e00ff */
[----:B------:R-:W-:Y:S01]  /*18790*/  @!P0 IMAD.IADD R242, R242, 0x1, -R251 ;  /* 0x00000001f2f28824 */ /* 0x000fe200078e0afb */
[----:B------:R-:W-:Y:S02]  /*187a0*/  IADD3 R225, -R225, RZ, RZ ;  /* 0x000000ffe1e17210 */ /* 0x000fe40007ffe1ff */
[----:B------:R-:W-:-:S03]  /*187b0*/  ISETP.GT.U32.AND P0, PT, R251, R194, PT ;  /* 0x000000c2fb00720c */ /* 0x000fc60003f04070 */
[----:B------:R-:W-:Y:S01]  /*187c0*/  IMAD R34, R251, R225, R34 ;  /* 0x000000e1fb227224 */ /* 0x000fe200078e0222 */
[----:B------:R-:W-:-:S05]  /*187d0*/  IADD3 R225, R252, 0x1fe, RZ ;  /* 0x000001fefce17810 */ /* 0x000fca0007ffe0ff */
[----:B------:R1:W-:Y:S04]  /*187e0*/  STL [R1+0x3ee4], R225 ;  /* 0x003ee4e101007387 */ /* 0x0003e80000100800 */
[----:B------:R-:W2:Y:S01]  /*187f0*/  LDL.LU R231, [R1+0x42c] ;  /* 0x00042c0001e77983 */ /* 0x000ea20000300800 */
[----:B------:R-:W-:-:S03]  /*18800*/  @!P0 IADD3 R194, R194, -R251, RZ ;  /* 0x800000fbc2c28210 */ /* 0x000fc60007ffe0ff */
[----:B------:R-:W3:Y:S01]  /*18810*/  LDL.LU R232, [R1+0x428] ;  /* 0x0004280001e87983 */ /* 0x000ee20000300800 */
[----:B------:R-:W-:-:S03]  /*18820*/  ISETP.GE.AND P0, PT, R252, RZ, PT ;  /* 0x000000fffc00720c */ /* 0x000fc60003f06270 */
[----:B------:R-:W4:Y:S04]  /*18830*/  LDL.LU R233, [R1+0x424] ;  /* 0x0004240001e97983 */ /* 0x000f280000300800 */
[----:B------:R-:W2:Y:S04]  /*18840*/  LDL.LU R235, [R1+0x420] ;  /* 0x0004200001eb7983 */ /* 0x000ea80000300800 */
[----:B------:R-:W2:Y:S04]  /*18850*/  LDL.LU R236, [R1+0x41c] ;  /* 0x00041c0001ec7983 */ /* 0x000ea80000300800 */
[----:B------:R-:W2:Y:S01]  /*18860*/  LDL.LU R252, [R1+0x4990] ;  /* 0x0049900001fc7983 */ /* 0x000ea20000300800 */
[----:B------:R-:W-:-:S13]  /*18870*/  ISETP.GT.U32.AND P1, PT, R251, R45, PT ;  /* 0x0000002dfb00720c */ /* 0x000fda0003f24070 */
[----:B------:R-:W-:Y:S02]  /*18880*/  @!P1 IADD3 R45, R45, -R251, RZ ;  /* 0x800000fb2d2d9210 */ /* 0x000fe40007ffe0ff */
[----:B------:R-:W-:-:S13]  /*18890*/  ISETP.GT.U32.AND P1, PT, R251, R51, PT ;  /* 0x00000033fb00720c */ /* 0x000fda0003f24070 */
[----:B------:R-:W-:Y:S01]  /*188a0*/  @!P1 IMAD.IADD R51, R51, 0x1, -R251 ;  /* 0x0000000133339824 */ /* 0x000fe200078e0afb */
[C---:B------:R-:W-:Y:S02]  /*188b0*/  ISETP.GT.U32.AND P1, PT, R251.reuse, R45, PT ;  /* 0x0000002dfb00720c */ /* 0x040fe40003f24070 */
[----:B------:R-:W-:-:S11]  /*188c0*/  ISETP.GT.U32.AND P5, PT, R251, R31, PT ;  /* 0x0000001ffb00720c */ /* 0x000fd60003fa4070 */
[--C-:B------:R-:W-:Y:S01]  /*188d0*/  @!P1 IMAD.IADD R45, R45, 0x1, -R251.reuse ;  /* 0x000000012d2d9824 */ /* 0x100fe200078e0afb */
[----:B------:R-:W-:Y:S01]  /*188e0*/  ISETP.GT.U32.AND P1, PT, R251, R38, PT ;  /* 0x00000026fb00720c */ /* 0x000fe20003f24070 */
[----:B------:R-:W-:-:S12]  /*188f0*/  @!P5 IMAD.IADD R31, R31, 0x1, -R251 ;  /* 0x000000011f1fd824 */ /* 0x000fd800078e0afb */
[----:B------:R-:W-:Y:S01]  /*18900*/  @!P1 IMAD.IADD R38, R38, 0x1, -R251 ;  /* 0x0000000126269824 */ /* 0x000fe200078e0afb */
[----:B------:R-:W-:-:S04]  /*18910*/  ISETP.GT.U32.AND P1, PT, R251, R30, PT ;  /* 0x0000001efb00720c */ /* 0x000fc80003f24070 */
[----:B------:R-:W-:-:S09]  /*18920*/  ISETP.GT.U32.AND P5, PT, R251, R38, PT ;  /* 0x00000026fb00720c */ /* 0x000fd20003fa4070 */
[----:B------:R-:W-:Y:S02]  /*18930*/  @!P1 IADD3 R30, R30, -R251, RZ ;  /* 0x800000fb1e1e9210 */ /* 0x000fe40007ffe0ff */
[C---:B------:R-:W-:Y:S02]  /*18940*/  ISETP.GT.U32.AND P1, PT, R251.reuse, R37, PT ;  /* 0x00000025fb00720c */ /* 0x040fe40003f24070 */
[----:B------:R-:W-:Y:S01]  /*18950*/  @!P5 IMAD.IADD R38, R38, 0x1, -R251 ;  /* 0x000000012626d824 */ /* 0x000fe200078e0afb */
[C---:B------:R-:W-:Y:S02]  /*18960*/  ISETP.GT.U32.AND P5, PT, R251.reuse, R31, PT ;  /* 0x0000001ffb00720c */ /* 0x040fe40003fa4070 */
[----:B------:R-:W-:-:S08]  /*18970*/  ISETP.GT.U32.AND P4, PT, R251, R18, PT ;  /* 0x00000012fb00720c */ /* 0x000fd00003f84070 */
[--C-:B------:R-:W-:Y:S01]  /*18980*/  @!P1 IMAD.IADD R37, R37, 0x1, -R251.reuse ;  /* 0x0000000125259824 */ /* 0x100fe200078e0afb */
[----:B------:R-:W-:Y:S02]  /*18990*/  ISETP.GT.U32.AND P1, PT, R251, R30, PT ;  /* 0x0000001efb00720c */ /* 0x000fe40003f24070 */
[--C-:B------:R-:W-:Y:S01]  /*189a0*/  @!P5 IMAD.IADD R31, R31, 0x1, -R251.reuse ;  /* 0x000000011f1fd824 */ /* 0x100fe200078e0afb */
[----:B------:R-:W-:Y:S01]  /*189b0*/  ISETP.GT.U32.AND P5, PT, R251, R24, PT ;  /* 0x00000018fb00720c */ /* 0x000fe20003fa4070 */
[----:B------:R-:W-:-:S09]  /*189c0*/  @!P4 IMAD.IADD R18, R18, 0x1, -R251 ;  /* 0x000000011212c824 */ /* 0x000fd200078e0afb */
[--C-:B------:R-:W-:Y:S01]  /*189d0*/  @!P1 IMAD.IADD R30, R30, 0x1, -R251.reuse ;  /* 0x000000011e1e9824 */ /* 0x100fe200078e0afb */
[C---:B------:R-:W-:Y:S02]  /*189e0*/  ISETP.GT.U32.AND P1, PT, R251.reuse, R23, PT ;  /* 0x00000017fb00720c */ /* 0x040fe40003f24070 */
[----:B------:R-:W-:Y:S01]  /*189f0*/  @!P5 IMAD.IADD R24, R24, 0x1, -R251 ;  /* 0x000000011818d824 */ /* 0x000fe200078e0afb */
[----:B------:R-:W-:-:S04]  /*18a00*/  ISETP.GT.U32.AND P5, PT, R251, R17, PT ;  /* 0x00000011fb00720c */ /* 0x000fc80003fa4070 */
[----:B------:R-:W-:-:S06]  /*18a10*/  ISETP.GT.U32.AND P4, PT, R251, R24, PT ;  /* 0x00000018fb00720c */ /* 0x000fcc0003f84070 */
[-C--:B------:R-:W-:Y:S02]  /*18a20*/  @!P1 IADD3 R23, R23, -R251.reuse, RZ ;  /* 0x800000fb17179210 */ /* 0x080fe40007ffe0ff */
[----:B------:R-:W-:Y:S02]  /*18a30*/  ISETP.GT.U32.AND P1, PT, R251, R16, PT ;  /* 0x00000010fb00720c */ /* 0x000fe40003f24070 */
[----:B------:R-:W-:Y:S02]  /*18a40*/  @!P5 IADD3 R17, R17, -R251, RZ ;  /* 0x800000fb1111d210 */ /* 0x000fe40007ffe0ff */
[C---:B------:R-:W-:Y:S01]  /*18a50*/  ISETP.GT.U32.AND P5, PT, R251.reuse, R23, PT ;  /* 0x00000017fb00720c */ /* 0x040fe20003fa4070 */
[----:B------:R-:W-:Y:S01]  /*18a60*/  @!P4 IMAD.IADD R24, R24, 0x1, -R251 ;  /* 0x000000011818c824 */ /* 0x000fe200078e0afb */
[----:B------:R-:W-:-:S07]  /*18a70*/  ISETP.GT.U32.AND P4, PT, R251, R18, PT ;  /* 0x00000012fb00720c */ /* 0x000fce0003f84070 */
[----:B------:R-:W-:Y:S01]  /*18a80*/  @!P1 IMAD.IADD R16, R16, 0x1, -R251 ;  /* 0x0000000110109824 */ /* 0x000fe200078e0afb */
[----:B------:R-:W-:-:S03]  /*18a90*/  ISETP.GT.U32.AND P1, PT, R251, R22, PT ;  /* 0x00000016fb00720c */ /* 0x000fc60003f24070 */
[--C-:B------:R-:W-:Y:S01]  /*18aa0*/  @!P5 IMAD.IADD R23, R23, 0x1, -R251.reuse ;  /* 0x000000011717d824 */ /* 0x100fe200078e0afb */
[C---:B------:R-:W-:Y:S01]  /*18ab0*/  ISETP.GT.U32.AND P5, PT, R251.reuse, R17, PT ;  /* 0x00000011fb00720c */ /* 0x040fe20003fa4070 */
[----:B------:R-:W-:Y:S01]  /*18ac0*/  @!P4 IMAD.IADD R18, R18, 0x1, -R251 ;  /* 0x000000011212c824 */ /* 0x000fe200078e0afb */
[----:B------:R-:W-:-:S07]  /*18ad0*/  ISETP.GT.U32.AND P4, PT, R251, R4, PT ;  /* 0x00000004fb00720c */ /* 0x000fce0003f84070 */
[----:B------:R-:W-:Y:S02]  /*18ae0*/  @!P1 IADD3 R22, R22, -R251, RZ ;  /* 0x800000fb16169210 */ /* 0x000fe40007ffe0ff */
[----:B------:R-:W-:Y:S02]  /*18af0*/  ISETP.GT.U32.AND P1, PT, R251, R16, PT ;  /* 0x00000010fb00720c */ /* 0x000fe40003f24070 */
[--C-:B------:R-:W-:Y:S01]  /*18b00*/  @!P5 IMAD.IADD R17, R17, 0x1, -R251.reuse ;  /* 0x000000011111d824 */ /* 0x100fe200078e0afb */
[C---:B------:R-:W-:Y:S01]  /*18b10*/  ISETP.GT.U32.AND P5, PT, R251.reuse, R3, PT ;  /* 0x00000003fb00720c */ /* 0x040fe20003fa4070 */
[----:B------:R-:W-:Y:S01]  /*18b20*/  @!P4 IMAD.IADD R4, R4, 0x1, -R251 ;  /* 0x000000010404c824 */ /* 0x000fe200078e0afb */
[C---:B------:R-:W-:Y:S02]  /*18b30*/  ISETP.GT.U32.AND P4, PT, R251.reuse, R10, PT ;  /* 0x0000000afb00720c */ /* 0x040fe40003f84070 */
[----:B------:R-:W-:-:S06]  /*18b40*/  ISETP.GT.U32.AND P3, PT, R251, R11, PT ;  /* 0x0000000bfb00720c */ /* 0x000fcc0003f64070 */
[-C--:B------:R-:W-:Y:S02]  /*18b50*/  @!P1 IADD3 R16, R16, -R251.reuse, RZ ;  /* 0x800000fb10109210 */ /* 0x080fe40007ffe0ff */
[----:B------:R-:W-:Y:S02]  /*18b60*/  ISETP.GT.U32.AND P1, PT, R251, R2, PT ;  /* 0x00000002fb00720c */ /* 0x000fe40003f24070 */
[----:B------:R-:W-:Y:S02]  /*18b70*/  @!P5 IADD3 R3, R3, -R251, RZ ;  /* 0x800000fb0303d210 */ /* 0x000fe40007ffe0ff */
[----:B------:R-:W-:Y:S01]  /*18b80*/  ISETP.GT.U32.AND P5, PT, R251, R9, PT ;  /* 0x00000009fb00720c */ /* 0x000fe20003fa4070 */
[----:B------:R-:W-:Y:S01]  /*18b90*/  @!P3 IMAD.IADD R11, R11, 0x1, -R251 ;  /* 0x000000010b0bb824 */ /* 0x000fe200078e0afb */
[----:B------:R-:W-:Y:S02]  /*18ba0*/  @!P4 IADD3 R10, R10, -R251, RZ ;  /* 0x800000fb0a0ac210 */ /* 0x000fe40007ffe0ff */
[----:B------:R-:W-:-:S02]  /*18bb0*/  ISETP.GT.U32.AND P4, PT, R251, R3, PT ;  /* 0x00000003fb00720c */ /* 0x000fc40003f84070 */
[----:B------:R-:W-:-:S03]  /*18bc0*/  ISETP.GT.U32.AND P3, PT, R251, R4, PT ;  /* 0x00000004fb00720c */ /* 0x000fc60003f64070 */
[----:B------:R-:W-:-:S04]  /*18bd0*/  @!P1 IMAD.IADD R2, R2, 0x1, -R251 ;  /* 0x0000000102029824 */ /* 0x000fc800078e0afb */
[--C-:B------:R-:W-:Y:S01]  /*18be0*/  @!P5 IMAD.IADD R9, R9, 0x1, -R251.reuse ;  /* 0x000000010909d824 */ /* 0x100fe200078e0afb */
[C---:B------:R-:W-:Y:S02]  /*18bf0*/  ISETP.GT.U32.AND P5, PT, R251.reuse, R2, PT ;  /* 0x00000002fb00720c */ /* 0x040fe40003fa4070 */
[----:B------:R-:W-:Y:S01]  /*18c00*/  ISETP.GT.U32.AND P1, PT, R251, R8, PT ;  /* 0x00000008fb00720c */ /* 0x000fe20003f24070 */
[----:B------:R-:W-:Y:S01]  /*18c10*/  @!P4 IMAD.IADD R3, R3, 0x1, -R251 ;  /* 0x000000010303c824 */ /* 0x000fe200078e0afb */
[C---:B------:R-:W-:Y:S02]  /*18c20*/  ISETP.GT.U32.AND P4, PT, R251.reuse, R10, PT ;  /* 0x0000000afb00720c */ /* 0x040fe40003f84070 */
[----:B------:R-:W-:Y:S02]  /*18c30*/  @!P3 IADD3 R4, R4, -R251, RZ ;  /* 0x800000fb0404b210 */ /* 0x000fe40007ffe0ff */
[----:B------:R-:W-:-:S05]  /*18c40*/  ISETP.GT.U32.AND P3, PT, R251, R11, PT ;  /* 0x0000000bfb00720c */ /* 0x000fca0003f64070 */
[--C-:B------:R-:W-:Y:S01]  /*18c50*/  @!P5 IMAD.IADD R2, R2, 0x1, -R251.reuse ;  /* 0x000000010202d824 */ /* 0x100fe200078e0afb */
[C---:B------:R-:W-:Y:S01]  /*18c60*/  ISETP.GT.U32.AND P5, PT, R251.reuse, R9, PT ;  /* 0x00000009fb00720c */ /* 0x040fe20003fa4070 */
[--C-:B------:R-:W-:Y:S01]  /*18c70*/  @!P1 IMAD.IADD R8, R8, 0x1, -R251.reuse ;  /* 0x0000000108089824 */ /* 0x100fe200078e0afb */
[C---:B------:R-:W-:Y:S01]  /*18c80*/  ISETP.GT.U32.AND P1, PT, R251.reuse, R0, PT ;  /* 0x00000000fb00720c */ /* 0x040fe20003f24070 */
[----:B------:R-:W-:Y:S01]  /*18c90*/  @!P4 IMAD.IADD R10, R10, 0x1, -R251 ;  /* 0x000000010a0ac824 */ /* 0x000fe200078e0afb */
[----:B------:R-:W-:-:S03]  /*18ca0*/  ISETP.GT.U32.AND P4, PT, R251, R246, PT ;  /* 0x000000f6fb00720c */ /* 0x000fc60003f84070 */
[----:B------:R-:W-:Y:S02]  /*18cb0*/  @!P3 IADD3 R11, R11, -R251, RZ ;  /* 0x800000fb0b0bb210 */ /* 0x000fe40007ffe0ff */
[C---:B------:R-:W-:Y:S02]  /*18cc0*/  ISETP.GT.U32.AND P3, PT, R251.reuse, R247, PT ;  /* 0x000000f7fb00720c */ /* 0x040fe40003f64070 */
[----:B------:R-:W-:Y:S02]  /*18cd0*/  ISETP.GT.U32.AND P2, PT, R251, R241, PT ;  /* 0x000000f1fb00720c */ /* 0x000fe40003f44070 */
[--C-:B------:R-:W-:Y:S01]  /*18ce0*/  @!P5 IMAD.IADD R9, R9, 0x1, -R251.reuse ;  /* 0x000000010909d824 */ /* 0x100fe200078e0afb */
[C---:B------:R-:W-:Y:S02]  /*18cf0*/  ISETP.GT.U32.AND P5, PT, R251.reuse, R245, PT ;  /* 0x000000f5fb00720c */ /* 0x040fe40003fa4070 */
[----:B------:R-:W-:Y:S01]  /*18d00*/  @!P1 IADD3 R0, R0, -R251, RZ ;  /* 0x800000fb00009210 */ /* 0x000fe20007ffe0ff */
[----:B------:R-:W-:Y:S01]  /*18d10*/  @!P4 IMAD.IADD R246, R246, 0x1, -R251 ;  /* 0x00000001f6f6c824 */ /* 0x000fe200078e0afb */
[----:B------:R-:W-:-:S02]  /*18d20*/  ISETP.GT.U32.AND P1, PT, R251, R8, PT ;  /* 0x00000008fb00720c */ /* 0x000fc40003f24070 */
[----:B------:R-:W-:Y:S02]  /*18d30*/  ISETP.GT.U32.AND P4, PT, R251, R239, PT ;  /* 0x000000effb00720c */ /* 0x000fe40003f84070 */
[--C-:B------:R-:W-:Y:S01]  /*18d40*/  @!P3 IMAD.IADD R247, R247, 0x1, -R251.reuse ;  /* 0x00000001f7f7b824 */ /* 0x100fe200078e0afb */
[----:B------:R-:W-:Y:S01]  /*18d50*/  ISETP.GT.U32.AND P3, PT, R251, R240, PT ;  /* 0x000000f0fb00720c */ /* 0x000fe20003f64070 */
[----:B------:R-:W-:-:S03]  /*18d60*/  @!P2 IMAD.IADD R241, R241, 0x1, -R251 ;  /* 0x00000001f1f1a824 */ /* 0x000fc600078e0afb */
[----:B------:R-:W-:Y:S02]  /*18d70*/  @!P5 IADD3 R245, R245, -R251, RZ ;  /* 0x800000fbf5f5d210 */ /* 0x000fe40007ffe0ff */
[----:B------:R-:W-:Y:S02]  /*18d80*/  ISETP.GT.U32.AND P2, PT, R251, R247, PT ;  /* 0x000000f7fb00720c */ /* 0x000fe40003f44070 */
[-C--:B------:R-:W-:Y:S02]  /*18d90*/  @!P1 IADD3 R8, R8, -R251.reuse, RZ ;  /* 0x800000fb08089210 */ /* 0x080fe40007ffe0ff */
[----:B------:R-:W-:Y:S02]  /*18da0*/  @!P4 IADD3 R239, R239, -R251, RZ ;  /* 0x800000fbefefc210 */ /* 0x000fe40007ffe0ff */
[C---:B------:R-:W-:Y:S01]  /*18db0*/  ISETP.GT.U32.AND P1, PT, R251.reuse, R244, PT ;  /* 0x000000f4fb00720c */ /* 0x040fe20003f24070 */
[----:B------:R-:W-:Y:S01]  /*18dc0*/  @!P3 IMAD.IADD R240, R240, 0x1, -R251 ;  /* 0x00000001f0f0b824 */ /* 0x000fe200078e0afb */
[----:B------:R-:W-:-:S02]  /*18dd0*/  ISETP.GT.U32.AND P4, PT, R251, R245, PT ;  /* 0x000000f5fb00720c */ /* 0x000fc40003f84070 */
[C---:B------:R-:W-:Y:S02]  /*18de0*/  ISETP.GT.U32.AND P3, PT, R251.reuse, R246, PT ;  /* 0x000000f6fb00720c */ /* 0x040fe40003f64070 */
[----:B------:R-:W-:Y:S02]  /*18df0*/  ISETP.GT.U32.AND P5, PT, R251, R238, PT ;  /* 0x000000eefb00720c */ /* 0x000fe40003fa4070 */
[----:B------:R-:W-:Y:S02]  /*18e00*/  @!P2 IADD3 R247, R247, -R251, RZ ;  /* 0x800000fbf7f7a210 */ /* 0x000fe40007ffe0ff */
[----:B------:R-:W-:-:S03]  /*18e10*/  ISETP.GT.U32.AND P2, PT, R251, R241, PT ;  /* 0x000000f1fb00720c */ /* 0x000fc60003f44070 */
[--C-:B------:R-:W-:Y:S02]  /*18e20*/  @!P1 IMAD.IADD R244, R244, 0x1, -R251.reuse ;  /* 0x00000001f4f49824 */ /* 0x100fe400078e0afb */
[--C-:B------:R-:W-:Y:S01]  /*18e30*/  @!P4 IMAD.IADD R245, R245, 0x1, -R251.reuse ;  /* 0x00000001f5f5c824 */ /* 0x100fe200078e0afb */
[C---:B------:R-:W-:Y:S01]  /*18e40*/  ISETP.GT.U32.AND P4, PT, R251.reuse, R239, PT ;  /* 0x000000effb00720c */ /* 0x040fe20003f84070 */
[--C-:B------:R-:W-:Y:S01]  /*18e50*/  @!P3 IMAD.IADD R246, R246, 0x1, -R251.reuse ;  /* 0x00000001f6f6b824 */ /* 0x100fe200078e0afb */
[C---:B------:R-:W-:Y:S02]  /*18e60*/  ISETP.GT.U32.AND P1, PT, R251.reuse, R237, PT ;  /* 0x000000edfb00720c */ /* 0x040fe40003f24070 */
[C---:B------:R-:W-:Y:S01]  /*18e70*/  ISETP.GT.U32.AND P3, PT, R251.reuse, R240, PT ;  /* 0x000000f0fb00720c */ /* 0x040fe20003f64070 */
[----:B------:R-:W-:Y:S01]  /*18e80*/  @!P5 IMAD.IADD R238, R238, 0x1, -R251 ;  /* 0x00000001eeeed824 */ /* 0x000fe200078e0afb */
[----:B------:R-:W-:Y:S02]  /*18e90*/  ISETP.GT.U32.AND P5, PT, R251, R244, PT ;  /* 0x000000f4fb00720c */ /* 0x000fe40003fa4070 */
[----:B------:R-:W-:-:S02]  /*18ea0*/  @!P2 IADD3 R241, R241, -R251, RZ ;  /* 0x800000fbf1f1a210 */ /* 0x000fc40007ffe0ff */
[----:B-1----:R-:W-:Y:S02]  /*18eb0*/  IABS R225, R225 ;  /* 0x000000e100e17213 */ /* 0x002fe40000000000 */
[----:B------:R-:W-:Y:S01]  /*18ec0*/  ISETP.GT.U32.AND P2, PT, R251, R154, PT ;  /* 0x0000009afb00720c */ /* 0x000fe20003f44070 */
[--C-:B------:R-:W-:Y:S01]  /*18ed0*/  @!P4 IMAD.IADD R239, R239, 0x1, -R251.reuse ;  /* 0x00000001efefc824 */ /* 0x100fe200078e0afb */
[----:B------:R-:W-:Y:S02]  /*18ee0*/  ISETP.GT.U32.AND P4, PT, R251, R74, PT ;  /* 0x0000004afb00720c */ /* 0x000fe40003f84070 */
[----:B------:R-:W-:Y:S01]  /*18ef0*/  @!P1 IADD3 R237, R237, -R251, RZ ;  /* 0x800000fbeded9210 */ /* 0x000fe20007ffe0ff */
[----:B------:R-:W-:Y:S01]  /*18f00*/  @!P3 IMAD.IADD R240, R240, 0x1, -R251 ;  /* 0x00000001f0f0b824 */ /* 0x000fe200078e0afb */
[----:B------:R-:W-:Y:S01]  /*18f10*/  ISETP.GT.U32.AND P3, PT, R251, R114, PT ;  /* 0x00000072fb00720c */ /* 0x000fe20003f64070 */
[----:B------:R-:W-:Y:S01]  /*18f20*/  IMAD.HI.U32 R250, R250, R225, RZ ;  /* 0x000000e1fafa7227 */ /* 0x000fe200078e00ff */
[----:B------:R-:W-:-:S02]  /*18f30*/  @!P5 IADD3 R244, R244, -R251, RZ ;  /* 0x800000fbf4f4d210 */ /* 0x000fc40007ffe0ff */
[C---:B------:R-:W-:Y:S01]  /*18f40*/  ISETP.GT.U32.AND P5, PT, R251.reuse, R237, PT ;  /* 0x000000edfb00720c */ /* 0x040fe20003fa4070 */
[----:B------:R-:W-:Y:S02]  /*18f50*/  IMAD.MOV R250, RZ, RZ, -R250 ;  /* 0x000000fffffa7224 */ /* 0x000fe400078e0afa */
[----:B------:R-:W-:Y:S02]  /*18f60*/  @!P2 IMAD.IADD R154, R154, 0x1, -R251 ;  /* 0x000000019a9aa824 */ /* 0x000fe400078e0afb */
[----:B------:R-:W-:Y:S01]  /*18f70*/  IMAD R250, R251, R250, R225 ;  /* 0x000000fafbfa7224 */ /* 0x000fe200078e02e1 */
[----:B------:R-:W-:-:S03]  /*18f80*/  @!P4 IADD3 R74, R74, -R251, RZ ;  /* 0x800000fb4a4ac210 */ /* 0x000fc60007ffe0ff */
[----:B------:R-:W-:-:S04]  /*18f90*/  @!P3 IMAD.IADD R114, R114, 0x1, -R251 ;  /* 0x000000017272b824 */ /* 0x000fc800078e0afb */
[----:B------:R-:W-:Y:S01]  /*18fa0*/  @!P5 IMAD.IADD R237, R237, 0x1, -R251 ;  /* 0x00000001ededd824 */ /* 0x000fe200078e0afb */
[----:B---3--:R-:W-:Y:S02]  /*18fb0*/  ISETP.GE.AND P2, PT, R232, RZ, PT ;  /* 0x000000ffe800720c */ /* 0x008fe40003f46270 */
[----:B------:R-:W3:Y:S01]  /*18fc0*/  LDL.LU R232, [R1+0x450] ;  /* 0x0004500001e87983 */ /* 0x000ee20000300800 */
[----:B----4-:R-:W-:-:S03]  /*18fd0*/  ISETP.GE.AND P3, PT, R233, RZ, PT ;  /* 0x000000ffe900720c */ /* 0x010fc60003f66270 */
[----:B------:R-:W4:Y:S01]  /*18fe0*/  LDL.LU R229, [R1+0x44c] ;  /* 0x00044c0001e57983 */ /* 0x000f220000300800 */
[----:B--2---:R-:W-:Y:S01]  /*18ff0*/  ISETP.GE.AND P4, PT, R235, RZ, PT ;  /* 0x000000ffeb00720c */ /* 0x004fe20003f86270 */
[----:B------:R-:W-:Y:S02]  /*19000*/  IMAD.MOV.U32 R225, RZ, RZ, R252 ;  /* 0x000000ffffe17224 */ /* 0x000fe400078e00fc */
[----:B------:R-:W2:Y:S02]  /*19010*/  LDL.LU R252, [R1+0x498c] ;  /* 0x00498c0001fc7983 */ /* 0x000ea40000300800 */
[----:B------:R-:W-:Y:S02]  /*19020*/  @!P0 IMAD.MOV R225, RZ, RZ, -R225 ;  /* 0x000000ffffe18224 */ /* 0x000fe400078e0ae1 */
[----:B------:R-:W4:Y:S01]  /*19030*/  LDL.LU R235, [R1+0x448] ;  /* 0x0004480001eb7983 */ /* 0x000f220000300800 */
[----:B------:R-:W-:-:S03]  /*19040*/  ISETP.GE.AND P5, PT, R231, RZ, PT ;  /* 0x000000ffe700720c */ /* 0x000fc60003fa6270 */
[----:B------:R-:W2:Y:S04]  /*19050*/  LDL.LU R233, [R1+0x444] ;  /* 0x0004440001e97983 */ /* 0x000ea80000300800 */
[----:B------:R-:W3:Y:S04]  /*19060*/  LDL.LU R226, [R1+0x14] ;  /* 0x0000140001e27983 */ /* 0x000ee80000300800 */
[----:B------:R-:W2:Y:S04]  /*19070*/  LDL.LU R230, [R1+0x440] ;  /* 0x0004400001e67983 */ /* 0x000ea80000300800 */
[----:B------:R-:W2:Y:S04]  /*19080*/  LDL.LU R231, [R1+0x43c] ;  /* 0x00043c0001e77983 */ /* 0x000ea80000300800 */
[----:B------:R1:W-:Y:S04]  /*19090*/  STL [R1+0x434], R225 ;  /* 0x000434e101007387 */ /* 0x0003e80000100800 */
[----:B-1----:R-:W4:Y:S04]  /*190a0*/  LDL.LU R225, [R1+0x10] ;  /* 0x0000100001e17983 */ /* 0x002f280000300800 */
[----:B------:R-:W2:Y:S01]  /*190b0*/  LDL.LU R227, [R1+0xc] ;  /* 0x00000c0001e37983 */ /* 0x000ea20000300800 */
[----:B------:R-:W-:-:S13]  /*190c0*/  ISETP.GT.U32.AND P6, PT, R251, R6, PT ;  /* 0x00000006fb00720c */ /* 0x000fda0003fc4070 */
[----:B------:R-:W-:Y:S01]  /*190d0*/  @!P6 IMAD.IADD R6, R6, 0x1, -R251 ;  /* 0x000000010606e824 */ /* 0x000fe200078e0afb */
[----:B------:R-:W-:-:S13]  /*190e0*/  ISETP.GT.U32.AND P6, PT, R251, R7, PT ;  /* 0x00000007fb00720c */ /* 0x000fda0003fc4070 */
[----:B------:R-:W-:Y:S01]  /*190f0*/  @!P6 IMAD.IADD R7, R7, 0x1, -R251 ;  /* 0x000000010707e824 */ /* 0x000fe200078e0afb */
[----:B------:R-:W-:Y:S01]  /*19100*/  ISETP.GT.U32.AND P6, PT, R251, R243, PT ;  /* 0x000000f3fb00720c */ /* 0x000fe20003fc4070 */
[----:B---3--:R-:W-:-:S05]  /*19110*/  @!P5 IMAD.MOV R226, RZ, RZ, -R226 ;  /* 0x000000ffffe2d224 */ /* 0x008fca00078e0ae2 */
[----:B------:R1:W-:Y:S04]  /*19120*/  STL [R1+0x430], R226 ;  /* 0x000430e201007387 */ /* 0x0003e80000100800 */
[----:B-1----:R-:W3:Y:S01]  /*19130*/  LDL.LU R226, [R1+0x8] ;  /* 0x0000080001e27983 */ /* 0x002ee20000300800 */
[----:B----4-:R-:W-:-:S05]  /*19140*/  @!P2 IADD3 R225, -R225, RZ, RZ ;  /* 0x000000ffe1e1a210 */ /* 0x010fca0007ffe1ff */
[----:B------:R1:W-:Y:S04]  /*19150*/  STL [R1+0x42c], R225 ;  /* 0x00042ce101007387 */ /* 0x0003e80000100800 */
[----:B-1----:R-:W4:Y:S01]  /*19160*/  LDL.LU R225, [R1+0x4] ;  /* 0x0000040001e17983 */ /* 0x002f220000300800 */
[----:B------:R-:W-:Y:S01]  /*19170*/  @!P6 IMAD.IADD R243, R243, 0x1, -R251 ;  /* 0x00000001f3f3e824 */ /* 0x000fe200078e0afb */
[----:B------:R-:W-:-:S04]  /*19180*/  ISETP.GT.U32.AND P6, PT, R251, R249, PT ;  /* 0x000000f9fb00720c */ /* 0x000fc80003fc4070 */
[----:B------:R-:W-:-:S09]  /*19190*/  ISETP.GT.U32.AND P1, PT, R251, R243, PT ;  /* 0x000000f3fb00720c */ /* 0x000fd20003f24070 */
[----:B------:R-:W-:Y:S01]  /*191a0*/  @!P6 IMAD.IADD R249, R249, 0x1, -R251 ;  /* 0x00000001f9f9e824 */ /* 0x000fe200078e0afb */
[----:B------:R-:W-:-:S03]  /*191b0*/  ISETP.GT.U32.AND P6, PT, R251, R238, PT ;  /* 0x000000eefb00720c */ /* 0x000fc60003fc4070 */
[----:B------:R-:W-:Y:S01]  /*191c0*/  @!P1 IMAD.IADD R243, R243, 0x1, -R251 ;  /* 0x00000001f3f39824 */ /* 0x000fe200078e0afb */
[----:B------:R-:W-:-:S09]  /*191d0*/  ISETP.GT.U32.AND P1, PT, R251, R234, PT ;  /* 0x000000eafb00720c */ /* 0x000fd20003f24070 */
[----:B------:R-:W-:Y:S02]  /*191e0*/  @!P6 IADD3 R238, R238, -R251, RZ ;  /* 0x800000fbeeeee210 */ /* 0x000fe40007ffe0ff */
[C---:B------:R-:W-:Y:S02]  /*191f0*/  ISETP.GT.U32.AND P6, PT, R251.reuse, R34, PT ;  /* 0x00000022fb00720c */ /* 0x040fe40003fc4070 */
[----:B------:R-:W-:Y:S01]  /*19200*/  @!P1 IMAD.IADD R234, R234, 0x1, -R251 ;  /* 0x00000001eaea9824 */ /* 0x000fe200078e0afb */
[C---:B------:R-:W-:Y:S01]  /*19210*/  ISETP.GT.U32.AND P2, PT, R251.reuse, R154, PT ;  /* 0x0000009afb00720c */ /* 0x040fe20003f44070 */
[----:B--2---:R-:W-:Y:S01]  /*19220*/  @!P3 IMAD.MOV R227, RZ, RZ, -R227 ;  /* 0x000000ffffe3b224 */ /* 0x004fe200078e0ae3 */
[C---:B------:R-:W-:Y:S02]  /*19230*/  ISETP.GT.U32.AND P3, PT, R251.reuse, R114, PT ;  /* 0x00000072fb00720c */ /* 0x040fe40003f64070 */
[----:B------:R-:W-:-:S06]  /*19240*/  ISETP.GT.U32.AND P0, PT, R251, R234, PT ;  /* 0x000000eafb00720c */ /* 0x000fcc0003f04070 */
[--C-:B------:R-:W-:Y:S01]  /*19250*/  @!P6 IMAD.IADD R34, R34, 0x1, -R251.reuse ;  /* 0x000000012222e824 */ /* 0x100fe200078e0afb */
[----:B------:R-:W-:Y:S01]  /*19260*/  ISETP.GE.AND P6, PT, R236, RZ, PT ;  /* 0x000000ffec00720c */ /* 0x000fe20003fc6270 */
[----:B------:R-:W-:Y:S01]  /*19270*/  STL [R1+0x428], R227 ;  /* 0x000428e301007387 */ /* 0x000fe20000100800 */
[----:B------:R-:W-:Y:S02]  /*19280*/  @!P2 IADD3 R154, R154, -R251, RZ ;  /* 0x800000fb9a9aa210 */ /* 0x000fe40007ffe0ff */
[--C-:B------:R-:W-:Y:S01]  /*19290*/  @!P3 IMAD.IADD R114, R114, 0x1, -R251.reuse ;  /* 0x000000017272b824 */ /* 0x100fe200078e0afb */
[----:B------:R-:W2:Y:S01]  /*192a0*/  LDL R236, [R1+0x3e98] ;  /* 0x003e980001ec7983 */ /* 0x000ea20000100800 */
[----:B------:R-:W-:Y:S01]  /*192b0*/  @!P0 IMAD.IADD R234, R234, 0x1, -R251 ;  /* 0x00000001eaea8824 */ /* 0x000fe200078e0afb */
[----:B------:R-:W-:Y:S02]  /*192c0*/  ISETP.GE.AND P0, PT, R232, RZ, PT ;  /* 0x000000ffe800720c */ /* 0x000fe40003f06270 */
[----:B------:R-:W-:-:S02]  /*192d0*/  ISETP.GE.AND P2, PT, R235, RZ, PT ;  /* 0x000000ffeb00720c */ /* 0x000fc40003f46270 */
[----:B------:R-:W-:Y:S01]  /*192e0*/  ISETP.GE.AND P3, PT, R233, RZ, PT ;  /* 0x000000ffe900720c */ /* 0x000fe20003f66270 */
[----:B---3--:R-:W-:-:S05]  /*192f0*/  @!P4 IMAD.MOV R226, RZ, RZ, -R226 ;  /* 0x000000ffffe2c224 */ /* 0x008fca00078e0ae2 */
[----:B------:R-:W-:Y:S01]  /*19300*/  STL [R1+0x424], R226 ;  /* 0x000424e201007387 */ /* 0x000fe20000100800 */
[----:B----4-:R-:W-:-:S05]  /*19310*/  @!P6 IADD3 R225, -R225, RZ, RZ ;  /* 0x000000ffe1e1e210 */ /* 0x010fca0007ffe1ff */
[----:B------:R1:W-:Y:S04]  /*19320*/  STL [R1+0x420], R225 ;  /* 0x000420e101007387 */ /* 0x0003e80000100800 */
[----:B------:R-:W3:Y:S04]  /*19330*/  LDL R232, [R1+0x3e9c] ;  /* 0x003e9c0001e87983 */ /* 0x000ee80000100800 */
[----:B------:R-:W4:Y:S04]  /*19340*/  LDL R235, [R1+0x3ea0] ;  /* 0x003ea00001eb7983 */ /* 0x000f280000100800 */
[----:B------:R-:W4:Y:S04]  /*19350*/  LDL R233, [R1+0x3ea4] ;  /* 0x003ea40001e97983 */ /* 0x000f280000100800 */
[----:B------:R-:W4:Y:S04]  /*19360*/  LDL R228, [R1+0x3ea8] ;  /* 0x003ea80001e47983 */ /* 0x000f280000100800 */
[----:B-1----:R-:W2:Y:S01]  /*19370*/  LDL.LU R225, [R1] ;  /* 0x0000000001e17983 */ /* 0x002ea20000300800 */
[----:B------:R-:W-:-:S02]  /*19380*/  ISETP.GT.U32.AND P1, PT, R251, R250, PT ;  /* 0x000000fafb00720c */ /* 0x000fc40003f24070 */
[C---:B------:R-:W-:Y:S02]  /*19390*/  ISETP.GT.U32.AND P4, PT, R251.reuse, R74, PT ;  /* 0x0000004afb00720c */ /* 0x040fe40003f84070 */
[----:B------:R-:W-:-:S09]  /*193a0*/  ISETP.GT.U32.AND P6, PT, R251, R34, PT ;  /* 0x00000022fb00720c */ /* 0x000fd20003fc4070 */
[-C--:B------:R-:W-:Y:S02]  /*193b0*/  @!P1 IADD3 R250, R250, -R251.reuse, RZ ;  /* 0x800000fbfafa9210 */ /* 0x080fe40007ffe0ff */
[----:B------:R-:W-:Y:S01]  /*193c0*/  ISETP.GT.U32.AND P1, PT, R251, R194, PT ;  /* 0x000000c2fb00720c */ /* 0x000fe20003f24070 */
[----:B------:R-:W-:Y:S01]  /*193d0*/  @!P4 IMAD.IADD R74, R74, 0x1, -R251 ;  /* 0x000000014a4ac824 */ /* 0x000fe200078e0afb */
[----:B------:R-:W-:Y:S02]  /*193e0*/  ISETP.GE.AND P4, PT, R230, RZ, PT ;  /* 0x000000ffe600720c */ /* 0x000fe40003f86270 */
[----:B------:R-:W-:Y:S01]  /*193f0*/  @!P6 IADD3 R34, R34, -R251, RZ ;  /* 0x800000fb2222e210 */ /* 0x000fe20007ffe0ff */
[----:B------:R-:W4:Y:S01]  /*19400*/  LDL R230, [R1+0x3eb0] ;  /* 0x003eb00001e67983 */ /* 0x000f220000100800 */
[----:B------:R-:W-:-:S07]  /*19410*/  ISETP.GE.AND P6, PT, R231, RZ, PT ;  /* 0x000000ffe700720c */ /* 0x000fce0003fc6270 */
[----:B------:R-:W-:Y:S01]  /*19420*/  @!P1 IMAD.IADD R194, R194, 0x1, -R251 ;  /* 0x00000001c2c29824 */ /* 0x000fe200078e0afb */
[----:B------:R-:W-:Y:S02]  /*19430*/  ISETP.GE.AND P1, PT, R229, RZ, PT ;  /* 0x000000ffe500720c */ /* 0x000fe40003f26270 */
[----:B------:R-:W4:Y:S01]  /*19440*/  LDL R229, [R1+0x3eac] ;  /* 0x003eac0001e57983 */ /* 0x000f220000100800 */
[----:B--2---:R-:W-:-:S05]  /*19450*/  @!P0 IMAD.MOV R225, RZ, RZ, -R225 ;  /* 0x000000ffffe18224 */ /* 0x004fca00078e0ae1 */
[----:B------:R1:W-:Y:S04]  /*19460*/  STL [R1+0x41c], R225 ;  /* 0x00041ce101007387 */ /* 0x0003e80000100800 */
[----:B------:R-:W2:Y:S04]  /*19470*/  LDL R231, [R1+0x3eb4] ;  /* 0x003eb40001e77983 */ /* 0x000ea80000100800 */
[----:B-1----:R-:W3:Y:S01]  /*19480*/  LDL.LU R225, [R1+0x410] ;  /* 0x0004100001e17983 */ /* 0x002ee20000300800 */
[----:B------:R-:W-:-:S05]  /*19490*/  MOV R226, R252 ;  /* 0x000000fc00e27202 */ /* 0x000fca0000000f00 */
[----:B------:R-:W-:Y:S01]  /*194a0*/  @!P1 IMAD.MOV R226, RZ, RZ, -R226 ;  /* 0x000000ffffe29224 */ /* 0x000fe200078e0ae2 */
[----:B------:R-:W-:Y:S02]  /*194b0*/  ISETP.GE.AND P1, PT, R236, RZ, PT ;  /* 0x000000ffec00720c */ /* 0x000fe40003f26270 */
[----:B------:R-:W2:Y:S04]  /*194c0*/  LDL R236, [R1+0x3eb8] ;  /* 0x003eb80001ec7983 */ /* 0x000ea80000100800 */
[----:B------:R1:W-:Y:S04]  /*194d0*/  STL [R1+0x418], R226 ;  /* 0x000418e201007387 */ /* 0x0003e80000100800 */
[----:B-1----:R-:W4:Y:S01]  /*194e0*/  LDL.LU R226, [R1+0x40c] ;  /* 0x00040c0001e27983 */ /* 0x002f220000300800 */
[----:B---3--:R-:W-:Y:S01]  /*194f0*/  @!P2 IMAD.MOV R225, RZ, RZ, -R225 ;  /* 0x000000ffffe1a224 */ /* 0x008fe200078e0ae1 */
[----:B------:R-:W-:-:S02]  /*19500*/  ISETP.GE.AND P2, PT, R232, RZ, PT ;  /* 0x000000ffe800720c */ /* 0x000fc40003f46270 */
[----:B------:R-:W3:Y:S04]  /*19510*/  LDL R232, [R1+0x3ebc] ;  /* 0x003ebc0001e87983 */ /* 0x000ee80000100800 */
[----:B------:R1:W-:Y:S04]  /*19520*/  STL [R1+0x410], R225 ;  /* 0x000410e101007387 */ /* 0x0003e80000100800 */
[----:B-1----:R-:W2:Y:S01]  /*19530*/  LDL.LU R225, [R1+0x408] ;  /* 0x0004080001e17983 */ /* 0x002ea20000300800 */
[----:B----4-:R-:W-:Y:S02]  /*19540*/  @!P3 IADD3 R226, -R226, RZ, RZ ;  /* 0x000000ffe2e2b210 */ /* 0x010fe40007ffe1ff */
[----:B------:R-:W-:-:S02]  /*19550*/  ISETP.GE.AND P3, PT, R235, RZ, PT ;  /* 0x000000ffeb00720c */ /* 0x000fc40003f66270 */
[----:B------:R-:W4:Y:S04]  /*19560*/  LDL R235, [R1+0x3ec0] ;  /* 0x003ec00001eb7983 */ /* 0x000f280000100800 */
[----:B------:R1:W-:Y:S04]  /*19570*/  STL [R1+0x40c], R226 ;  /* 0x00040ce201007387 */ /* 0x0003e80000100800 */
[----:B-1----:R-:W3:Y:S01]  /*19580*/  LDL.LU R226, [R1+0x404] ;  /* 0x0004040001e27983 */ /* 0x002ee20000300800 */
[----:B--2---:R-:W-:Y:S01]  /*19590*/  @!P4 IMAD.MOV R225, RZ, RZ, -R225 ;  /* 0x000000ffffe1c224 */ /* 0x004fe200078e0ae1 */
[----:B------:R-:W-:-:S02]  /*195a0*/  ISETP.GE.AND P4, PT, R233, RZ, PT ;  /* 0x000000ffe900720c */ /* 0x000fc40003f86270 */
[----:B------:R-:W2:Y:S04]  /*195b0*/  LDL R233, [R1+0x3ec4] ;  /* 0x003ec40001e97983 */ /* 0x000ea80000100800 */
[----:B------:R1:W-:Y:S04]  /*195c0*/  STL [R1+0x408], R225 ;  /* 0x000408e101007387 */ /* 0x0003e80000100800 */
[----:B-1----:R-:W4:Y:S01]  /*195d0*/  LDL.LU R225, [R1+0x400] ;  /* 0x0004000001e17983 */ /* 0x002f220000300800 */
[----:B------:R-:W-:Y:S01]  /*195e0*/  ISETP.GT.U32.AND P5, PT, R251, R250, PT ;  /* 0x000000fafb00720c */ /* 0x000fe20003fa4070 */
[----:B---3--:R-:W-:-:S12]  /*195f0*/  @!P6 IMAD.MOV R226, RZ, RZ, -R226 ;  /* 0x000000ffffe2e224 */ /* 0x008fd800078e0ae2 */
[----:B------:R-:W-:Y:S01]  /*19600*/  @!P5 IMAD.IADD R250, R250, 0x1, -R251 ;  /* 0x00000001fafad824 */ /* 0x000fe200078e0afb */
[----:B------:R-:W-:Y:S02]  /*19610*/  ISETP.GE.AND P5, PT, R228, RZ, PT ;  /* 0x000000ffe400720c */ /* 0x000fe40003fa6270 */
[----:B------:R-:W3:Y:S04]  /*19620*/  LDL R228, [R1+0x3ec8] ;  /* 0x003ec80001e47983 */ /* 0x000ee80000100800 */
[----:B------:R1:W-:Y:S04]  /*19630*/  STL [R1+0x404], R226 ;  /* 0x000404e201007387 */ /* 0x0003e80000100800 */
[----:B-1----:R-:W2:Y:S01]  /*19640*/  LDL.LU R226, [R1+0x3fc] ;  /* 0x0003fc0001e27983 */ /* 0x002ea20000300800 */
[----:B----4-:R-:W-:-:S02]  /*19650*/  @!P1 IADD3 R225, -R225, RZ, RZ ;  /* 0x000000ffe1e19210 */ /* 0x010fc40007ffe1ff */
[----:B------:R-:W-:Y:S02]  /*19660*/  ISETP.GE.AND P1, PT, R229, RZ, PT ;  /* 0x000000ffe500720c */ /* 0x000fe40003f26270 */
        /* <DEDUP_REMOVED lines=1134> */
[----:B------:R-:W-:-:S04]  /*1dd50*/  ISETP.GE.AND P3, PT, R236, RZ, PT ;  /* 0x000000ffec00720c */ /* 0x000fc80003f66270 */
[----:B------:R1:W-:Y:S04]  /*1dd60*/  STL [R1+0x74], R226 ;  /* 0x000074e201007387 */ /* 0x0003e80000100800 */
[----:B-1----:R-:W3:Y:S04]  /*1dd70*/  LDL.LU R226, [R1+0x6c] ;  /* 0x00006c0001e27983 */ /* 0x002ee80000300800 */
[----:B------:R-:W2:Y:S01]  /*1dd80*/  LDL R236, [R1+0x4340] ;  /* 0x0043400001ec7983 */ /* 0x000ea20000100800 */
[----:B----4-:R-:W-:-:S05]  /*1dd90*/  @!P4 IADD3 R225, -R225, RZ, RZ ;  /* 0x000000ffe1e1c210 */ /* 0x010fca0007ffe1ff */
[----:B------:R1:W-:Y:S04]  /*1dda0*/  STL [R1+0x70], R225 ;  /* 0x000070e101007387 */ /* 0x0003e80000100800 */
[----:B-1----:R-:W4:Y:S01]  /*1ddb0*/  LDL.LU R225, [R1+0x68] ;  /* 0x0000680001e17983 */ /* 0x002f220000300800 */
[----:B------:R-:W-:-:S03]  /*1ddc0*/  ISETP.GE.AND P4, PT, R232, RZ, PT ;  /* 0x000000ffe800720c */ /* 0x000fc60003f86270 */
[----:B------:R-:W2:Y:S01]  /*1ddd0*/  LDL R232, [R1+0x433c] ;  /* 0x00433c0001e87983 */ /* 0x000ea20000100800 */
[----:B---3--:R-:W-:Y:S01]  /*1dde0*/  @!P5 IMAD.MOV R226, RZ, RZ, -R226 ;  /* 0x000000ffffe2d224 */ /* 0x008fe200078e0ae2 */
[----:B------:R-:W-:-:S04]  /*1ddf0*/  ISETP.GE.AND P5, PT, R235, RZ, PT ;  /* 0x000000ffeb00720c */ /* 0x000fc80003fa6270 */
[----:B------:R1:W-:Y:S04]  /*1de00*/  STL [R1+0x6c], R226 ;  /* 0x00006ce201007387 */ /* 0x0003e80000100800 */
[----:B-1----:R-:W3:Y:S04]  /*1de10*/  LDL.LU R226, [R1+0x64] ;  /* 0x0000640001e27983 */ /* 0x002ee80000300800 */
[----:B------:R-:W2:Y:S01]  /*1de20*/  LDL R235, [R1+0x4338] ;  /* 0x0043380001eb7983 */ /* 0x000ea20000100800 */
[----:B----4-:R-:W-:-:S05]  /*1de30*/  @!P1 IMAD.MOV R225, RZ, RZ, -R225 ;  /* 0x000000ffffe19224 */ /* 0x010fca00078e0ae1 */
[----:B------:R1:W-:Y:S04]  /*1de40*/  STL [R1+0x68], R225 ;  /* 0x000068e101007387 */ /* 0x0003e80000100800 */
[----:B-1----:R-:W4:Y:S01]  /*1de50*/  LDL.LU R225, [R1+0x60] ;  /* 0x0000600001e17983 */ /* 0x002f220000300800 */
[----:B------:R-:W-:-:S03]  /*1de60*/  ISETP.GE.AND P1, PT, R233, RZ, PT ;  /* 0x000000ffe900720c */ /* 0x000fc60003f26270 */
[----:B------:R-:W2:Y:S04]  /*1de70*/  LDL R233, [R1+0x4334] ;  /* 0x0043340001e97983 */ /* 0x000ea80000100800 */
[----:B------:R-:W2:Y:S01]  /*1de80*/  LDL.LU R227, [R1+0x5c] ;  /* 0x00005c0001e37983 */ /* 0x000ea20000300800 */
[----:B---3--:R-:W-:-:S05]  /*1de90*/  @!P2 IADD3 R226, -R226, RZ, RZ ;  /* 0x000000ffe2e2a210 */ /* 0x008fca0007ffe1ff */
[----:B------:R1:W-:Y:S04]  /*1dea0*/  STL [R1+0x64], R226 ;  /* 0x000064e201007387 */ /* 0x0003e80000100800 */
[----:B-1----:R-:W3:Y:S01]  /*1deb0*/  LDL R226, [R1+0x4330] ;  /* 0x0043300001e27983 */ /* 0x002ee20000100800 */
[----:B----4-:R-:W-:-:S05]  /*1dec0*/  @!P3 IMAD.MOV R225, RZ, RZ, -R225 ;  /* 0x000000ffffe1b224 */ /* 0x010fca00078e0ae1 */
[----:B------:R1:W-:Y:S04]  /*1ded0*/  STL [R1+0x60], R225 ;  /* 0x000060e101007387 */ /* 0x0003e80000100800 */
[----:B-1----:R-:W4:Y:S01]  /*1dee0*/  LDL.LU R225, [R1+0x58] ;  /* 0x0000580001e17983 */ /* 0x002f220000300800 */
[----:B--2---:R-:W-:Y:S01]  /*1def0*/  @!P4 IMAD.MOV R227, RZ, RZ, -R227 ;  /* 0x000000ffffe3c224 */ /* 0x004fe200078e0ae3 */
[----:B------:R-:W-:-:S04]  /*1df00*/  ISETP.GE.AND P4, PT, R230, RZ, PT ;  /* 0x000000ffe600720c */ /* 0x000fc80003f86270 */
[----:B------:R1:W-:Y:S01]  /*1df10*/  STL [R1+0x5c], R227 ;  /* 0x00005ce301007387 */ /* 0x0003e20000100800 */
[----:B------:R-:W-:Y:S02]  /*1df20*/  ISETP.GE.AND P2, PT, R228, RZ, PT ;  /* 0x000000ffe400720c */ /* 0x000fe40003f46270 */
[----:B------:R-:W-:Y:S01]  /*1df30*/  ISETP.GE.AND P3, PT, R229, RZ, PT ;  /* 0x000000ffe500720c */ /* 0x000fe20003f66270 */
[----:B-1----:R-:W2:Y:S04]  /*1df40*/  LDL R227, [R1+0x432c] ;  /* 0x00432c0001e37983 */ /* 0x002ea80000100800 */
[----:B------:R-:W3:Y:S04]  /*1df50*/  LDL.LU R230, [R1+0x54] ;  /* 0x0000540001e67983 */ /* 0x000ee80000300800 */
[----:B------:R-:W2:Y:S04]  /*1df60*/  LDL R228, [R1+0x4328] ;  /* 0x0043280001e47983 */ /* 0x000ea80000100800 */
[----:B------:R-:W2:Y:S01]  /*1df70*/  LDL R229, [R1+0x4324] ;  /* 0x0043240001e57983 */ /* 0x000ea20000100800 */
[----:B----4-:R-:W-:-:S05]  /*1df80*/  @!P5 IADD3 R225, -R225, RZ, RZ ;  /* 0x000000ffe1e1d210 */ /* 0x010fca0007ffe1ff */
[----:B------:R1:W-:Y:S04]  /*1df90*/  STL [R1+0x58], R225 ;  /* 0x000058e101007387 */ /* 0x0003e80000100800 */
[----:B-1----:R-:W4:Y:S01]  /*1dfa0*/  LDL.LU R225, [R1+0x50] ;  /* 0x0000500001e17983 */ /* 0x002f220000300800 */
[----:B---3--:R-:W-:Y:S01]  /*1dfb0*/  @!P1 IMAD.MOV R230, RZ, RZ, -R230 ;  /* 0x000000ffffe69224 */ /* 0x008fe200078e0ae6 */
[----:B------:R-:W-:-:S04]  /*1dfc0*/  ISETP.GE.AND P1, PT, R236, RZ, PT ;  /* 0x000000ffec00720c */ /* 0x000fc80003f26270 */
[----:B------:R1:W-:Y:S01]  /*1dfd0*/  STL [R1+0x54], R230 ;  /* 0x000054e601007387 */ /* 0x0003e20000100800 */
[----:B------:R-:W-:-:S03]  /*1dfe0*/  ISETP.GE.AND P5, PT, R231, RZ, PT ;  /* 0x000000ffe700720c */ /* 0x000fc60003fa6270 */
[----:B-1----:R-:W3:Y:S04]  /*1dff0*/  LDL R230, [R1+0x4320] ;  /* 0x0043200001e67983 */ /* 0x002ee80000100800 */
[----:B------:R-:W2:Y:S04]  /*1e000*/  LDL.LU R236, [R1+0x4c] ;  /* 0x00004c0001ec7983 */ /* 0x000ea80000300800 */
[----:B------:R-:W3:Y:S01]  /*1e010*/  LDL R231, [R1+0x431c] ;  /* 0x00431c0001e77983 */ /* 0x000ee20000100800 */
[----:B----4-:R-:W-:Y:S01]  /*1e020*/  @!P2 IMAD.MOV R225, RZ, RZ, -R225 ;  /* 0x000000ffffe1a224 */ /* 0x010fe200078e0ae1 */
[----:B------:R-:W-:-:S02]  /*1e030*/  ISETP.GE.AND P2, PT, R232, RZ, PT ;  /* 0x000000ffe800720c */ /* 0x000fc40003f46270 */
[----:B------:R-:W4:Y:S04]  /*1e040*/  LDL R232, [R1+0x4318] ;  /* 0x0043180001e87983 */ /* 0x000f280000100800 */
[----:B------:R1:W-:Y:S04]  /*1e050*/  STL [R1+0x50], R225 ;  /* 0x000050e101007387 */ /* 0x0003e80000100800 */
[----:B-1----:R-:W3:Y:S01]  /*1e060*/  LDL.LU R225, [R1+0x48] ;  /* 0x0000480001e17983 */ /* 0x002ee20000300800 */
[----:B--2---:R-:W-:Y:S02]  /*1e070*/  @!P3 IADD3 R236, -R236, RZ, RZ ;  /* 0x000000ffececb210 */ /* 0x004fe40007ffe1ff */
[----:B------:R-:W-:-:S03]  /*1e080*/  ISETP.GE.AND P3, PT, R235, RZ, PT ;  /* 0x000000ffeb00720c */ /* 0x000fc60003f66270 */
[----:B------:R1:W-:Y:S04]  /*1e090*/  STL [R1+0x4c], R236 ;  /* 0x00004cec01007387 */ /* 0x0003e80000100800 */
[----:B-1----:R-:W2:Y:S04]  /*1e0a0*/  LDL R236, [R1+0x4314] ;  /* 0x0043140001ec7983 */ /* 0x002ea80000100800 */
[----:B------:R-:W4:Y:S04]  /*1e0b0*/  LDL.LU R252, [R1+0x44] ;  /* 0x0000440001fc7983 */ /* 0x000f280000300800 */
[----:B------:R-:W2:Y:S01]  /*1e0c0*/  LDL R235, [R1+0x4310] ;  /* 0x0043100001eb7983 */ /* 0x000ea20000100800 */
[----:B---3--:R-:W-:Y:S01]  /*1e0d0*/  @!P4 IMAD.MOV R225, RZ, RZ, -R225 ;  /* 0x000000ffffe1c224 */ /* 0x008fe200078e0ae1 */
[----:B------:R-:W-:-:S02]  /*1e0e0*/  ISETP.GE.AND P4, PT, R233, RZ, PT ;  /* 0x000000ffe900720c */ /* 0x000fc40003f86270 */
[----:B------:R-:W3:Y:S04]  /*1e0f0*/  LDL R233, [R1+0x430c] ;  /* 0x00430c0001e97983 */ /* 0x000ee80000100800 */
[----:B------:R1:W-:Y:S04]  /*1e100*/  STL [R1+0x48], R225 ;  /* 0x000048e101007387 */ /* 0x0003e80000100800 */
[----:B-1----:R-:W2:Y:S01]  /*1e110*/  LDL.LU R225, [R1+0x40] ;  /* 0x0000400001e17983 */ /* 0x002ea20000300800 */
[----:B----4-:R-:W-:Y:S01]  /*1e120*/  @!P5 IMAD.MOV R252, RZ, RZ, -R252 ;  /* 0x000000fffffcd224 */ /* 0x010fe200078e0afc */
[----:B------:R-:W-:-:S04]  /*1e130*/  ISETP.GE.AND P5, PT, R226, RZ, PT ;  /* 0x000000ffe200720c */ /* 0x000fc80003fa6270 */
[----:B------:R1:W-:Y:S04]  /*1e140*/  STL [R1+0x44], R252 ;  /* 0x000044fc01007387 */ /* 0x0003e80000100800 */
[----:B-1----:R-:W4:Y:S04]  /*1e150*/  LDL R252, [R1+0x42fc] ;  /* 0x0042fc0001fc7983 */ /* 0x002f280000100800 */
[----:B------:R-:W3:Y:S01]  /*1e160*/  LDL.LU R226, [R1+0x3c] ;  /* 0x00003c0001e27983 */ /* 0x000ee20000300800 */
[----:B--2---:R-:W-:Y:S02]  /*1e170*/  @!P1 IADD3 R225, -R225, RZ, RZ ;  /* 0x000000ffe1e19210 */ /* 0x004fe40007ffe1ff */
[----:B------:R-:W-:-:S03]  /*1e180*/  ISETP.GE.AND P1, PT, R227, RZ, PT ;  /* 0x000000ffe300720c */ /* 0x000fc60003f26270 */
[----:B------:R1:W-:Y:S04]  /*1e190*/  STL [R1+0x40], R225 ;  /* 0x000040e101007387 */ /* 0x0003e80000100800 */
[----:B-1----:R-:W2:Y:S04]  /*1e1a0*/  LDL.LU R225, [R1+0x4988] ;  /* 0x0049880001e17983 */ /* 0x002ea80000300800 */
[----:B------:R-:W4:Y:S01]  /*1e1b0*/  LDL.LU R227, [R1+0x38] ;  /* 0x0000380001e37983 */ /* 0x000f220000300800 */
[----:B---3--:R-:W-:Y:S01]  /*1e1c0*/  @!P2 IMAD.MOV R226, RZ, RZ, -R226 ;  /* 0x000000ffffe2a224 */ /* 0x008fe200078e0ae2 */
[----:B------:R-:W-:-:S04]  /*1e1d0*/  ISETP.GE.AND P2, PT, R228, RZ, PT ;  /* 0x000000ffe400720c */ /* 0x000fc80003f46270 */
[----:B------:R1:W-:Y:S04]  /*1e1e0*/  STL [R1+0x3c], R226 ;  /* 0x00003ce201007387 */ /* 0x0003e80000100800 */
[----:B-1----:R-:W3:Y:S04]  /*1e1f0*/  LDL.LU R226, [R1+0x4984] ;  /* 0x0049840001e27983 */ /* 0x002ee80000300800 */
[----:B------:R-:W2:Y:S01]  /*1e200*/  LDL.LU R228, [R1+0x34] ;  /* 0x0000340001e47983 */ /* 0x000ea20000300800 */
[----:B----4-:R-:W-:Y:S01]  /*1e210*/  @!P3 IMAD.MOV R227, RZ, RZ, -R227 ;  /* 0x000000ffffe3b224 */ /* 0x010fe200078e0ae3 */
[----:B------:R-:W-:-:S04]  /*1e220*/  ISETP.GE.AND P3, PT, R229, RZ, PT ;  /* 0x000000ffe500720c */ /* 0x000fc80003f66270 */
[----:B------:R1:W-:Y:S04]  /*1e230*/  STL [R1+0x38], R227 ;  /* 0x000038e301007387 */ /* 0x0003e80000100800 */
[----:B-1----:R-:W4:Y:S04]  /*1e240*/  LDL.LU R227, [R1+0x4980] ;  /* 0x0049800001e37983 */ /* 0x002f280000300800 */
        /* <DEDUP_REMOVED lines=26> */
[----:B----4-:R-:W-:-:S05]  /*1e3f0*/  @!P4 IMAD.MOV R236, RZ, RZ, -R236 ;  /* 0x000000ffffecc224 */ /* 0x010fca00078e0aec */
[----:B------:R1:W-:Y:S04]  /*1e400*/  STL [R1+0x8], R236 ;  /* 0x000008ec01007387 */ /* 0x0003e80000100800 */
[----:B-1----:R-:W4:Y:S01]  /*1e410*/  LDL.LU R236, [R1+0x4968] ;  /* 0x0049680001ec7983 */ /* 0x002f220000300800 */
[----:B------:R-:W-:Y:S01]  /*1e420*/  ISETP.GE.AND P4, PT, R233, RZ, PT ;  /* 0x000000ffe900720c */ /* 0x000fe20003f86270 */
[----:B--2---:R-:W-:Y:S01]  /*1e430*/  @!P5 IMAD.MOV R235, RZ, RZ, -R235 ;  /* 0x000000ffffebd224 */ /* 0x004fe200078e0aeb */
[----:B----4-:R-:W-:Y:S02]  /*1e440*/  MOV R233, R236 ;  /* 0x000000ec00e97202 */ /* 0x010fe40000000f00 */
[----:B------:R-:W2:Y:S04]  /*1e450*/  LDL R236, [R1+0x4308] ;  /* 0x0043080001ec7983 */ /* 0x000ea80000100800 */
[----:B------:R1:W-:Y:S04]  /*1e460*/  STL [R1+0x4], R235 ;  /* 0x000004eb01007387 */ /* 0x0003e80000100800 */
[----:B-1----:R-:W4:Y:S01]  /*1e470*/  LDL.LU R235, [R1+0x4964] ;  /* 0x0049640001eb7983 */ /* 0x002f220000300800 */
[----:B------:R-:W-:-:S02]  /*1e480*/  @!P1 IADD3 R233, -R233, RZ, RZ ;  /* 0x000000ffe9e99210 */ /* 0x000fc40007ffe1ff */
[----:B------:R-:W-:Y:S01]  /*1e490*/  ISETP.GE.AND P5, PT, R252, RZ, PT ;  /* 0x000000fffc00720c */ /* 0x000fe20003fa6270 */
[----:B----4-:R-:W-:Y:S02]  /*1e4a0*/  IMAD.MOV.U32 R252, RZ, RZ, R235 ;  /* 0x000000fffffc7224 */ /* 0x010fe400078e00eb */
[----:B------:R-:W4:Y:S04]  /*1e4b0*/  LDL R235, [R1+0x4304] ;  /* 0x0043040001eb7983 */ /* 0x000f280000100800 */
[----:B------:R1:W-:Y:S04]  /*1e4c0*/  STL [R1], R233 ;  /* 0x000000e901007387 */ /* 0x0003e80000100800 */
[----:B-1----:R-:W3:Y:S01]  /*1e4d0*/  LDL.LU R233, [R1+0x4960] ;  /* 0x0049600001e97983 */ /* 0x002ee20000300800 */
[----:B--2---:R-:W-:Y:S01]  /*1e4e0*/  ISETP.GE.AND P1, PT, R236, RZ, PT ;  /* 0x000000ffec00720c */ /* 0x004fe20003f26270 */
[----:B------:R-:W-:-:S02]  /*1e4f0*/  @!P2 IMAD.MOV R252, RZ, RZ, -R252 ;  /* 0x000000fffffca224 */ /* 0x000fc400078e0afc */
[----:B---3--:R-:W-:Y:S02]  /*1e500*/  IMAD.MOV.U32 R236, RZ, RZ, R233 ;  /* 0x000000ffffec7224 */ /* 0x008fe400078e00e9 */
[----:B------:R-:W2:Y:S01]  /*1e510*/  LDL R233, [R1+0x4300] ;  /* 0x0043000001e97983 */ /* 0x000ea20000100800 */
[----:B----4-:R-:W-:Y:S02]  /*1e520*/  ISETP.GE.AND P2, PT, R235, RZ, PT ;  /* 0x000000ffeb00720c */ /* 0x010fe40003f46270 */
[----:B------:R-:W-:Y:S01]  /*1e530*/  MOV R235, R232 ;  /* 0x000000e800eb7202 */ /* 0x000fe20000000f00 */
[----:B------:R-:W-:Y:S01]  /*1e540*/  @!P3 IMAD.MOV R236, RZ, RZ, -R236 ;  /* 0x000000ffffecb224 */ /* 0x000fe200078e0aec */
[----:B------:R1:W-:Y:S02]  /*1e550*/  STL [R1+0x48e4], R252 ;  /* 0x0048e4fc01007387 */ /* 0x0003e40000100800 */
[----:B------:R-:W-:Y:S02]  /*1e560*/  @!P4 IADD3 R235, -R235, RZ, RZ ;  /* 0x000000ffebebc210 */ /* 0x000fe40007ffe1ff */
[----:B------:R-:W3:Y:S04]  /*1e570*/  LDL R232, [R1+0x42e8] ;  /* 0x0042e80001e87983 */ /* 0x000ee80000100800 */
[----:B-1----:R-:W4:Y:S04]  /*1e580*/  LDL R252, [R1+0x42ec] ;  /* 0x0042ec0001fc7983 */ /* 0x002f280000100800 */
[----:B------:R1:W-:Y:S04]  /*1e590*/  STL [R1+0x48e8], R236 ;  /* 0x0048e8ec01007387 */ /* 0x0003e80000100800 */
[----:B-1----:R-:W3:Y:S01]  /*1e5a0*/  LDL R236, [R1+0x42f4] ;  /* 0x0042f40001ec7983 */ /* 0x002ee20000100800 */
[----:B--2---:R-:W-:Y:S01]  /*1e5b0*/  ISETP.GE.AND P3, PT, R233, RZ, PT ;  /* 0x000000ffe900720c */ /* 0x004fe20003f66270 */
[----:B------:R-:W-:-:S02]  /*1e5c0*/  IMAD.MOV.U32 R233, RZ, RZ, R231 ;  /* 0x000000ffffe97224 */ /* 0x000fc400078e00e7 */
[----:B------:R-:W2:Y:S04]  /*1e5d0*/  LDL R231, [R1+0x42f0] ;  /* 0x0042f00001e77983 */ /* 0x000ea80000100800 */
[----:B------:R1:W-:Y:S04]  /*1e5e0*/  STL [R1+0x48ec], R235 ;  /* 0x0048eceb01007387 */ /* 0x0003e80000100800 */
[----:B-1----:R-:W2:Y:S01]  /*1e5f0*/  LDL R235, [R1+0x42f8] ;  /* 0x0042f80001eb7983 */ /* 0x002ea20000100800 */
[----:B------:R-:W-:Y:S02]  /*1e600*/  @!P5 IMAD.MOV R233, RZ, RZ, -R233 ;  /* 0x000000ffffe9d224 */ /* 0x000fe400078e0ae9 */
[----:B------:R-:W-:Y:S01]  /*1e610*/  @!P1 IMAD.MOV R230, RZ, RZ, -R230 ;  /* 0x000000ffffe69224 */ /* 0x000fe200078e0ae6 */
[----:B---3--:R-:W-:-:S02]  /*1e620*/  ISETP.GE.AND P5, PT, R236, RZ, PT ;  /* 0x000000ffec00720c */ /* 0x008fc40003fa6270 */
[----:B------:R-:W-:Y:S02]  /*1e630*/  @!P2 IADD3 R229, -R229, RZ, RZ ;  /* 0x000000ffe5e5a210 */ /* 0x000fe40007ffe1ff */
[----:B----4-:R-:W-:Y:S02]  /*1e640*/  ISETP.GE.AND P2, PT, R252, RZ, PT ;  /* 0x000000fffc00720c */ /* 0x010fe40003f46270 */
[----:B--2---:R-:W-:Y:S02]  /*1e650*/  ISETP.GE.AND P4, PT, R235, RZ, PT ;  /* 0x000000ffeb00720c */ /* 0x004fe40003f86270 */
[----:B------:R-:W2:Y:S04]  /*1e660*/  LDL R235, [R1+0x42dc] ;  /* 0x0042dc0001eb7983 */ /* 0x000ea80000100800 */
[----:B------:R1:W-:Y:S04]  /*1e670*/  STL [R1+0x48f0], R233 ;  /* 0x0048f0e901007387 */ /* 0x0003e80000100800 */
[----:B------:R-:W3:Y:S04]  /*1e680*/  LDL R236, [R1+0x42d8] ;  /* 0x0042d80001ec7983 */ /* 0x000ee80000100800 */
[----:B-1----:R-:W4:Y:S04]  /*1e690*/  LDL R233, [R1+0x42e0] ;  /* 0x0042e00001e97983 */ /* 0x002f280000100800 */
[----:B------:R1:W-:Y:S04]  /*1e6a0*/  STL [R1+0x48f4], R230 ;  /* 0x0048f4e601007387 */ /* 0x0003e80000100800 */
[----:B-1----:R-:W4:Y:S01]  /*1e6b0*/  LDL R230, [R1+0x42e4] ;  /* 0x0042e40001e67983 */ /* 0x002f220000100800 */
[----:B------:R-:W-:-:S03]  /*1e6c0*/  ISETP.GE.AND P1, PT, R231, RZ, PT ;  /* 0x000000ffe700720c */ /* 0x000fc60003f26270 */
[----:B------:R-:W4:Y:S04]  /*1e6d0*/  LDL R231, [R1+0x42d4] ;  /* 0x0042d40001e77983 */ /* 0x000f280000100800 */
[----:B------:R-:W-:Y:S04]  /*1e6e0*/  STL [R1+0x48f8], R229 ;  /* 0x0048f8e501007387 */ /* 0x000fe80000100800 */
[----:B------:R-:W4:Y:S01]  /*1e6f0*/  LDL R252, [R1+0x42d0] ;  /* 0x0042d00001fc7983 */ /* 0x000f220000100800 */
[----:B------:R-:W-:Y:S02]  /*1e700*/  @!P3 IMAD.MOV R228, RZ, RZ, -R228 ;  /* 0x000000ffffe4b224 */ /* 0x000fe400078e0ae4 */
[----:B------:R-:W-:Y:S01]  /*1e710*/  @!P4 IMAD.MOV R227, RZ, RZ, -R227 ;  /* 0x000000ffffe3c224 */ /* 0x000fe200078e0ae3 */
[----:B------:R-:W-:-:S02]  /*1e720*/  ISETP.GE.AND P3, PT, R232, RZ, PT ;  /* 0x000000ffe800720c */ /* 0x000fc40003f66270 */
[----:B------:R-:W-:Y:S04]  /*1e730*/  STL [R1+0x48fc], R228 ;  /* 0x0048fce401007387 */ /* 0x000fe80000100800 */
[----:B------:R-:W4:Y:S04]  /*1e740*/  LDL R232, [R1+0x42cc] ;  /* 0x0042cc0001e87983 */ /* 0x000f280000100800 */
[----:B------:R-:W-:Y:S01]  /*1e750*/  STL [R1+0x4900], R227 ;  /* 0x004900e301007387 */ /* 0x000fe20000100800 */
[----:B------:R-:W-:Y:S01]  /*1e760*/  @!P5 IADD3 R226, -R226, RZ, RZ ;  /* 0x000000ffe2e2d210 */ /* 0x000fe20007ffe1ff */
[----:B------:R-:W-:-:S02]  /*1e770*/  @!P1 IMAD.MOV R225, RZ, RZ, -R225 ;  /* 0x000000ffffe19224 */ /* 0x000fc400078e0ae1 */
[----:B------:R-:W-:Y:S01]  /*1e780*/  @!P2 IMAD.MOV R224, RZ, RZ, -R224 ;  /* 0x000000ffffe0a224 */ /* 0x000fe200078e0ae0 */
[----:B------:R-:W-:Y:S02]  /*1e790*/  @!P3 IADD3 R223, -R223, RZ, RZ ;  /* 0x000000ffdfdfb210 */ /* 0x000fe40007ffe1ff */
[----:B--2---:R-:W-:Y:S02]  /*1e7a0*/  ISETP.GE.AND P1, PT, R235, RZ, PT ;  /* 0x000000ffeb00720c */ /* 0x004fe40003f26270 */
[----:B---3--:R-:W-:Y:S02]  /*1e7b0*/  ISETP.GE.AND P2, PT, R236, RZ, PT ;  /* 0x000000ffec00720c */ /* 0x008fe40003f46270 */
[----:B----4-:R-:W-:Y:S02]  /*1e7c0*/  ISETP.GE.AND P5, PT, R233, RZ, PT ;  /* 0x000000ffe900720c */ /* 0x010fe40003fa6270 */
[----:B------:R-:W-:Y:S02]  /*1e7d0*/  ISETP.GE.AND P4, PT, R230, RZ, PT ;  /* 0x000000ffe600720c */ /* 0x000fe40003f86270 */
[----:B------:R-:W2:Y:S04]  /*1e7e0*/  LDL R230, [R1+0x42c8] ;  /* 0x0042c80001e67983 */ /* 0x000ea80000100800 */
[----:B------:R-:W-:Y:S04]  /*1e7f0*/  STL [R1+0x4904], R226 ;  /* 0x004904e201007387 */ /* 0x000fe80000100800 */
[----:B------:R-:W3:Y:S03]  /*1e800*/  LDL R233, [R1+0x42c4] ;  /* 0x0042c40001e97983 */ /* 0x000ee60000100800 */
[----:B------:R-:W-:Y:S01]  /*1e810*/  @!P4 IMAD.MOV R222, RZ, RZ, -R222 ;  /* 0x000000ffffdec224 */ /* 0x000fe200078e0ade */
[----:B------:R-:W-:Y:S01]  /*1e820*/  STL [R1+0x4908], R225 ;  /* 0x004908e101007387 */ /* 0x000fe20000100800 */
[----:B------:R-:W-:-:S03]  /*1e830*/  ISETP.GE.AND P3, PT, R231, RZ, PT ;  /* 0x000000ffe700720c */ /* 0x000fc60003f66270 */
[----:B------:R-:W4:Y:S04]  /*1e840*/  LDL R235, [R1+0x42c0] ;  /* 0x0042c00001eb7983 */ /* 0x000f280000100800 */
[----:B------:R-:W-:Y:S01]  /*1e850*/  STL [R1+0x490c], R224 ;  /* 0x00490ce001007387 */ /* 0x000fe20000100800 */
[----:B------:R-:W-:-:S03]  /*1e860*/  ISETP.GE.AND P4, PT, R252, RZ, PT ;  /* 0x000000fffc00720c */ /* 0x000fc60003f86270 */
[----:B------:R-:W4:Y:S04]  /*1e870*/  LDL R236, [R1+0x42bc] ;  /* 0x0042bc0001ec7983 */ /* 0x000f280000100800 */
[----:B------:R-:W-:Y:S04]  /*1e880*/  STL [R1+0x4910], R223 ;  /* 0x004910df01007387 */ /* 0x000fe80000100800 */
[----:B------:R-:W4:Y:S04]  /*1e890*/  LDL R231, [R1+0x42b8] ;  /* 0x0042b80001e77983 */ /* 0x000f280000100800 */
[----:B------:R-:W-:Y:S04]  /*1e8a0*/  STL [R1+0x4914], R222 ;  /* 0x004914de01007387 */ /* 0x000fe80000100800 */
[----:B------:R-:W4:Y:S01]  /*1e8b0*/  LDL R252, [R1+0x42b4] ;  /* 0x0042b40001fc7983 */ /* 0x000f220000100800 */
[----:B------:R-:W-:Y:S01]  /*1e8c0*/  @!P5 IMAD.MOV R221, RZ, RZ, -R221 ;  /* 0x000000ffffddd224 */ /* 0x000fe200078e0add */
[----:B------:R-:W-:-:S02]  /*1e8d0*/  @!P1 IADD3 R220, -R220, RZ, RZ ;  /* 0x000000ffdcdc9210 */ /* 0x000fc40007ffe1ff */
[----:B------:R-:W-:Y:S02]  /*1e8e0*/  ISETP.GE.AND P5, PT, R232, RZ, PT ;  /* 0x000000ffe800720c */ /* 0x000fe40003fa6270 */
[----:B------:R-:W-:Y:S04]  /*1e8f0*/  STL [R1+0x4918], R221 ;  /* 0x004918dd01007387 */ /* 0x000fe80000100800 */
[----:B------:R-:W4:Y:S04]  /*1e900*/  LDL R232, [R1+0x42b0] ;  /* 0x0042b00001e87983 */ /* 0x000f280000100800 */
[----:B------:R-:W-:Y:S01]  /*1e910*/  STL [R1+0x491c], R220 ;  /* 0x00491cdc01007387 */ /* 0x000fe20000100800 */
[----:B------:R-:W-:-:S02]  /*1e920*/  @!P2 IMAD.MOV R219, RZ, RZ, -R219 ;  /* 0x000000ffffdba224 */ /* 0x000fc400078e0adb */
[----:B------:R-:W-:Y:S01]  /*1e930*/  @!P3 IMAD.MOV R218, RZ, RZ, -R218 ;  /* 0x000000ffffdab224 */ /* 0x000fe200078e0ada */
[----:B------:R-:W-:Y:S01]  /*1e940*/  @!P4 IADD3 R217, -R217, RZ, RZ ;  /* 0x000000ffd9d9c210 */ /* 0x000fe20007ffe1ff */
[----:B------:R-:W-:Y:S01]  /*1e950*/  @!P5 IMAD.MOV R216, RZ, RZ, -R216 ;  /* 0x000000ffffd8d224 */ /* 0x000fe200078e0ad8 */
[----:B--2---:R-:W-:Y:S02]  /*1e960*/  ISETP.GE.AND P1, PT, R230, RZ, PT ;  /* 0x000000ffe600720c */ /* 0x004fe40003f26270 */
[----:B------:R-:W2:Y:S04]  /*1e970*/  LDL R230, [R1+0x42ac] ;  /* 0x0042ac0001e67983 */ /* 0x000ea80000100800 */
[----:B------:R-:W-:Y:S01]  /*1e980*/  STL [R1+0x4920], R219 ;  /* 0x004920db01007387 */ /* 0x000fe20000100800 */
[----:B---3--:R-:W-:-:S03]  /*1e990*/  ISETP.GE.AND P2, PT, R233, RZ, PT ;  /* 0x000000ffe900720c */ /* 0x008fc60003f46270 */
[----:B------:R-:W3:Y:S03]  /*1e9a0*/  LDL R233, [R1+0x42a8] ;  /* 0x0042a80001e97983 */ /* 0x000ee60000100800 */
[----:B------:R-:W-:Y:S01]  /*1e9b0*/  @!P1 IMAD.MOV R215, RZ, RZ, -R215 ;  /* 0x000000ffffd79224 */ /* 0x000fe200078e0ad7 */
[----:B------:R-:W-:Y:S01]  /*1e9c0*/  STL [R1+0x4924], R218 ;  /* 0x004924da01007387 */ /* 0x000fe20000100800 */
[----:B----4-:R-:W-:-:S03]  /*1e9d0*/  ISETP.GE.AND P3, PT, R235, RZ, PT ;  /* 0x000000ffeb00720c */ /* 0x010fc60003f66270 */
[----:B------:R-:W4:Y:S04]  /*1e9e0*/  LDL R235, [R1+0x42a4] ;  /* 0x0042a40001eb7983 */ /* 0x000f280000100800 */
[----:B------:R1:W-:Y:S01]  /*1e9f0*/  STL [R1+0x4928], R217 ;  /* 0x004928d901007387 */ /* 0x0003e20000100800 */
[----:B------:R-:W-:-:S03]  /*1ea00*/  ISETP.GE.AND P4, PT, R236, RZ, PT ;  /* 0x000000ffec00720c */ /* 0x000fc60003f86270 */
[----:B------:R-:W4:Y:S04]  /*1ea10*/  LDL R236, [R1+0x42a0] ;  /* 0x0042a00001ec7983 */ /* 0x000f280000100800 */
[----:B------:R-:W-:Y:S01]  /*1ea20*/  STL [R1+0x492c], R216 ;  /* 0x00492cd801007387 */ /* 0x000fe20000100800 */
[----:B------:R-:W-:Y:S02]  /*1ea30*/  ISETP.GE.AND P5, PT, R231, RZ, PT ;  /* 0x000000ffe700720c */ /* 0x000fe40003fa6270 */
[----:B------:R-:W-:Y:S01]  /*1ea40*/  ISETP.GE.AND P1, PT, R252, RZ, PT ;  /* 0x000000fffc00720c */ /* 0x000fe20003f26270 */
[----:B------:R-:W4:Y:S01]  /*1ea50*/  LDL R231, [R1+0x429c] ;  /* 0x00429c0001e77983 */ /* 0x000f220000100800 */
[----:B------:R-:W-:Y:S01]  /*1ea60*/  @!P2 IADD3 R214, -R214, RZ, RZ ;  /* 0x000000ffd6d6a210 */ /* 0x000fe20007ffe1ff */
[----:B------:R-:W-:Y:S01]  /*1ea70*/  @!P3 IMAD.MOV R213, RZ, RZ, -R213 ;  /* 0x000000ffffd5b224 */ /* 0x000fe200078e0ad5 */
[----:B------:R-:W-:Y:S01]  /*1ea80*/  ISETP.NE.AND P0, PT, RZ, UR6, PT ;  /* 0x00000006ff007c0c */ /* 0x000fe2000bf05270 */
[----:B------:R4:W-:Y:S01]  /*1ea90*/  STL [R1+0x4930], R215 ;  /* 0x004930d701007387 */ /* 0x0009e20000100800 */
[----:B------:R-:W-:Y:S01]  /*1eaa0*/  LOP3.LUT R251, RZ, UR6, RZ, 0x33, !PT ;  /* 0x00000006fffb7c12 */ /* 0x000fe2000f8e33ff */
[----:B------:R-:W-:-:S04]  /*1eab0*/  @!P4 IMAD.MOV R212, RZ, RZ, -R212 ;  /* 0x000000ffffd4c224 */ /* 0x000fc800078e0ad4 */
[----:B------:R-:W-:Y:S01]  /*1eac0*/  @!P5 IADD3 R211, -R211, RZ, RZ ;  /* 0x000000ffd3d3d210 */ /* 0x000fe20007ffe1ff */
[----:B------:R-:W4:Y:S01]  /*1ead0*/  LDL R252, [R1+0x4298] ;  /* 0x0042980001fc7983 */ /* 0x000f220000100800 */
[----:B------:R-:W-:Y:S01]  /*1eae0*/  ISETP.GE.AND P2, PT, R232, RZ, PT ;  /* 0x000000ffe800720c */ /* 0x000fe20003f46270 */
[----:B-1----:R-:W1:Y:S01]  /*1eaf0*/  LDC R217, c[0x0][0x23c] ;  /* 0x00008f00ffd97b82 */ /* 0x002e620000000800 */
[----:B------:R-:W-:Y:S01]  /*1eb00*/  ULDC UR6, c[0x0][0x240] ;  /* 0x0000900000067ab9 */ /* 0x000fe20000000800 */
[----:B------:R-:W-:Y:S04]  /*1eb10*/  STL [R1+0x4934], R214 ;  /* 0x004934d601007387 */ /* 0x000fe80000100800 */
[----:B------:R-:W4:Y:S04]  /*1eb20*/  LDL R232, [R1+0x4294] ;  /* 0x0042940001e87983 */ /* 0x000f280000100800 */
[----:B------:R-:W-:Y:S04]  /*1eb30*/  STL [R1+0x4938], R213 ;  /* 0x004938d501007387 */ /* 0x000fe80000100800 */
[----:B------:R-:W-:Y:S01]  /*1eb40*/  STL [R1+0x493c], R212 ;  /* 0x00493cd401007387 */ /* 0x000fe20000100800 */
[----:B------:R-:W-:-:S02]  /*1eb50*/  @!P1 IMAD.MOV R210, RZ, RZ, -R210 ;  /* 0x000000ffffd29224 */ /* 0x000fc400078e0ad2 */
[----:B------:R-:W-:Y:S01]  /*1eb60*/  @!P2 IMAD.MOV R209, RZ, RZ, -R209 ;  /* 0x000000ffffd1a224 */ /* 0x000fe200078e0ad1 */
[----:B--2---:R-:W-:Y:S02]  /*1eb70*/  ISETP.GE.AND P3, PT, R230, RZ, PT ;  /* 0x000000ffe600720c */ /* 0x004fe40003f66270 */
[----:B------:R-:W2:Y:S04]  /*1eb80*/  LDL R230, [R1+0x4290] ;  /* 0x0042900001e67983 */ /* 0x000ea80000100800 */
[----:B------:R-:W-:Y:S01]  /*1eb90*/  STL [R1+0x4940], R211 ;  /* 0x004940d301007387 */ /* 0x000fe20000100800 */
[----:B---3--:R-:W-:-:S03]  /*1eba0*/  ISETP.GE.AND P4, PT, R233, RZ, PT ;  /* 0x000000ffe900720c */ /* 0x008fc60003f86270 */
[----:B------:R-:W3:Y:S03]  /*1ebb0*/  LDL R233, [R1+0x428c] ;  /* 0x00428c0001e97983 */ /* 0x000ee60000100800 */
[----:B------:R-:W-:Y:S01]  /*1ebc0*/  @!P3 IADD3 R208, -R208, RZ, RZ ;  /* 0x000000ffd0d0b210 */ /* 0x000fe20007ffe1ff */
[----:B------:R-:W-:Y:S01]  /*1ebd0*/  STL [R1+0x4944], R210 ;  /* 0x004944d201007387 */ /* 0x000fe20000100800 */
[----:B----4-:R-:W-:-:S03]  /*1ebe0*/  ISETP.GE.AND P5, PT, R235, RZ, PT ;  /* 0x000000ffeb00720c */ /* 0x010fc60003fa6270 */
[----:B------:R-:W4:Y:S01]  /*1ebf0*/  LDL R235, [R1+0x4288] ;  /* 0x0042880001eb7983 */ /* 0x000f220000100800 */
[----:B------:R-:W-:-:S03]  /*1ec00*/  ISETP.GE.AND P1, PT, R236, RZ, PT ;  /* 0x000000ffec00720c */ /* 0x000fc60003f26270 */
[----:B------:R-:W4:Y:S04]  /*1ec10*/  LDL R236, [R1+0x4284] ;  /* 0x0042840001ec7983 */ /* 0x000f280000100800 */
[----:B------:R-:W-:Y:S01]  /*1ec20*/  STL [R1+0x4948], R209 ;  /* 0x004948d101007387 */ /* 0x000fe20000100800 */
[----:B------:R-:W-:-:S03]  /*1ec30*/  ISETP.GE.AND P2, PT, R231, RZ, PT ;  /* 0x000000ffe700720c */ /* 0x000fc60003f46270 */
[----:B------:R-:W4:Y:S04]  /*1ec40*/  LDL R231, [R1+0x4280] ;  /* 0x0042800001e77983 */ /* 0x000f280000100800 */
[----:B------:R-:W-:Y:S01]  /*1ec50*/  STL [R1+0x494c], R208 ;  /* 0x00494cd001007387 */ /* 0x000fe20000100800 */
[----:B------:R-:W-:-:S03]  /*1ec60*/  ISETP.GE.AND P3, PT, R252, RZ, PT ;  /* 0x000000fffc00720c */ /* 0x000fc60003f66270 */
[----:B------:R-:W4:Y:S01]  /*1ec70*/  LDL R252, [R1+0x427c] ;  /* 0x00427c0001fc7983 */ /* 0x000f220000100800 */
[----:B------:R-:W-:Y:S02]  /*1ec80*/  @!P4 IMAD.MOV R207, RZ, RZ, -R207 ;  /* 0x000000ffffcfc224 */ /* 0x000fe400078e0acf */
[----:B------:R-:W-:-:S03]  /*1ec90*/  @!P5 IMAD.MOV R206, RZ, RZ, -R206 ;  /* 0x000000ffffced224 */ /* 0x000fc600078e0ace */
[----:B------:R-:W-:Y:S01]  /*1eca0*/  STL [R1+0x4950], R207 ;  /* 0x004950cf01007387 */ /* 0x000fe20000100800 */
[----:B------:R-:W-:-:S03]  /*1ecb0*/  ISETP.GE.AND P4, PT, R232, RZ, PT ;  /* 0x000000ffe800720c */ /* 0x000fc60003f86270 */
[----:B------:R-:W4:Y:S04]  /*1ecc0*/  LDL R232, [R1+0x4278] ;  /* 0x0042780001e87983 */ /* 0x000f280000100800 */
[----:B------:R-:W4:Y:S04]  /*1ecd0*/  LDL R229, [R1+0x4274] ;  /* 0x0042740001e57983 */ /* 0x000f280000100800 */
[----:B------:R-:W-:Y:S01]  /*1ece0*/  STL [R1+0x4954], R206 ;  /* 0x004954ce01007387 */ /* 0x000fe20000100800 */
[----:B------:R-:W-:Y:S01]  /*1ecf0*/  @!P1 IADD3 R205, -R205, RZ, RZ ;  /* 0x000000ffcdcd9210 */ /* 0x000fe20007ffe1ff */
[----:B------:R-:W-:-:S02]  /*1ed00*/  @!P2 IMAD.MOV R204, RZ, RZ, -R204 ;  /* 0x000000ffffcca224 */ /* 0x000fc400078e0acc */
[----:B------:R-:W-:Y:S01]  /*1ed10*/  @!P3 IMAD.MOV R203, RZ, RZ, -R203 ;  /* 0x000000ffffcbb224 */ /* 0x000fe200078e0acb */
[----:B--2---:R-:W-:Y:S02]  /*1ed20*/  ISETP.GE.AND P5, PT, R230, RZ, PT ;  /* 0x000000ffe600720c */ /* 0x004fe40003fa6270 */
[----:B------:R-:W2:Y:S04]  /*1ed30*/  LDL R230, [R1+0x4270] ;  /* 0x0042700001e67983 */ /* 0x000ea80000100800 */
[----:B------:R-:W-:Y:S01]  /*1ed40*/  STL [R1+0x4958], R205 ;  /* 0x004958cd01007387 */ /* 0x000fe20000100800 */
[----:B---3--:R-:W-:-:S03]  /*1ed50*/  ISETP.GE.AND P1, PT, R233, RZ, PT ;  /* 0x000000ffe900720c */ /* 0x008fc60003f26270 */
[----:B------:R-:W3:Y:S03]  /*1ed60*/  LDL R233, [R1+0x426c] ;  /* 0x00426c0001e97983 */ /* 0x000ee60000100800 */
[----:B------:R-:W-:Y:S01]  /*1ed70*/  @!P5 IMAD.MOV R201, RZ, RZ, -R201 ;  /* 0x000000ffffc9d224 */ /* 0x000fe200078e0ac9 */
[----:B------:R1:W-:Y:S01]  /*1ed80*/  STL [R1+0x495c], R204 ;  /* 0x00495ccc01007387 */ /* 0x0003e20000100800 */
[----:B----4-:R-:W-:-:S03]  /*1ed90*/  ISETP.GE.AND P2, PT, R235, RZ, PT ;  /* 0x000000ffeb00720c */ /* 0x010fc60003f46270 */
[----:B------:R-:W4:Y:S01]  /*1eda0*/  LDL R235, [R1+0x4268] ;  /* 0x0042680001eb7983 */ /* 0x000f220000100800 */
[----:B------:R-:W-:Y:S02]  /*1edb0*/  ISETP.GE.AND P3, PT, R236, RZ, PT ;  /* 0x000000ffec00720c */ /* 0x000fe40003f66270 */
[----:B------:R-:W-:Y:S01]  /*1edc0*/  @!P4 IADD3 R202, -R202, RZ, RZ ;  /* 0x000000ffcacac210 */ /* 0x000fe20007ffe1ff */
[----:B------:R-:W4:Y:S01]  /*1edd0*/  LDL R236, [R1+0x4264] ;  /* 0x0042640001ec7983 */ /* 0x000f220000100800 */
[----:B------:R-:W-:-:S03]  /*1ede0*/  @!P1 IMAD.MOV R200, RZ, RZ, -R200 ;  /* 0x000000ffffc89224 */ /* 0x000fc600078e0ac8 */
[----:B------:R-:W4:Y:S04]  /*1edf0*/  LDL R227, [R1+0x3f40] ;  /* 0x003f400001e37983 */ /* 0x000f280000100800 */
[----:B------:R-:W4:Y:S01]  /*1ee00*/  LDL R228, [R1+0x3f34] ;  /* 0x003f340001e47983 */ /* 0x000f220000100800 */
[----:B------:R-:W-:-:S03]  /*1ee10*/  ISETP.GE.AND P5, PT, R252, RZ, PT ;  /* 0x000000fffc00720c */ /* 0x000fc60003fa6270 */
[----:B------:R-:W4:Y:S04]  /*1ee20*/  LDL R225, [R1+0x3f10] ;  /* 0x003f100001e17983 */ /* 0x000f280000100800 */
[----:B------:R-:W4:Y:S01]  /*1ee30*/  LDL R252, [R1+0x425c] ;  /* 0x00425c0001fc7983 */ /* 0x000f220000100800 */
[----:B------:R-:W-:-:S03]  /*1ee40*/  ISETP.GE.AND P4, PT, R231, RZ, PT ;  /* 0x000000ffe700720c */ /* 0x000fc60003f86270 */
[----:B------:R-:W4:Y:S01]  /*1ee50*/  LDL R231, [R1+0x4260] ;  /* 0x0042600001e77983 */ /* 0x000f220000100800 */
[----:B------:R-:W-:-:S03]  /*1ee60*/  ISETP.GE.AND P1, PT, R232, RZ, PT ;  /* 0x000000ffe800720c */ /* 0x000fc60003f26270 */
[----:B------:R-:W4:Y:S01]  /*1ee70*/  LDL R232, [R1+0x4258] ;  /* 0x0042580001e87983 */ /* 0x000f220000100800 */
[----:B------:R-:W-:Y:S01]  /*1ee80*/  @!P3 IMAD.MOV R198, RZ, RZ, -R198 ;  /* 0x000000ffffc6b224 */ /* 0x000fe200078e0ac6 */
[----:B------:R-:W-:Y:S02]  /*1ee90*/  @!P2 IADD3 R199, -R199, RZ, RZ ;  /* 0x000000ffc7c7a210 */ /* 0x000fe40007ffe1ff */
[----:B------:R-:W-:Y:S01]  /*1eea0*/  ISETP.GE.AND P2, PT, R229, RZ, PT ;  /* 0x000000ffe500720c */ /* 0x000fe20003f46270 */
[----:B------:R-:W4:Y:S04]  /*1eeb0*/  LDL R226, [R1+0x3e84] ;  /* 0x003e840001e27983 */ /* 0x000f280000100800 */
[----:B------:R-:W4:Y:S01]  /*1eec0*/  LDL R229, [R1+0x4254] ;  /* 0x0042540001e57983 */ /* 0x000f220000100800 */
[----:B------:R-:W-:Y:S01]  /*1eed0*/  @!P4 IMAD.MOV R197, RZ, RZ, -R197 ;  /* 0x000000ffffc5c224 */ /* 0x000fe200078e0ac5 */
[----:B------:R-:W-:Y:S01]  /*1eee0*/  @!P5 IADD3 R196, -R196, RZ, RZ ;  /* 0x000000ffc4c4d210 */ /* 0x000fe20007ffe1ff */
[----:B------:R-:W-:Y:S01]  /*1eef0*/  @!P1 IMAD.MOV R195, RZ, RZ, -R195 ;  /* 0x000000ffffc39224 */ /* 0x000fe200078e0ac3 */
[----:B------:R-:W4:Y:S04]  /*1ef00*/  LDL R215, [R1+0x3ee4] ;  /* 0x003ee40001d77983 */ /* 0x000f280000100800 */
[----:B------:R-:W4:Y:S04]  /*1ef10*/  LDL R216, [R1+0x438] ;  /* 0x0004380001d87983 */ /* 0x000f280000100800 */
[----:B------:R-:W4:Y:S01]  /*1ef20*/  LDL R219, [R1+0x3e80] ;  /* 0x003e800001db7983 */ /* 0x000f220000100800 */
[----:B--2---:R-:W-:-:S03]  /*1ef30*/  ISETP.GE.AND P3, PT, R230, RZ, PT ;  /* 0x000000ffe600720c */ /* 0x004fc60003f66270 */
[----:B------:R-:W2:Y:S01]  /*1ef40*/  LDL R230, [R1+0x4250] ;  /* 0x0042500001e67983 */ /* 0x000ea20000100800 */
[----:B---3--:R-:W-:-:S03]  /*1ef50*/  ISETP.GE.AND P4, PT, R233, RZ, PT ;  /* 0x000000ffe900720c */ /* 0x008fc60003f86270 */
[----:B------:R-:W3:Y:S06]  /*1ef60*/  LDL R233, [R1+0x424c] ;  /* 0x00424c0001e97983 */ /* 0x000eec0000100800 */
[----:B------:R-:W-:Y:S02]  /*1ef70*/  @!P3 IADD3 R192, -R192, RZ, RZ ;  /* 0x000000ffc0c0b210 */ /* 0x000fe40007ffe1ff */
[----:B----4-:R-:W-:Y:S02]  /*1ef80*/  ISETP.GE.AND P5, PT, R235, RZ, PT ;  /* 0x000000ffeb00720c */ /* 0x010fe40003fa6270 */
[----:B------:R-:W4:Y:S01]  /*1ef90*/  LDL R235, [R1+0x4248] ;  /* 0x0042480001eb7983 */ /* 0x000f220000100800 */
[----:B------:R-:W-:-:S03]  /*1efa0*/  ISETP.GE.AND P1, PT, R236, RZ, PT ;  /* 0x000000ffec00720c */ /* 0x000fc60003f26270 */
[----:B------:R-:W4:Y:S01]  /*1efb0*/  LDL R236, [R1+0x4244] ;  /* 0x0042440001ec7983 */ /* 0x000f220000100800 */
[----:B------:R-:W-:-:S03]  /*1efc0*/  ISETP.GE.AND P3, PT, R252, RZ, PT ;  /* 0x000000fffc00720c */ /* 0x000fc60003f66270 */
[----:B------:R-:W4:Y:S01]  /*1efd0*/  LDL R252, [R1+0x423c] ;  /* 0x00423c0001fc7983 */ /* 0x000f220000100800 */
[----:B------:R-:W-:Y:S01]  /*1efe0*/  @!P2 IMAD.MOV R193, RZ, RZ, -R193 ;  /* 0x000000ffffc1a224 */ /* 0x000fe200078e0ac1 */
[----:B------:R-:W-:Y:S02]  /*1eff0*/  ISETP.GE.AND P2, PT, R231, RZ, PT ;  /* 0x000000ffe700720c */ /* 0x000fe40003f46270 */
[----:B------:R-:W4:Y:S01]  /*1f000*/  LDL R231, [R1+0x4240] ;  /* 0x0042400001e77983 */ /* 0x000f220000100800 */
[----:B------:R-:W-:Y:S01]  /*1f010*/  @!P4 IMAD.MOV R191, RZ, RZ, -R191 ;  /* 0x000000ffffbfc224 */ /* 0x000fe200078e0abf */
[----:B------:R-:W-:Y:S02]  /*1f020*/  ISETP.GE.AND P4, PT, R232, RZ, PT ;  /* 0x000000ffe800720c */ /* 0x000fe40003f86270 */
[----:B------:R-:W4:Y:S01]  /*1f030*/  LDL R232, [R1+0x4238] ;  /* 0x0042380001e87983 */ /* 0x000f220000100800 */
[----:B------:R-:W-:Y:S01]  /*1f040*/  @!P1 IADD3 R189, -R189, RZ, RZ ;  /* 0x000000ffbdbd9210 */ /* 0x000fe20007ffe1ff */
[----:B------:R-:W-:Y:S01]  /*1f050*/  @!P5 IMAD.MOV R190, RZ, RZ, -R190 ;  /* 0x000000ffffbed224 */ /* 0x000fe200078e0abe */
[----:B------:R-:W-:-:S02]  /*1f060*/  ISETP.GE.AND P5, PT, R229, RZ, PT ;  /* 0x000000ffe500720c */ /* 0x000fc40003fa6270 */
[----:B------:R-:W4:Y:S02]  /*1f070*/  LDL R229, [R1+0x4234] ;  /* 0x0042340001e57983 */ /* 0x000f240000100800 */
[----:B------:R-:W-:-:S04]  /*1f080*/  @!P2 IMAD.MOV R188, RZ, RZ, -R188 ;  /* 0x000000ffffbca224 */ /* 0x000fc800078e0abc */
[----:B------:R-:W-:Y:S01]  /*1f090*/  @!P4 IADD3 R186, -R186, RZ, RZ ;  /* 0x000000ffbabac210 */ /* 0x000fe20007ffe1ff */
[----:B------:R-:W-:Y:S01]  /*1f0a0*/  @!P3 IMAD.MOV R187, RZ, RZ, -R187 ;  /* 0x000000ffffbbb224 */ /* 0x000fe200078e0abb */
[----:B--2---:R-:W-:Y:S02]  /*1f0b0*/  ISETP.GE.AND P1, PT, R230, RZ, PT ;  /* 0x000000ffe600720c */ /* 0x004fe40003f26270 */
[----:B------:R-:W2:Y:S01]  /*1f0c0*/  LDL R230, [R1+0x4230] ;  /* 0x0042300001e67983 */ /* 0x000ea20000100800 */
[----:B---3--:R-:W-:-:S03]  /*1f0d0*/  ISETP.GE.AND P2, PT, R233, RZ, PT ;  /* 0x000000ffe900720c */ /* 0x008fc60003f46270 */
[----:B------:R-:W3:Y:S07]  /*1f0e0*/  LDL R233, [R1+0x422c] ;  /* 0x00422c0001e97983 */ /* 0x000eee0000100800 */
[----:B------:R-:W-:Y:S01]  /*1f0f0*/  @!P1 IMAD.MOV R184, RZ, RZ, -R184 ;  /* 0x000000ffffb89224 */ /* 0x000fe200078e0ab8 */
        /* <DEDUP_REMOVED lines=9> */
[----:B------:R-:W-:Y:S02]  /*1f190*/  @!P2 IADD3 R183, -R183, RZ, RZ ;  /* 0x000000ffb7b7a210 */ /* 0x000fe40007ffe1ff */
[----:B------:R-:W-:Y:S02]  /*1f1a0*/  ISETP.GE.AND P2, PT, R232, RZ, PT ;  /* 0x000000ffe800720c */ /* 0x000fe40003f46270 */
[----:B------:R-:W4:Y:S01]  /*1f1b0*/  LDL R232, [R1+0x4218] ;  /* 0x0042180001e87983 */ /* 0x000f220000100800 */
[----:B------:R-:W-:-:S02]  /*1f1c0*/  @!P4 IMAD.MOV R181, RZ, RZ, -R181 ;  /* 0x000000ffffb5c224 */ /* 0x000fc400078e0ab5 */
[----:B------:R-:W-:Y:S01]  /*1f1d0*/  @!P3 IMAD.MOV R182, RZ, RZ, -R182 ;  /* 0x000000ffffb6b224 */ /* 0x000fe200078e0ab6 */
[----:B------:R-:W-:Y:S02]  /*1f1e0*/  ISETP.GE.AND P3, PT, R229, RZ, PT ;  /* 0x000000ffe500720c */ /* 0x000fe40003f66270 */
[----:B------:R-:W4:Y:S01]  /*1f1f0*/  LDL R229, [R1+0x4214] ;  /* 0x0042140001e57983 */ /* 0x000f220000100800 */
[----:B------:R-:W-:Y:S01]  /*1f200*/  @!P5 IADD3 R180, -R180, RZ, RZ ;  /* 0x000000ffb4b4d210 */ /* 0x000fe20007ffe1ff */
[----:B------:R-:W-:-:S03]  /*1f210*/  @!P1 IMAD.MOV R179, RZ, RZ, -R179 ;  /* 0x000000ffffb39224 */ /* 0x000fc600078e0ab3 */
        /* <DEDUP_REMOVED lines=12> */
[----:B------:R-:W-:Y:S02]  /*1f2e0*/  @!P3 IADD3 R177, -R177, RZ, RZ ;  /* 0x000000ffb1b1b210 */ /* 0x000fe40007ffe1ff */
[----:B------:R-:W-:Y:S02]  /*1f2f0*/  ISETP.GE.AND P3, PT, R231, RZ, PT ;  /* 0x000000ffe700720c */ /* 0x000fe40003f66270 */
[----:B------:R-:W4:Y:S01]  /*1f300*/  LDL R231, [R1+0x4200] ;  /* 0x0042000001e77983 */ /* 0x000f220000100800 */
[----:B------:R-:W-:Y:S01]  /*1f310*/  @!P5 IMAD.MOV R175, RZ, RZ, -R175 ;  /* 0x000000ffffafd224 */ /* 0x000fe200078e0aaf */
[----:B------:R-:W-:Y:S02]  /*1f320*/  ISETP.GE.AND P5, PT, R232, RZ, PT ;  /* 0x000000ffe800720c */ /* 0x000fe40003fa6270 */
[----:B------:R-:W4:Y:S01]  /*1f330*/  LDL R232, [R1+0x41f8] ;  /* 0x0041f80001e87983 */ /* 0x000f220000100800 */
[----:B------:R-:W-:Y:S01]  /*1f340*/  @!P2 IMAD.MOV R173, RZ, RZ, -R173 ;  /* 0x000000ffffada224 */ /* 0x000fe200078e0aad */
[----:B------:R-:W-:-:S02]  /*1f350*/  @!P1 IADD3 R174, -R174, RZ, RZ ;  /* 0x000000ffaeae9210 */ /* 0x000fc40007ffe1ff */
[----:B------:R-:W-:Y:S02]  /*1f360*/  ISETP.GE.AND P1, PT, R229, RZ, PT ;  /* 0x000000ffe500720c */ /* 0x000fe40003f26270 */
[----:B------:R-:W4:Y:S01]  /*1f370*/  LDL R229, [R1+0x41f4] ;  /* 0x0041f40001e57983 */ /* 0x000f220000100800 */
[----:B------:R-:W-:Y:S01]  /*1f380*/  @!P3 IMAD.MOV R172, RZ, RZ, -R172 ;  /* 0x000000ffffacb224 */ /* 0x000fe200078e0aac */
[----:B------:R-:W-:-:S03]  /*1f390*/  @!P4 IADD3 R171, -R171, RZ, RZ ;  /* 0x000000ffababc210 */ /* 0x000fc60007ffe1ff */
[----:B------:R-:W-:Y:S01]  /*1f3a0*/  @!P5 IMAD.MOV R170, RZ, RZ, -R170 ;  /* 0x000000ffffaad224 */ /* 0x000fe200078e0aaa */
[----:B--2---:R-:W-:Y:S02]  /*1f3b0*/  ISETP.GE.AND P2, PT, R230, RZ, PT ;  /* 0x000000ffe600720c */ /* 0x004fe40003f46270 */
[----:B------:R-:W2:Y:S01]  /*1f3c0*/  LDL R230, [R1+0x41f0] ;  /* 0x0041f00001e67983 */ /* 0x000ea20000100800 */
[----:B---3--:R-:W-:-:S03]  /*1f3d0*/  ISETP.GE.AND P3, PT, R233, RZ, PT ;  /* 0x000000ffe900720c */ /* 0x008fc60003f66270 */
[----:B------:R-:W3:Y:S07]  /*1f3e0*/  LDL R233, [R1+0x41ec] ;  /* 0x0041ec0001e97983 */ /* 0x000eee0000100800 */
        /* <DEDUP_REMOVED lines=17> */
[----:B------:R-:W-:Y:S02]  /*1f500*/  @!P1 IMAD.MOV R164, RZ, RZ, -R164 ;  /* 0x000000ffffa49224 */ /* 0x000fe400078e0aa4 */
[----:B------:R-:W-:Y:S02]  /*1f510*/  @!P2 IMAD.MOV R163, RZ, RZ, -R163 ;  /* 0x000000ffffa3a224 */ /* 0x000fe400078e0aa3 */
[----:B------:R-:W-:Y:S02]  /*1f520*/  @!P3 IADD3 R162, -R162, RZ, RZ ;  /* 0x000000ffa2a2b210 */ /* 0x000fe40007ffe1ff */
        /* <DEDUP_REMOVED lines=444> */
[----:B------:R-:W-:Y:S01]  /*210f0*/  ISETP.GE.AND P3, PT, R231, RZ, PT ;  /* 0x000000ffe700720c */ /* 0x000fe20003f66270 */
[----:B------:R-:W-:-:S04]  /*21100*/  IMAD.MOV.U32 R231, RZ, RZ, R4 ;  /* 0x000000ffffe77224 */ /* 0x000fc800078e0004 */
[----:B------:R-:W-:Y:S01]  /*21110*/  @!P5 IMAD.MOV R231, RZ, RZ, -R231 ;  /* 0x000000ffffe7d224 */ /* 0x000fe200078e0ae7 */
[----:B------:R-:W-:Y:S01]  /*21120*/  ISETP.GE.AND P5, PT, R232, RZ, PT ;  /* 0x000000ffe800720c */ /* 0x000fe20003fa6270 */
[----:B------:R-:W-:-:S04]  /*21130*/  IMAD.MOV.U32 R232, RZ, RZ, R2 ;  /* 0x000000ffffe87224 */ /* 0x000fc800078e0002 */
[----:B------:R-:W-:Y:S01]  /*21140*/  @!P2 IMAD.MOV R232, RZ, RZ, -R232 ;  /* 0x000000ffffe8a224 */ /* 0x000fe200078e0ae8 */
[----:B------:R-:W-:Y:S02]  /*21150*/  @!P1 IADD3 R3, -R3, RZ, RZ ;  /* 0x000000ff03039210 */ /* 0x000fe40007ffe1ff */
[----:B------:R-:W-:Y:S02]  /*21160*/  ISETP.GE.AND P1, PT, R229, RZ, PT ;  /* 0x000000ffe500720c */ /* 0x000fe40003f26270 */
[----:B------:R-:W4:Y:S01]  /*21170*/  LDL R229, [R1+0x3f2c] ;  /* 0x003f2c0001e57983 */ /* 0x000f220000100800 */
[----:B------:R-:W-:Y:S01]  /*21180*/  @!P3 IMAD.MOV R0, RZ, RZ, -R0 ;  /* 0x000000ffff00b224 */ /* 0x000fe200078e0a00 */
[----:B------:R-:W-:Y:S01]  /*21190*/  @!P4 IADD3 R13, -R13, RZ, RZ ;  /* 0x000000ff0d0dc210 */ /* 0x000fe20007ffe1ff */
        /* <DEDUP_REMOVED lines=12> */
[----:B------:R-:W-:-:S05]  /*21260*/  @!P1 IMAD.MOV R11, RZ, RZ, -R11 ;  /* 0x000000ffff0b9224 */ /* 0x000fca00078e0a0b */
[----:B------:R-:W-:Y:S01]  /*21270*/  @!P5 IADD3 R7, -R7, RZ, RZ ;  /* 0x000000ff0707d210 */ /* 0x000fe20007ffe1ff */
[----:B------:R-:W-:Y:S01]  /*21280*/  @!P3 IMAD.MOV R9, RZ, RZ, -R9 ;  /* 0x000000ffff09b224 */ /* 0x000fe200078e0a09 */
[----:B------:R-:W-:Y:S02]  /*21290*/  ISETP.GE.AND P1, PT, R227, RZ, PT ;  /* 0x000000ffe300720c */ /* 0x000fe40003f26270 */
[----:B------:R-:W-:Y:S01]  /*212a0*/  ISETP.GE.AND P3, PT, R228, RZ, PT ;  /* 0x000000ffe400720c */ /* 0x000fe20003f66270 */
[----:B------:R-:W-:Y:S01]  /*212b0*/  @!P4 IMAD.MOV R8, RZ, RZ, -R8 ;  /* 0x000000ffff08c224 */ /* 0x000fe200078e0a08 */
[----:B------:R-:W4:Y:S04]  /*212c0*/  LDL R227, [R1+0x3e8c] ;  /* 0x003e8c0001e37983 */ /* 0x000f280000100800 */
[----:B------:R-:W4:Y:S01]  /*212d0*/  LDL R228, [R1+0x3e94] ;  /* 0x003e940001e47983 */ /* 0x000f220000100800 */
[----:B------:R-:W-:-:S03]  /*212e0*/  ISETP.GE.AND P4, PT, R229, RZ, PT ;  /* 0x000000ffe500720c */ /* 0x000fc60003f86270 */
[----:B------:R-:W4:Y:S01]  /*212f0*/  LDL R229, [R1+0x3e90] ;  /* 0x003e900001e57983 */ /* 0x000f220000100800 */
[----:B------:R-:W-:Y:S02]  /*21300*/  @!P1 IMAD.MOV R249, RZ, RZ, -R249 ;  /* 0x000000fffff99224 */ /* 0x000fe400078e0af9 */
        /* <DEDUP_REMOVED lines=12> */
[----:B------:R-:W4:Y:S04]  /*213d0*/  LDL R252, [R1+0x3ee8] ;  /* 0x003ee80001fc7983 */ /* 0x000f280000100800 */
[----:B------:R-:W1:Y:S01]  /*213e0*/  LDL.LU R220, [R1+0x434] ;  /* 0x0004340001dc7983 */ /* 0x000e620000300800 */
[----:B------:R-:W-:Y:S01]  /*213f0*/  @!P4 IMAD.MOV R246, RZ, RZ, -R246 ;  /* 0x000000fffff6c224 */ /* 0x000fe200078e0af6 */
[----:B------:R-:W-:Y:S01]  /*21400*/  ISETP.GE.AND P4, PT, R225, RZ, PT ;  /* 0x000000ffe100720c */ /* 0x000fe20003f86270 */
[----:B------:R-:W-:Y:S01]  /*21410*/  @!P2 IMAD.MOV R243, RZ, RZ, -R243 ;  /* 0x000000fffff3a224 */ /* 0x000fe200078e0af3 */
[----:B------:R-:W-:Y:S01]  /*21420*/  @!P1 IADD3 R244, -R244, RZ, RZ ;  /* 0x000000fff4f49210 */ /* 0x000fe20007ffe1ff */
[----:B------:R-:W-:Y:S01]  /*21430*/  @!P3 IMAD.MOV R242, RZ, RZ, -R242 ;  /* 0x000000fffff2b224 */ /* 0x000fe200078e0af2 */
[----:B------:R-:W-:Y:S01]  /*21440*/  ISETP.GE.AND P1, PT, R226, RZ, PT ;  /* 0x000000ffe200720c */ /* 0x000fe20003f26270 */
[----:B------:R-:W4:Y:S01]  /*21450*/  LDL.LU R221, [R1+0x430] ;  /* 0x0004300001dd7983 */ /* 0x000f220000300800 */
[----:B------:R-:W-:-:S02]  /*21460*/  ISETP.GE.AND P2, PT, R227, RZ, PT ;  /* 0x000000ffe300720c */ /* 0x000fc40003f46270 */
[----:B------:R-:W-:Y:S01]  /*21470*/  ISETP.GE.AND P3, PT, R228, RZ, PT ;  /* 0x000000ffe400720c */ /* 0x000fe20003f66270 */
[----:B------:R-:W4:Y:S04]  /*21480*/  LDL.LU R222, [R1+0x42c] ;  /* 0x00042c0001de7983 */ /* 0x000f280000300800 */
[----:B------:R-:W-:Y:S01]  /*21490*/  @!P4 IADD3 R241, -R241, RZ, RZ ;  /* 0x000000fff1f1c210 */ /* 0x000fe20007ffe1ff */
[----:B------:R-:W4:Y:S01]  /*214a0*/  LDL.LU R223, [R1+0x428] ;  /* 0x0004280001df7983 */ /* 0x000f220000300800 */
[----:B------:R-:W-:-:S03]  /*214b0*/  ISETP.GE.AND P4, PT, R229, RZ, PT ;  /* 0x000000ffe500720c */ /* 0x000fc60003f86270 */
[----:B------:R-:W4:Y:S01]  /*214c0*/  LDL.LU R224, [R1+0x424] ;  /* 0x0004240001e07983 */ /* 0x000f220000300800 */
[----:B------:R-:W-:-:S03]  /*214d0*/  @!P5 IMAD.MOV R240, RZ, RZ, -R240 ;  /* 0x000000fffff0d224 */ /* 0x000fc600078e0af0 */
[----:B------:R-:W4:Y:S01]  /*214e0*/  LDL.LU R225, [R1+0x420] ;  /* 0x0004200001e17983 */ /* 0x000f220000300800 */
[----:B------:R-:W-:-:S03]  /*214f0*/  @!P1 IMAD.MOV R239, RZ, RZ, -R239 ;  /* 0x000000ffffef9224 */ /* 0x000fc600078e0aef */
[----:B------:R-:W4:Y:S01]  /*21500*/  LDL.LU R226, [R1+0x41c] ;  /* 0x00041c0001e27983 */ /* 0x000f220000300800 */
[----:B------:R-:W-:-:S03]  /*21510*/  @!P2 IADD3 R238, -R238, RZ, RZ ;  /* 0x000000ffeeeea210 */ /* 0x000fc60007ffe1ff */
[----:B------:R-:W4:Y:S01]  /*21520*/  LDL.LU R227, [R1+0x418] ;  /* 0x0004180001e37983 */ /* 0x000f220000300800 */
[----:B------:R-:W-:-:S03]  /*21530*/  @!P3 IMAD.MOV R237, RZ, RZ, -R237 ;  /* 0x000000ffffedb224 */ /* 0x000fc600078e0aed */
[----:B------:R-:W4:Y:S01]  /*21540*/  LDL.LU R228, [R1+0x410] ;  /* 0x0004100001e47983 */ /* 0x000f220000300800 */
[----:B------:R-:W-:-:S03]  /*21550*/  @!P4 IMAD.MOV R234, RZ, RZ, -R234 ;  /* 0x000000ffffeac224 */ /* 0x000fc600078e0aea */
[----:B------:R-:W4:Y:S01]  /*21560*/  LDL.LU R229, [R1+0x40c] ;  /* 0x00040c0001e57983 */ /* 0x000f220000300800 */
[----:B--2---:R-:W-:-:S03]  /*21570*/  ISETP.GE.AND P5, PT, R230, RZ, PT ;  /* 0x000000ffe600720c */ /* 0x004fc60003fa6270 */
[----:B------:R-:W2:Y:S01]  /*21580*/  LDL.LU R230, [R1+0x408] ;  /* 0x0004080001e67983 */ /* 0x000ea20000300800 */
[----:B---3--:R-:W-:-:S03]  /*21590*/  ISETP.GE.AND P1, PT, R233, RZ, PT ;  /* 0x000000ffe900720c */ /* 0x008fc60003f26270 */
[----:B------:R-:W3:Y:S01]  /*215a0*/  LDL.LU R233, [R1+0x404] ;  /* 0x0004040001e97983 */ /* 0x000ee20000300800 */
[----:B----4-:R-:W-:-:S03]  /*215b0*/  ISETP.GE.AND P2, PT, R235, RZ, PT ;  /* 0x000000ffeb00720c */ /* 0x010fc60003f46270 */
[----:B------:R-:W4:Y:S01]  /*215c0*/  LDL.LU R235, [R1+0x400] ;  /* 0x0004000001eb7983 */ /* 0x000f220000300800 */
[----:B------:R-:W-:-:S03]  /*215d0*/  ISETP.GE.AND P3, PT, R236, RZ, PT ;  /* 0x000000ffec00720c */ /* 0x000fc60003f66270 */
[----:B------:R-:W4:Y:S01]  /*215e0*/  LDL.LU R236, [R1+0x3fc] ;  /* 0x0003fc0001ec7983 */ /* 0x000f220000300800 */
[----:B------:R-:W-:-:S03]  /*215f0*/  ISETP.GE.AND P4, PT, R252, RZ, PT ;  /* 0x000000fffc00720c */ /* 0x000fc60003f86270 */
[----:B------:R-:W4:Y:S01]  /*21600*/  LDL.LU R252, [R1+0x3f8] ;  /* 0x0003f80001fc7983 */ /* 0x000f220000300800 */
[----:B-1----:R-:W-:-:S05]  /*21610*/  SEL R204, R251, R220, !P0 ;  /* 0x000000dcfbcc7207 */ /* 0x002fca0004000000 */
[----:B------:R1:W-:Y:S04]  /*21620*/  STL [R1+0x434], R204 ;  /* 0x000434cc01007387 */ /* 0x0003e80000100800 */
[----:B-1----:R-:W2:Y:S01]  /*21630*/  LDL.LU R204, [R1+0x414] ;  /* 0x0004140001cc7983 */ /* 0x002ea20000300800 */
[C---:B------:R-:W-:Y:S02]  /*21640*/  SEL R205, R251.reuse, R221, !P0 ;  /* 0x000000ddfbcd7207 */ /* 0x040fe40004000000 */
[----:B------:R-:W-:Y:S01]  /*21650*/  SEL R206, R251, R222, !P0 ;  /* 0x000000defbce7207 */ /* 0x000fe20004000000 */
[----:B------:R-:W1:Y:S01]  /*21660*/  S2R R218, SR_TID.X ;  /* 0x0000000000da7919 */ /* 0x000e620000002100 */
[----:B------:R-:W-:Y:S01]  /*21670*/  @!P5 IADD3 R194, -R194, RZ, RZ ;  /* 0x000000ffc2c2d210 */ /* 0x000fe20007ffe1ff */
[----:B------:R-:W-:Y:S01]  /*21680*/  @!P1 IMAD.MOV R154, RZ, RZ, -R154 ;  /* 0x000000ffff9a9224 */ /* 0x000fe200078e0a9a */
[----:B------:R-:W-:-:S02]  /*21690*/  ISETP.GE.AND P5, PT, R215, RZ, PT ;  /* 0x000000ffd700720c */ /* 0x000fc40003fa6270 */
[----:B------:R-:W-:Y:S01]  /*216a0*/  ISETP.NE.AND P1, PT, R216, RZ, PT ;  /* 0x000000ffd800720c */ /* 0x000fe20003f25270 */
[----:B------:R-:W-:Y:S01]  /*216b0*/  @!P3 IMAD.MOV R74, RZ, RZ, -R74 ;  /* 0x000000ffff4ab224 */ /* 0x000fe200078e0a4a */
[----:B------:R-:W-:Y:S02]  /*216c0*/  ISETP.GE.AND P3, PT, R219, RZ, PT ;  /* 0x000000ffdb00720c */ /* 0x000fe40003f66270 */
[----:B-1----:R-:W-:-:S05]  /*216d0*/  LOP3.LUT R218, R218, 0x3f, RZ, 0xc0, !PT ;  /* 0x0000003fdada7812 */ /* 0x002fca00078ec0ff */
[----:B------:R-:W-:-:S04]  /*216e0*/  IMAD R218, R218, R217, RZ ;  /* 0x000000d9dada7224 */ /* 0x000fc800078e02ff */
[----:B------:R-:W-:Y:S01]  /*216f0*/  IMAD R2, R217, 0x40, R218 ;  /* 0x00000040d9027824 */ /* 0x000fe200078e02da */
[----:B------:R-:W-:Y:S01]  /*21700*/  LEA R4, P6, R218, UR4, 0x2 ;  /* 0x00000004da047c11 */ /* 0x000fe2000f8c10ff */
[----:B--2---:R1:W-:Y:S04]  /*21710*/  STL [R1+0x480], R204 ;  /* 0x000480cc01007387 */ /* 0x0043e80000100800 */
[----:B------:R2:W-:Y:S01]  /*21720*/  STL [R1+0x430], R205 ;  /* 0x000430cd01007387 */ /* 0x0005e20000100800 */
[----:B-1----:R-:W-:-:S03]  /*21730*/  SEL R204, R251, R223, !P0 ;  /* 0x000000dffbcc7207 */ /* 0x002fc60004000000 */
[----:B------:R1:W-:Y:S01]  /*21740*/  STL [R1+0x42c], R206 ;  /* 0x00042cce01007387 */ /* 0x0003e20000100800 */
[----:B--2---:R-:W-:-:S03]  /*21750*/  SEL R205, R251, R224, !P0 ;  /* 0x000000e0fbcd7207 */ /* 0x004fc60004000000 */
[----:B------:R2:W-:Y:S01]  /*21760*/  STL [R1+0x428], R204 ;  /* 0x000428cc01007387 */ /* 0x0005e20000100800 */
[----:B-1----:R-:W-:-:S03]  /*21770*/  SEL R206, R251, R225, !P0 ;  /* 0x000000e1fbce7207 */ /* 0x002fc60004000000 */
[----:B------:R1:W-:Y:S01]  /*21780*/  STL [R1+0x424], R205 ;  /* 0x000424cd01007387 */ /* 0x0003e20000100800 */
[----:B--2---:R-:W-:-:S03]  /*21790*/  SEL R204, R251, R226, !P0 ;  /* 0x000000e2fbcc7207 */ /* 0x004fc60004000000 */
[----:B------:R2:W-:Y:S04]  /*217a0*/  STL [R1+0x420], R206 ;  /* 0x000420ce01007387 */ /* 0x0005e80000100800 */
[----:B------:R3:W-:Y:S01]  /*217b0*/  STL [R1+0x41c], R204 ;  /* 0x00041ccc01007387 */ /* 0x0007e20000100800 */
[C---:B-1----:R-:W-:Y:S02]  /*217c0*/  SEL R205, R251.reuse, R227, !P0 ;  /* 0x000000e3fbcd7207 */ /* 0x042fe40004000000 */
[----:B--2---:R-:W-:-:S03]  /*217d0*/  SEL R206, R251, R228, !P0 ;  /* 0x000000e4fbce7207 */ /* 0x004fc60004000000 */
[----:B------:R1:W-:Y:S01]  /*217e0*/  STL [R1+0x414], R205 ;  /* 0x000414cd01007387 */ /* 0x0003e20000100800 */
[----:B---3--:R-:W-:-:S03]  /*217f0*/  SEL R204, R251, R229, !P0 ;  /* 0x000000e5fbcc7207 */ /* 0x008fc60004000000 */
[----:B------:R2:W-:Y:S04]  /*21800*/  STL [R1+0x410], R206 ;  /* 0x000410ce01007387 */ /* 0x0005e80000100800 */
[----:B------:R4:W-:Y:S01]  /*21810*/  STL [R1+0x40c], R204 ;  /* 0x00040ccc01007387 */ /* 0x0009e20000100800 */
[C---:B-1----:R-:W-:Y:S02]  /*21820*/  SEL R205, R251.reuse, R230, !P0 ;  /* 0x000000e6fbcd7207 */ /* 0x042fe40004000000 */
[----:B--2---:R-:W-:-:S03]  /*21830*/  SEL R206, R251, R233, !P0 ;  /* 0x000000e9fbce7207 */ /* 0x004fc60004000000 */
[----:B------:R1:W-:Y:S01]  /*21840*/  STL [R1+0x408], R205 ;  /* 0x000408cd01007387 */ /* 0x0003e20000100800 */
[----:B----4-:R-:W-:-:S03]  /*21850*/  SEL R204, R251, R235, !P0 ;  /* 0x000000ebfbcc7207 */ /* 0x010fc60004000000 */
[----:B------:R2:W-:Y:S04]  /*21860*/  STL [R1+0x404], R206 ;  /* 0x000404ce01007387 */ /* 0x0005e80000100800 */
[----:B------:R3:W-:Y:S01]  /*21870*/  STL [R1+0x400], R204 ;  /* 0x000400cc01007387 */ /* 0x0007e20000100800 */
[C---:B-1----:R-:W-:Y:S02]  /*21880*/  SEL R205, R251.reuse, R236, !P0 ;  /* 0x000000ecfbcd7207 */ /* 0x042fe40004000000 */
[C---:B--2---:R-:W-:Y:S01]  /*21890*/  SEL R206, R251.reuse, R252, !P0 ;  /* 0x000000fcfbce7207 */ /* 0x044fe20004000000 */
[----:B---3--:R-:W2:Y:S04]  /*218a0*/  LDL.LU R204, [R1+0x3f4] ;  /* 0x0003f40001cc7983 */ /* 0x008ea80000300800 */
[----:B------:R1:W-:Y:S04]  /*218b0*/  STL [R1+0x3fc], R205 ;  /* 0x0003fccd01007387 */ /* 0x0003e80000100800 */
[----:B-1----:R-:W3:Y:S04]  /*218c0*/  LDL.LU R205, [R1+0x3f0] ;  /* 0x0003f00001cd7983 */ /* 0x002ee80000300800 */
[----:B------:R1:W-:Y:S04]  /*218d0*/  STL [R1+0x3f8], R206 ;  /* 0x0003f8ce01007387 */ /* 0x0003e80000100800 */
[----:B-1----:R-:W4:Y:S04]  /*218e0*/  LDL.LU R206, [R1+0x3ec] ;  /* 0x0003ec0001ce7983 */ /* 0x002f280000300800 */
[----:B------:R-:W4:Y:S04]  /*218f0*/  LDL.LU R207, [R1+0x3e8] ;  /* 0x0003e80001cf7983 */ /* 0x000f280000300800 */
        /* <DEDUP_REMOVED lines=26> */
[----:B------:R-:W4:Y:S01]  /*21aa0*/  LDL.LU R252, [R1+0x37c] ;  /* 0x00037c0001fc7983 */ /* 0x000f220000300800 */
[----:B--2---:R-:W-:-:S05]  /*21ab0*/  SEL R204, R251, R204, !P0 ;  /* 0x000000ccfbcc7207 */ /* 0x004fca0004000000 */
[----:B------:R3:W-:Y:S02]  /*21ac0*/  STL [R1+0x3f4], R204 ;  /* 0x0003f4cc01007387 */ /* 0x0007e40000100800 */
[----:B---3--:R-:W-:-:S05]  /*21ad0*/  SEL R204, R251, R205, !P0 ;  /* 0x000000cdfbcc7207 */ /* 0x008fca0004000000 */
[----:B------:R1:W-:Y:S01]  /*21ae0*/  STL [R1+0x3f0], R204 ;  /* 0x0003f0cc01007387 */ /* 0x0003e20000100800 */
[C---:B----4-:R-:W-:Y:S02]  /*21af0*/  SEL R205, R251.reuse, R206, !P0 ;  /* 0x000000cefbcd7207 */ /* 0x050fe40004000000 */
[----:B------:R-:W-:-:S03]  /*21b00*/  SEL R206, R251, R207, !P0 ;  /* 0x000000cffbce7207 */ /* 0x000fc60004000000 */
[----:B------:R2:W-:Y:S01]  /*21b10*/  STL [R1+0x3ec], R205 ;  /* 0x0003eccd01007387 */ /* 0x0005e20000100800 */
[----:B-1----:R-:W-:-:S03]  /*21b20*/  SEL R204, R251, R208, !P0 ;  /* 0x000000d0fbcc7207 */ /* 0x002fc60004000000 */
[----:B------:R1:W-:Y:S04]  /*21b30*/  STL [R1+0x3e8], R206 ;  /* 0x0003e8ce01007387 */ /* 0x0003e80000100800 */
[----:B------:R3:W-:Y:S01]  /*21b40*/  STL [R1+0x3e4], R204 ;  /* 0x0003e4cc01007387 */ /* 0x0007e20000100800 */
[C---:B--2---:R-:W-:Y:S02]  /*21b50*/  SEL R205, R251.reuse, R209, !P0 ;  /* 0x000000d1fbcd7207 */ /* 0x044fe40004000000 */
[----:B-1----:R-:W-:-:S03]  /*21b60*/  SEL R206, R251, R210, !P0 ;  /* 0x000000d2fbce7207 */ /* 0x002fc60004000000 */
[----:B------:R1:W-:Y:S01]  /*21b70*/  STL [R1+0x3e0], R205 ;  /* 0x0003e0cd01007387 */ /* 0x0003e20000100800 */
[----:B---3--:R-:W-:-:S03]  /*21b80*/  SEL R204, R251, R211, !P0 ;  /* 0x000000d3fbcc7207 */ /* 0x008fc60004000000 */
        /* <DEDUP_REMOVED lines=604> */
[----:B--2---:R-:W2:Y:S04]  /*24150*/  LDL.LU R204, [R1+0x90] ;  /* 0x0000900001cc7983 */ /* 0x004ea80000300800 */
        /* <DEDUP_REMOVED lines=31> */
[----:B------:R-:W4:Y:S01]  /*24350*/  LDL.LU R252, [R1] ;  /* 0x0000000001fc7983 */ /* 0x000f220000300800 */
[----:B--2---:R-:W-:-:S05]  /*24360*/  SEL R204, R251, R204, !P0 ;  /* 0x000000ccfbcc7207 */ /* 0x004fca0004000000 */
[----:B------:R1:W-:Y:S01]  /*24370*/  STL [R1+0x90], R204 ;  /* 0x000090cc01007387 */ /* 0x0003e20000100800 */
[----:B---3--:R-:W-:-:S03]  /*24380*/  SEL R205, R251, R205, !P0 ;  /* 0x000000cdfbcd7207 */ /* 0x008fc60004000000 */
[----:B-1----:R-:W2:Y:S04]  /*24390*/  LDL.LU R204, [R1+0x495c] ;  /* 0x00495c0001cc7983 */ /* 0x002ea80000300800 */
[----:B------:R1:W-:Y:S01]  /*243a0*/  STL [R1+0x8c], R205 ;  /* 0x00008ccd01007387 */ /* 0x0003e20000100800 */
[----:B----4-:R-:W-:-:S03]  /*243b0*/  SEL R206, R251, R206, !P0 ;  /* 0x000000cefbce7207 */ /* 0x010fc60004000000 */
[----:B-1----:R-:W3:Y:S01]  /*243c0*/  LDL.LU R205, [R1+0x4958] ;  /* 0x0049580001cd7983 */ /* 0x002ee20000300800 */
[----:B------:R-:W-:-:S03]  /*243d0*/  SEL R207, R251, R207, !P0 ;  /* 0x000000cffbcf7207 */ /* 0x000fc60004000000 */
[----:B------:R1:W-:Y:S01]  /*243e0*/  STL [R1+0x88], R206 ;  /* 0x000088ce01007387 */ /* 0x0003e20000100800 */
[C---:B------:R-:W-:Y:S02]  /*243f0*/  SEL R208, R251.reuse, R208, !P0 ;  /* 0x000000d0fbd07207 */ /* 0x040fe40004000000 */
[C---:B------:R-:W-:Y:S01]  /*24400*/  SEL R209, R251.reuse, R209, !P0 ;  /* 0x000000d1fbd17207 */ /* 0x040fe20004000000 */
[----:B-1----:R-:W4:Y:S01]  /*24410*/  LDL.LU R206, [R1+0x4954] ;  /* 0x0049540001ce7983 */ /* 0x002f220000300800 */
[----:B------:R-:W-:-:S03]  /*24420*/  SEL R210, R251, R210, !P0 ;  /* 0x000000d2fbd27207 */ /* 0x000fc60004000000 */
[----:B------:R1:W-:Y:S01]  /*24430*/  STL [R1+0x84], R207 ;  /* 0x000084cf01007387 */ /* 0x0003e20000100800 */
[C---:B------:R-:W-:Y:S02]  /*24440*/  SEL R211, R251.reuse, R211, !P0 ;  /* 0x000000d3fbd37207 */ /* 0x040fe40004000000 */
[C---:B------:R-:W-:Y:S01]  /*24450*/  SEL R212, R251.reuse, R212, !P0 ;  /* 0x000000d4fbd47207 */ /* 0x040fe20004000000 */
[----:B-1----:R-:W2:Y:S04]  /*24460*/  LDL.LU R207, [R1+0x4950] ;  /* 0x0049500001cf7983 */ /* 0x002ea80000300800 */
[----:B------:R1:W-:Y:S01]  /*24470*/  STL [R1+0x80], R208 ;  /* 0x000080d001007387 */ /* 0x0003e20000100800 */
[C---:B------:R-:W-:Y:S02]  /*24480*/  SEL R213, R251.reuse, R213, !P0 ;  /* 0x000000d5fbd57207 */ /* 0x040fe40004000000 */
[C---:B------:R-:W-:Y:S01]  /*24490*/  SEL R214, R251.reuse, R214, !P0 ;  /* 0x000000d6fbd67207 */ /* 0x040fe20004000000 */
[----:B-1----:R-:W3:Y:S04]  /*244a0*/  LDL.LU R208, [R1+0x494c] ;  /* 0x00494c0001d07983 */ /* 0x002ee80000300800 */
[----:B------:R1:W-:Y:S01]  /*244b0*/  STL [R1+0x7c], R209 ;  /* 0x00007cd101007387 */ /* 0x0003e20000100800 */
[----:B------:R-:W-:-:S03]  /*244c0*/  SEL R215, R251, R215, !P0 ;  /* 0x000000d7fbd77207 */ /* 0x000fc60004000000 */
[----:B-1----:R-:W4:Y:S04]  /*244d0*/  LDL.LU R209, [R1+0x4948] ;  /* 0x0049480001d17983 */ /* 0x002f280000300800 */
[----:B------:R1:W-:Y:S01]  /*244e0*/  STL [R1+0x78], R210 ;  /* 0x000078d201007387 */ /* 0x0003e20000100800 */
[----:B------:R-:W-:-:S03]  /*244f0*/  SEL R216, R251, R216, !P0 ;  /* 0x000000d8fbd87207 */ /* 0x000fc60004000000 */
[----:B-1----:R-:W2:Y:S04]  /*24500*/  LDL.LU R210, [R1+0x4944] ;  /* 0x0049440001d27983 */ /* 0x002ea80000300800 */
[----:B------:R1:W-:Y:S01]  /*24510*/  STL [R1+0x74], R211 ;  /* 0x000074d301007387 */ /* 0x0003e20000100800 */
[----:B------:R-:W-:-:S03]  /*24520*/  SEL R217, R251, R217, !P0 ;  /* 0x000000d9fbd97207 */ /* 0x000fc60004000000 */
        /* <DEDUP_REMOVED lines=52> */
[----:B------:R1:W-:Y:S04]  /*24870*/  STL [R1+0x1c], R229 ;  /* 0x00001ce501007387 */ /* 0x0003e80000100800 */
[----:B-1----:R-:W3:Y:S04]  /*24880*/  LDL.LU R229, [R1+0x48f8] ;  /* 0x0048f80001e57983 */ /* 0x002ee80000300800 */
        /* <DEDUP_REMOVED lines=9> */
[----:B-1----:R-:W4:Y:S01]  /*24920*/  LDL.LU R252, [R1+0x48e4] ;  /* 0x0048e40001fc7983 */ /* 0x002f220000300800 */
[----:B--2---:R-:W-:-:S02]  /*24930*/  SEL R228, R251, R228, !P0 ;  /* 0x000000e4fbe47207 */ /* 0x004fc40004000000 */
[C---:B---3--:R-:W-:Y:S02]  /*24940*/  SEL R229, R251.reuse, R229, !P0 ;  /* 0x000000e5fbe57207 */ /* 0x048fe40004000000 */
[C---:B----4-:R-:W-:Y:S02]  /*24950*/  SEL R230, R251.reuse, R230, !P0 ;  /* 0x000000e6fbe67207 */ /* 0x050fe40004000000 */
[C---:B------:R-:W-:Y:S02]  /*24960*/  SEL R233, R251.reuse, R233, !P0 ;  /* 0x000000e9fbe97207 */ /* 0x040fe40004000000 */
[C---:B------:R-:W-:Y:S02]  /*24970*/  SEL R236, R251.reuse, R236, !P0 ;  /* 0x000000ecfbec7207 */ /* 0x040fe40004000000 */
[----:B------:R-:W-:-:S05]  /*24980*/  SEL R252, R251, R252, !P0 ;  /* 0x000000fcfbfc7207 */ /* 0x000fca0004000000 */
[----:B------:R-:W-:Y:S04]  /*24990*/  STL [R1+0x4], R252 ;  /* 0x000004fc01007387 */ /* 0x000fe80000100800 */
[----:B------:R-:W-:Y:S04]  /*249a0*/  STL [R1], R236 ;  /* 0x000000ec01007387 */ /* 0x000fe80000100800 */
[----:B------:R-:W-:Y:S04]  /*249b0*/  STL [R1+0x4878], R233 ;  /* 0x004878e901007387 */ /* 0x000fe80000100800 */
[----:B------:R-:W-:Y:S04]  /*249c0*/  STL [R1+0x487c], R230 ;  /* 0x00487ce601007387 */ /* 0x000fe80000100800 */
[----:B------:R1:W-:Y:S04]  /*249d0*/  STL [R1+0x4880], R229 ;  /* 0x004880e501007387 */ /* 0x0003e80000100800 */
[----:B-1----:R-:W2:Y:S04]  /*249e0*/  LDL.LU R229, [R1+0x480] ;  /* 0x0004800001e57983 */ /* 0x002ea80000300800 */
[----:B------:R1:W-:Y:S04]  /*249f0*/  STL [R1+0x4884], R228 ;  /* 0x004884e401007387 */ /* 0x0003e80000100800 */
[----:B-1----:R-:W3:Y:S01]  /*24a00*/  LDL.LU R228, [R1+0x438] ;  /* 0x0004380001e47983 */ /* 0x002ee20000300800 */
[----:B------:R-:W-:-:S02]  /*24a10*/  SEL R227, R251, R227, !P0 ;  /* 0x000000e3fbe37207 */ /* 0x000fc40004000000 */
[C---:B------:R-:W-:Y:S02]  /*24a20*/  SEL R226, R251.reuse, R226, !P0 ;  /* 0x000000e2fbe27207 */ /* 0x040fe40004000000 */
[C---:B------:R-:W-:Y:S01]  /*24a30*/  SEL R225, R251.reuse, R225, !P0 ;  /* 0x000000e1fbe17207 */ /* 0x040fe20004000000 */
[----:B------:R-:W1:Y:S01]  /*24a40*/  S2R R233, SR_TID.X ;  /* 0x0000000000e97919 */ /* 0x000e620000002100 */
[C---:B------:R-:W-:Y:S02]  /*24a50*/  SEL R224, R251.reuse, R224, !P0 ;  /* 0x000000e0fbe07207 */ /* 0x040fe40004000000 */
[C---:B------:R-:W-:Y:S01]  /*24a60*/  SEL R223, R251.reuse, R223, !P0 ;  /* 0x000000dffbdf7207 */ /* 0x040fe20004000000 */
[----:B------:R4:W-:Y:S01]  /*24a70*/  STL [R1+0x4888], R227 ;  /* 0x004888e301007387 */ /* 0x0009e20000100800 */
[C---:B------:R-:W-:Y:S02]  /*24a80*/  SEL R222, R251.reuse, R222, !P0 ;  /* 0x000000defbde7207 */ /* 0x040fe40004000000 */
[C---:B------:R-:W-:Y:S01]  /*24a90*/  SEL R221, R251.reuse, R221, !P0 ;  /* 0x000000ddfbdd7207 */ /* 0x040fe20004000000 */
[----:B------:R-:W-:Y:S01]  /*24aa0*/  STL [R1+0x488c], R226 ;  /* 0x00488ce201007387 */ /* 0x000fe20000100800 */
[----:B------:R-:W-:-:S02]  /*24ab0*/  SEL R220, R251, R220, !P0 ;  /* 0x000000dcfbdc7207 */ /* 0x000fc40004000000 */
[C---:B------:R-:W-:Y:S01]  /*24ac0*/  SEL R219, R251.reuse, R219, !P0 ;  /* 0x000000dbfbdb7207 */ /* 0x040fe20004000000 */
[----:B------:R-:W-:Y:S01]  /*24ad0*/  STL [R1+0x4890], R225 ;  /* 0x004890e101007387 */ /* 0x000fe20000100800 */
[C---:B------:R-:W-:Y:S01]  /*24ae0*/  SEL R218, R251.reuse, R218, !P0 ;  /* 0x000000dafbda7207 */ /* 0x040fe20004000000 */
[----:B----4-:R-:W4:Y:S02]  /*24af0*/  LDC R227, c[0x0][0x23c] ;  /* 0x00008f00ffe37b82 */ /* 0x010f240000000800 */
[----:B------:R1:W-:Y:S01]  /*24b00*/  STL [R1+0x4894], R224 ;  /* 0x004894e001007387 */ /* 0x0003e20000100800 */
[----:B------:R-:W-:-:S03]  /*24b10*/  SEL R217, R251, R217, !P0 ;  /* 0x000000d9fbd97207 */ /* 0x000fc60004000000 */
[----:B------:R-:W-:Y:S01]  /*24b20*/  STL [R1+0x4898], R223 ;  /* 0x004898df01007387 */ /* 0x000fe20000100800 */
        /* <DEDUP_REMOVED lines=23> */
[----:B------:R-:W-:Y:S04]  /*24ca0*/  STL [R1+0x48c8], R210 ;  /* 0x0048c8d201007387 */ /* 0x000fe80000100800 */
[----:B------:R-:W-:Y:S04]  /*24cb0*/  STL [R1+0x48cc], R209 ;  /* 0x0048ccd101007387 */ /* 0x000fe80000100800 */
[----:B------:R-:W-:Y:S04]  /*24cc0*/  STL [R1+0x48d0], R208 ;  /* 0x0048d0d001007387 */ /* 0x000fe80000100800 */
[----:B------:R-:W-:Y:S04]  /*24cd0*/  STL [R1+0x48d4], R207 ;  /* 0x0048d4cf01007387 */ /* 0x000fe80000100800 */
[----:B------:R-:W-:Y:S04]  /*24ce0*/  STL [R1+0x48d8], R206 ;  /* 0x0048d8ce01007387 */ /* 0x000fe80000100800 */
[----:B------:R-:W-:Y:S04]  /*24cf0*/  STL [R1+0x48dc], R205 ;  /* 0x0048dccd01007387 */ /* 0x000fe80000100800 */
[----:B------:R-:W-:Y:S04]  /*24d00*/  STL [R1+0x48e0], R204 ;  /* 0x0048e0cc01007387 */ /* 0x000fe80000100800 */
[----:B-1----:R-:W3:Y:S01]  /*24d10*/  LDL.LU R224, [R1+0x4c] ;  /* 0x00004c0001e07983 */ /* 0x002ee20000300800 */
[----:B------:R-:W-:-:S05]  /*24d20*/  LOP3.LUT R230, R233, 0x3f, RZ, 0xc0, !PT ;  /* 0x0000003fe9e67812 */ /* 0x000fca00078ec0ff */
[CC--:B----4-:R-:W-:Y:S02]  /*24d30*/  IMAD R233, R230.reuse, R227.reuse, RZ ;  /* 0x000000e3e6e97224 */ /* 0x0d0fe400078e02ff */
[----:B------:R-:W-:Y:S02]  /*24d40*/  IMAD R230, R230, R227, RZ ;  /* 0x000000e3e6e67224 */ /* 0x000fe400078e02ff */
[----:B------:R-:W-:Y:S01]  /*24d50*/  IMAD R233, R227, 0x40, R233 ;  /* 0x00000040e3e97824 */ /* 0x000fe200078e02e9 */
[C---:B------:R-:W-:Y:S02]  /*24d60*/  SEL R252, R251.reuse, R235, !P0 ;  /* 0x000000ebfbfc7207 */ /* 0x040fe40004000000 */
[----:B------:R-:W-:Y:S02]  /*24d70*/  SEL R235, R251, R5, !P0 ;  /* 0x00000005fbeb7207 */ /* 0x000fe40004000000 */
[----:B------:R-:W-:Y:S02]  /*24d80*/  LEA.HI.X.SX32 R5, R230, UR5, 0x2, P6 ;  /* 0x00000005e6057c11 */ /* 0x000fe4000b0f16ff */
[----:B------:R-:W-:-:S02]  /*24d90*/  @!P2 IADD3 R114, -R114, RZ, RZ ;  /* 0x000000ff7272a210 */ /* 0x000fc40007ffe1ff */
[----:B------:R-:W-:Y:S02]  /*24da0*/  LEA R2, P2, R2, UR4, 0x2 ;  /* 0x0000000402027c11 */ /* 0x000fe4000f8410ff */
[----:B------:R-:W-:Y:S02]  /*24db0*/  SEL R236, R251, R3, !P0 ;  /* 0x00000003fbec7207 */ /* 0x000fe40004000000 */
[----:B------:R-:W-:Y:S01]  /*24dc0*/  LEA.HI.X.SX32 R3, R233, UR5, 0x2, P2 ;  /* 0x00000005e9037c11 */ /* 0x000fe200090f16ff */
[----:B--2---:R-:W-:Y:S01]  /*24dd0*/  @!P3 IMAD.MOV R229, RZ, RZ, -R229 ;  /* 0x000000ffffe5b224 */ /* 0x004fe200078e0ae5 */
[----:B------:R-:W-:Y:S01]  /*24de0*/  ULDC UR5, c[0x0][0x240] ;  /* 0x0000900000057ab9 */ /* 0x000fe20000000800 */
[----:B---3--:R-:W-:-:S05]  /*24df0*/  @!P1 LOP3.LUT R229, RZ, R228, RZ, 0x33, !PT ;  /* 0x000000e4ffe59212 */ /* 0x008fca00078e33ff */
[----:B------:R1:W-:Y:S04]  /*24e00*/  STL [R1+0x480], R229 ;  /* 0x000480e501007387 */ /* 0x0003e80000100800 */
[----:B------:R-:W2:Y:S04]  /*24e10*/  LDL.LU R225, [R1+0x6c] ;  /* 0x00006c0001e17983 */ /* 0x000ea80000300800 */
[----:B------:R-:W3:Y:S04]  /*24e20*/  LDL.LU R226, [R1+0x8c] ;  /* 0x00008c0001e27983 */ /* 0x000ee80000300800 */
[----:B------:R-:W4:Y:S04]  /*24e30*/  LDL.LU R227, [R1+0xac] ;  /* 0x0000ac0001e37983 */ /* 0x000f280000300800 */
[----:B------:R-:W4:Y:S04]  /*24e40*/  LDL.LU R228, [R1+0xec] ;  /* 0x0000ec0001e47983 */ /* 0x000f280000300800 */
[----:B-1----:R-:W4:Y:S04]  /*24e50*/  LDL.LU R229, [R1+0x10c] ;  /* 0x00010c0001e57983 */ /* 0x002f280000300800 */
[----:B------:R-:W4:Y:S04]  /*24e60*/  LDL.LU R230, [R1+0x12c] ;  /* 0x00012c0001e67983 */ /* 0x000f280000300800 */
[----:B------:R-:W4:Y:S01]  /*24e70*/  LDL.LU R233, [R1+0x14c] ;  /* 0x00014c0001e97983 */ /* 0x000f220000300800 */
[----:B------:R-:W-:Y:S01]  /*24e80*/  IMAD R204, R252, UR58, RZ ;  /* 0x0000003afccc7c24 */ /* 0x000fe2000f8e02ff */
[----:B------:R-:W-:-:S02]  /*24e90*/  SEL R215, R251, R215, !P0 ;  /* 0x000000d7fbd77207 */ /* 0x000fc40004000000 */
[C---:B------:R-:W-:Y:S01]  /*24ea0*/  SEL R199, R251.reuse, R199, !P0 ;  /* 0x000000c7fbc77207 */ /* 0x040fe20004000000 */
[----:B------:R-:W2:Y:S01]  /*24eb0*/  LDL.LU R217, [R1+0x16c] ;  /* 0x00016c0001d97983 */ /* 0x000ea20000300800 */
[C---:B------:R-:W-:Y:S02]  /*24ec0*/  SEL R182, R251.reuse, R182, !P0 ;  /* 0x000000b6fbb67207 */ /* 0x040fe40004000000 */
[C---:B------:R-:W-:Y:S01]  /*24ed0*/  SEL R166, R251.reuse, R166, !P0 ;  /* 0x000000a6fba67207 */ /* 0x040fe20004000000 */
[----:B------:R1:W-:Y:S01]  /*24ee0*/  STL [R1+0x418], R204 ;  /* 0x000418cc01007387 */ /* 0x0003e20000100800 */
[C---:B------:R-:W-:Y:S01]  /*24ef0*/  SEL R100, R251.reuse, R100, !P0 ;  /* 0x00000064fb647207 */ /* 0x040fe20004000000 */
[----:B------:R-:W-:Y:S01]  /*24f00*/  @!P4 IMAD.MOV R34, RZ, RZ, -R34 ;  /* 0x000000ffff22c224 */ /* 0x000fe200078e0a22 */
[----:B------:R-:W-:Y:S01]  /*24f10*/  SEL R133, R251, R133, !P0 ;  /* 0x00000085fb857207 */ /* 0x000fe20004000000 */
[----:B------:R-:W4:Y:S01]  /*24f20*/  LDL.LU R218, [R1+0x1ac] ;  /* 0x0001ac0001da7983 */ /* 0x000f220000300800 */
[----:B------:R-:W-:Y:S01]  /*24f30*/  @!P5 IADD3 R250, -R250, RZ, RZ ;  /* 0x000000fffafad210 */ /* 0x000fe20007ffe1ff */
[----:B------:R-:W-:-:S02]  /*24f40*/  ULDC UR58, c[0x0][0x240] ;  /* 0x00009000003a7ab9 */ /* 0x000fc40000000800 */
[----:B------:R-:W4:Y:S01]  /*24f50*/  LDL.LU R219, [R1+0x1cc] ;  /* 0x0001cc0001db7983 */ /* 0x000f220000300800 */
[----:B-1----:R-:W-:Y:S02]  /*24f60*/  IMAD R204, R224, UR59, RZ ;  /* 0x0000003be0cc7c24 */ /* 0x002fe4000f8e02ff */
[----:B--2---:R-:W-:-:S03]  /*24f70*/  IMAD R205, R217, UR10, RZ ;  /* 0x0000000ad9cd7c24 */ /* 0x004fc6000f8e02ff */
[----:B------:R1:W-:Y:S01]  /*24f80*/  STL [R1+0x8d0], R204 ;  /* 0x0008d0cc01007387 */ /* 0x0003e20000100800 */
[----:B------:R-:W-:Y:S01]  /*24f90*/  IMAD R199, R199, UR28, RZ ;  /* 0x0000001cc7c77c24 */ /* 0x000fe2000f8e02ff */
[C---:B------:R-:W-:Y:S01]  /*24fa0*/  SEL R149, R251.reuse, R149, !P0 ;  /* 0x00000095fb957207 */ /* 0x040fe20004000000 */
[----:B------:R-:W-:Y:S01]  /*24fb0*/  IMAD R252, R182, UR29, RZ ;  /* 0x0000001db6fc7c24 */ /* 0x000fe2000f8e02ff */
[----:B------:R-:W2:Y:S01]  /*24fc0*/  LDL.LU R220, [R1+0x1ec] ;  /* 0x0001ec0001dc7983 */ /* 0x000ea20000300800 */
[----:B------:R-:W-:Y:S01]  /*24fd0*/  IMAD R166, R166, UR30, RZ ;  /* 0x0000001ea6a67c24 */ /* 0x000fe2000f8e02ff */
[C---:B------:R-:W-:Y:S01]  /*24fe0*/  SEL R203, R251.reuse, R203, !P0 ;  /* 0x000000cbfbcb7207 */ /* 0x040fe20004000000 */
[----:B------:R-:W-:Y:S01]  /*24ff0*/  ULDC UR59, c[0x0][0x240] ;  /* 0x00009000003b7ab9 */ /* 0x000fe20000000800 */
[----:B------:R-:W2:Y:S01]  /*25000*/  LDL.LU R221, [R1+0x20c] ;  /* 0x00020c0001dd7983 */ /* 0x000ea20000300800 */
[----:B------:R-:W-:Y:S01]  /*25010*/  SEL R202, R251, R202, !P0 ;  /* 0x000000cafbca7207 */ /* 0x000fe20004000000 */
[----:B-1----:R-:W-:Y:S01]  /*25020*/  IMAD R204, R225, UR60, RZ ;  /* 0x0000003ce1cc7c24 */ /* 0x002fe2000f8e02ff */
[C---:B------:R-:W-:Y:S01]  /*25030*/  SEL R201, R251.reuse, R201, !P0 ;  /* 0x000000c9fbc97207 */ /* 0x040fe20004000000 */
[----:B------:R-:W-:Y:S01]  /*25040*/  IMAD R182, R100, UR34, RZ ;  /* 0x0000002264b67c24 */ /* 0x000fe2000f8e02ff */
[C---:B------:R-:W-:Y:S01]  /*25050*/  SEL R200, R251.reuse, R200, !P0 ;  /* 0x000000c8fbc87207 */ /* 0x040fe20004000000 */
[----:B------:R-:W-:Y:S01]  /*25060*/  ULDC UR60, c[0x0][0x240] ;  /* 0x00009000003c7ab9 */ /* 0x000fe20000000800 */
[----:B------:R3:W-:Y:S01]  /*25070*/  STL [R1+0x75c], R204 ;  /* 0x00075ccc01007387 */ /* 0x0007e20000100800 */
[C---:B------:R-:W-:Y:S01]  /*25080*/  SEL R198, R251.reuse, R198, !P0 ;  /* 0x000000c6fbc67207 */ /* 0x040fe20004000000 */
[----:B------:R-:W-:Y:S01]  /*25090*/  ULDC UR10, c[0x0][0x240] ;  /* 0x00009000000a7ab9 */ /* 0x000fe20000000800 */
[C---:B------:R-:W-:Y:S01]  /*250a0*/  SEL R197, R251.reuse, R197, !P0 ;  /* 0x000000c5fbc57207 */ /* 0x040fe20004000000 */
[----:B------:R-:W2:Y:S01]  /*250b0*/  LDL.LU R222, [R1+0x22c] ;  /* 0x00022c0001de7983 */ /* 0x000ea20000300800 */
[C---:B------:R-:W-:Y:S01]  /*250c0*/  SEL R196, R251.reuse, R196, !P0 ;  /* 0x000000c4fbc47207 */ /* 0x040fe20004000000 */
[----:B------:R-:W-:Y:S01]  /*250d0*/  ULDC UR28, c[0x0][0x240] ;  /* 0x00009000001c7ab9 */ /* 0x000fe20000000800 */
[C---:B------:R-:W-:Y:S01]  /*250e0*/  SEL R195, R251.reuse, R195, !P0 ;  /* 0x000000c3fbc37207 */ /* 0x040fe20004000000 */
[----:B------:R-:W-:Y:S01]  /*250f0*/  ULDC UR29, c[0x0][0x240] ;  /* 0x00009000001d7ab9 */ /* 0x000fe20000000800 */
[C---:B------:R-:W-:Y:S01]  /*25100*/  SEL R193, R251.reuse, R193, !P0 ;  /* 0x000000c1fbc17207 */ /* 0x040fe20004000000 */
[----:B---3--:R-:W-:Y:S01]  /*25110*/  IMAD R204, R226, UR35, RZ ;  /* 0x00000023e2cc7c24 */ /* 0x008fe2000f8e02ff */
[C---:B------:R-:W-:Y:S01]  /*25120*/  SEL R192, R251.reuse, R192, !P0 ;  /* 0x000000c0fbc07207 */ /* 0x040fe20004000000 */
[----:B------:R-:W-:Y:S01]  /*25130*/  ULDC UR30, c[0x0][0x240] ;  /* 0x00009000001e7ab9 */ /* 0x000fe20000000800 */
[C---:B------:R-:W-:Y:S01]  /*25140*/  SEL R191, R251.reuse, R191, !P0 ;  /* 0x000000bffbbf7207 */ /* 0x040fe20004000000 */
[----:B------:R-:W-:Y:S01]  /*25150*/  ULDC UR34, c[0x0][0x240] ;  /* 0x0000900000227ab9 */ /* 0x000fe20000000800 */
[----:B------:R4:W-:Y:S01]  /*25160*/  STL [R1+0x4e0], R204 ;  /* 0x0004e0cc01007387 */ /* 0x0009e20000100800 */
[----:B------:R-:W-:Y:S01]  /*25170*/  SEL R190, R251, R190, !P0 ;  /* 0x000000befbbe7207 */ /* 0x000fe20004000000 */
[----:B------:R-:W-:-:S02]  /*25180*/  ULDC UR35, c[0x0][0x240] ;  /* 0x0000900000237ab9 */ /* 0x000fc40000000800 */
[----:B------:R-:W3:Y:S01]  /*25190*/  LDL.LU R223, [R1+0x28c] ;  /* 0x00028c0001df7983 */ /* 0x000ee20000300800 */
[----:B----4-:R-:W-:Y:S01]  /*251a0*/  IMAD R204, R227, UR5, RZ ;  /* 0x00000005e3cc7c24 */ /* 0x010fe2000f8e02ff */
[----:B------:R-:W-:Y:S01]  /*251b0*/  SEL R189, R251, R189, !P0 ;  /* 0x000000bdfbbd7207 */ /* 0x000fe20004000000 */
[----:B------:R-:W-:-:S03]  /*251c0*/  ULDC UR5, c[0x0][0x240] ;  /* 0x0000900000057ab9 */ /* 0x000fc60000000800 */
[----:B------:R1:W-:Y:S04]  /*251d0*/  STL [R1+0x4dc], R204 ;  /* 0x0004dccc01007387 */ /* 0x0003e80000100800 */
[----:B------:R-:W4:Y:S04]  /*251e0*/  LDL.LU R224, [R1+0x2ac] ;  /* 0x0002ac0001e07983 */ /* 0x000f280000300800 */
[----:B------:R-:W4:Y:S01]  /*251f0*/  LDL.LU R225, [R1+0x2cc] ;  /* 0x0002cc0001e17983 */ /* 0x000f220000300800 */
[----:B-1----:R-:W-:Y:S01]  /*25200*/  IMAD R204, R228, UR6, RZ ;  /* 0x00000006e4cc7c24 */ /* 0x002fe2000f8e02ff */
        /* <DEDUP_REMOVED lines=15> */
[----:B------:R-:W4:Y:S01]  /*25300*/  LDL.LU R230, [R1+0x38c] ;  /* 0x00038c0001e67983 */ /* 0x000f220000300800 */
[----:B-1----:R-:W-:Y:S01]  /*25310*/  IMAD R204, R233, UR9, RZ ;  /* 0x00000009e9cc7c24 */ /* 0x002fe2000f8e02ff */
[C---:B------:R-:W-:Y:S02]  /*25320*/  SEL R185, R251.reuse, R185, !P0 ;  /* 0x000000b9fbb97207 */ /* 0x040fe40004000000 */
[----:B------:R-:W4:Y:S01]  /*25330*/  LDL.LU R233, [R1+0x3ec] ;  /* 0x0003ec0001e97983 */ /* 0x000f220000300800 */
[----:B------:R-:W-:Y:S01]  /*25340*/  SEL R184, R251, R184, !P0 ;  /* 0x000000b8fbb87207 */ /* 0x000fe20004000000 */
[----:B------:R-:W-:-:S02]  /*25350*/  ULDC UR9, c[0x0][0x240] ;  /* 0x0000900000097ab9 */ /* 0x000fc40000000800 */
[----:B------:R1:W-:Y:S04]  /*25360*/  STL [R1+0x4cc], R204 ;  /* 0x0004cccc01007387 */ /* 0x0003e80000100800 */
[----:B------:R1:W-:Y:S02]  /*25370*/  STL [R1+0x4c8], R205 ;  /* 0x0004c8cd01007387 */ /* 0x0003e40000100800 */
[----:B-1----:R-:W-:Y:S01]  /*25380*/  IMAD R204, R218, UR11, RZ ;  /* 0x0000000bdacc7c24 */ /* 0x002fe2000f8e02ff */
[----:B------:R-:W-:Y:S01]  /*25390*/  SEL R183, R251, R183, !P0 ;  /* 0x000000b7fbb77207 */ /* 0x000fe20004000000 */
[----:B------:R-:W-:Y:S01]  /*253a0*/  ULDC UR11, c[0x0][0x240] ;  /* 0x00009000000b7ab9 */ /* 0x000fe20000000800 */
[----:B------:R-:W-:Y:S02]  /*253b0*/  IMAD R205, R219, UR12, RZ ;  /* 0x0000000cdbcd7c24 */ /* 0x000fe4000f8e02ff */
[----:B------:R2:W-:Y:S01]  /*253c0*/  STL [R1+0x4a4], R204 ;  /* 0x0004a4cc01007387 */ /* 0x0005e20000100800 */
[----:B------:R-:W-:Y:S01]  /*253d0*/  SEL R181, R251, R181, !P0 ;  /* 0x000000b5fbb57207 */ /* 0x000fe20004000000 */
[----:B------:R-:W-:-:S02]  /*253e0*/  ULDC UR12, c[0x0][0x240] ;  /* 0x00009000000c7ab9 */ /* 0x000fc40000000800 */
[----:B------:R1:W-:Y:S01]  /*253f0*/  STL [R1+0x4c4], R205 ;  /* 0x0004c4cd01007387 */ /* 0x0003e20000100800 */
[----:B--2---:R-:W-:Y:S01]  /*25400*/  IMAD R204, R220, UR13, RZ ;  /* 0x0000000ddccc7c24 */ /* 0x004fe2000f8e02ff */
[----:B------:R-:W-:Y:S01]  /*25410*/  SEL R180, R251, R180, !P0 ;  /* 0x000000b4fbb47207 */ /* 0x000fe20004000000 */
[----:B------:R-:W-:Y:S01]  /*25420*/  ULDC UR13, c[0x0][0x240] ;  /* 0x00009000000d7ab9 */ /* 0x000fe20000000800 */
[----:B-1----:R-:W-:Y:S02]  /*25430*/  IMAD R205, R221, UR14, RZ ;  /* 0x0000000eddcd7c24 */ /* 0x002fe4000f8e02ff */
[----:B------:R1:W-:Y:S01]  /*25440*/  STL [R1+0x4c0], R204 ;  /* 0x0004c0cc01007387 */ /* 0x0003e20000100800 */
[C---:B------:R-:W-:Y:S02]  /*25450*/  SEL R179, R251.reuse, R179, !P0 ;  /* 0x000000b3fbb37207 */ /* 0x040fe40004000000 */
[C---:B------:R-:W-:Y:S01]  /*25460*/  SEL R178, R251.reuse, R178, !P0 ;  /* 0x000000b2fbb27207 */ /* 0x040fe20004000000 */
[----:B------:R-:W-:Y:S01]  /*25470*/  STL [R1+0x4bc], R205 ;  /* 0x0004bccd01007387 */ /* 0x000fe20000100800 */
[----:B------:R-:W-:-:S02]  /*25480*/  SEL R177, R251, R177, !P0 ;  /* 0x000000b1fbb17207 */ /* 0x000fc40004000000 */
[C---:B------:R-:W-:Y:S01]  /*25490*/  SEL R176, R251.reuse, R176, !P0 ;  /* 0x000000b0fbb07207 */ /* 0x040fe20004000000 */
[----:B------:R-:W2:Y:S01]  /*254a0*/  LDL.LU R220, [R1+0x40c] ;  /* 0x00040c0001dc7983 */ /* 0x000ea20000300800 */
[C---:B------:R-:W-:Y:S01]  /*254b0*/  SEL R175, R251.reuse, R175, !P0 ;  /* 0x000000affbaf7207 */ /* 0x040fe20004000000 */
[----:B-1----:R-:W-:Y:S01]  /*254c0*/  IMAD R204, R222, UR15, RZ ;  /* 0x0000000fdecc7c24 */ /* 0x002fe2000f8e02ff */
[C---:B------:R-:W-:Y:S01]  /*254d0*/  SEL R174, R251.reuse, R174, !P0 ;  /* 0x000000aefbae7207 */ /* 0x040fe20004000000 */
[----:B------:R-:W2:Y:S01]  /*254e0*/  LDL.LU R221, [R1+0x430] ;  /* 0x0004300001dd7983 */ /* 0x000ea20000300800 */
[C---:B------:R-:W-:Y:S02]  /*254f0*/  SEL R173, R251.reuse, R173, !P0 ;  /* 0x000000adfbad7207 */ /* 0x040fe40004000000 */
[C---:B------:R-:W-:Y:S01]  /*25500*/  SEL R172, R251.reuse, R172, !P0 ;  /* 0x000000acfbac7207 */ /* 0x040fe20004000000 */
[----:B------:R3:W-:Y:S01]  /*25510*/  STL [R1+0x4b8], R204 ;  /* 0x0004b8cc01007387 */ /* 0x0007e20000100800 */
[----:B------:R-:W-:-:S02]  /*25520*/  SEL R171, R251, R171, !P0 ;  /* 0x000000abfbab7207 */ /* 0x000fc40004000000 */
[C---:B------:R-:W-:Y:S02]  /*25530*/  SEL R170, R251.reuse, R170, !P0 ;  /* 0x000000aafbaa7207 */ /* 0x040fe40004000000 */
[C---:B------:R-:W-:Y:S02]  /*25540*/  SEL R169, R251.reuse, R169, !P0 ;  /* 0x000000a9fba97207 */ /* 0x040fe40004000000 */
[C---:B------:R-:W-:Y:S02]  /*25550*/  SEL R168, R251.reuse, R168, !P0 ;  /* 0x000000a8fba87207 */ /* 0x040fe40004000000 */
[----:B------:R-:W-:Y:S01]  /*25560*/  SEL R167, R251, R167, !P0 ;  /* 0x000000a7fba77207 */ /* 0x000fe20004000000 */
[----:B---3--:R-:W-:Y:S01]  /*25570*/  IMAD R204, R223, UR16, RZ ;  /* 0x00000010dfcc7c24 */ /* 0x008fe2000f8e02ff */
[C---:B------:R-:W-:Y:S02]  /*25580*/  SEL R165, R251.reuse, R165, !P0 ;  /* 0x000000a5fba57207 */ /* 0x040fe40004000000 */
[----:B------:R-:W-:-:S02]  /*25590*/  SEL R164, R251, R164, !P0 ;  /* 0x000000a4fba47207 */ /* 0x000fc40004000000 */
[C---:B------:R-:W-:Y:S01]  /*255a0*/  SEL R163, R251.reuse, R163, !P0 ;  /* 0x000000a3fba37207 */ /* 0x040fe20004000000 */
[----:B------:R1:W-:Y:S01]  /*255b0*/  STL [R1+0x490], R204 ;  /* 0x000490cc01007387 */ /* 0x0003e20000100800 */
[C---:B------:R-:W-:Y:S02]  /*255c0*/  SEL R162, R251.reuse, R162, !P0 ;  /* 0x000000a2fba27207 */ /* 0x040fe40004000000 */
[C---:B------:R-:W-:Y:S02]  /*255d0*/  SEL R161, R251.reuse, R161, !P0 ;  /* 0x000000a1fba17207 */ /* 0x040fe40004000000 */
[C---:B------:R-:W-:Y:S02]  /*255e0*/  SEL R160, R251.reuse, R160, !P0 ;  /* 0x000000a0fba07207 */ /* 0x040fe40004000000 */
[C---:B------:R-:W-:Y:S01]  /*255f0*/  SEL R159, R251.reuse, R159, !P0 ;  /* 0x0000009ffb9f7207 */ /* 0x040fe20004000000 */
[----:B----4-:R-:W-:Y:S01]  /*25600*/  IMAD R205, R224, UR17, RZ ;  /* 0x00000011e0cd7c24 */ /* 0x010fe2000f8e02ff */
[----:B------:R-:W-:-:S02]  /*25610*/  SEL R158, R251, R158, !P0 ;  /* 0x0000009efb9e7207 */ /* 0x000fc40004000000 */
[----:B------:R-:W-:Y:S01]  /*25620*/  SEL R157, R251, R157, !P0 ;  /* 0x0000009dfb9d7207 */ /* 0x000fe20004000000 */
[----:B-1----:R-:W-:Y:S01]  /*25630*/  IMAD R204, R225, UR18, RZ ;  /* 0x00000012e1cc7c24 */ /* 0x002fe2000f8e02ff */
[----:B------:R1:W-:Y:S01]  /*25640*/  STL [R1+0x498], R205 ;  /* 0x000498cd01007387 */ /* 0x0003e20000100800 */
[C---:B------:R-:W-:Y:S02]  /*25650*/  SEL R156, R251.reuse, R156, !P0 ;  /* 0x0000009cfb9c7207 */ /* 0x040fe40004000000 */
[C---:B------:R-:W-:Y:S01]  /*25660*/  SEL R155, R251.reuse, R155, !P0 ;  /* 0x0000009bfb9b7207 */ /* 0x040fe20004000000 */
[----:B------:R3:W-:Y:S01]  /*25670*/  STL [R1+0x49c], R204 ;  /* 0x00049ccc01007387 */ /* 0x0007e20000100800 */
[C---:B------:R-:W-:Y:S02]  /*25680*/  SEL R153, R251.reuse, R153, !P0 ;  /* 0x00000099fb997207 */ /* 0x040fe40004000000 */
[C---:B------:R-:W-:Y:S02]  /*25690*/  SEL R152, R251.reuse, R152, !P0 ;  /* 0x00000098fb987207 */ /* 0x040fe40004000000 */
[C---:B------:R-:W-:Y:S01]  /*256a0*/  SEL R151, R251.reuse, R151, !P0 ;  /* 0x00000097fb977207 */ /* 0x040fe20004000000 */
[----:B-1----:R-:W-:Y:S01]  /*256b0*/  IMAD R205, R226, UR19, RZ ;  /* 0x00000013e2cd7c24 */ /* 0x002fe2000f8e02ff */
[----:B------:R-:W-:-:S02]  /*256c0*/  SEL R150, R251, R150, !P0 ;  /* 0x00000096fb967207 */ /* 0x000fc40004000000 */
[----:B------:R-:W-:Y:S01]  /*256d0*/  SEL R148, R251, R148, !P0 ;  /* 0x00000094fb947207 */ /* 0x000fe20004000000 */
[----:B---3--:R-:W-:Y:S01]  /*256e0*/  IMAD R204, R227, UR20, RZ ;  /* 0x00000014e3cc7c24 */ /* 0x008fe2000f8e02ff */
        /* <DEDUP_REMOVED lines=20> */
[C---:B------:R-:W-:Y:S02]  /*25830*/  SEL R134, R251.reuse, R134, !P0 ;  /* 0x00000086fb867207 */ /* 0x040fe40004000000 */
[C---:B------:R-:W-:Y:S01]  /*25840*/  SEL R132, R251.reuse, R132, !P0 ;  /* 0x00000084fb847207 */ /* 0x040fe20004000000 */
[----:B------:R-:W-:Y:S01]  /*25850*/  STL [R1+0x4a8], R205 ;  /* 0x0004a8cd01007387 */ /* 0x000fe20000100800 */
[----:B------:R-:W-:Y:S01]  /*25860*/  SEL R131, R251, R131, !P0 ;  /* 0x00000083fb837207 */ /* 0x000fe20004000000 */
[----:B---3--:R-:W-:Y:S01]  /*25870*/  IMAD R204, R233, UR24, RZ ;  /* 0x00000018e9cc7c24 */ /* 0x008fe2000f8e02ff */
[C---:B------:R-:W-:Y:S01]  /*25880*/  SEL R130, R251.reuse, R130, !P0 ;  /* 0x00000082fb827207 */ /* 0x040fe20004000000 */
[----:B------:R-:W3:Y:S01]  /*25890*/  LDL.LU R222, [R1+0x220] ;  /* 0x0002200001de7983 */ /* 0x000ee20000300800 */
[C---:B------:R-:W-:Y:S02]  /*258a0*/  SEL R129, R251.reuse, R129, !P0 ;  /* 0x00000081fb817207 */ /* 0x040fe40004000000 */
[C---:B------:R-:W-:Y:S01]  /*258b0*/  SEL R128, R251.reuse, R128, !P0 ;  /* 0x00000080fb807207 */ /* 0x040fe20004000000 */
[----:B------:R-:W4:Y:S01]  /*258c0*/  LDL.LU R223, [R1+0x260] ;  /* 0x0002600001df7983 */ /* 0x000f220000300800 */
[----:B------:R-:W-:-:S02]  /*258d0*/  SEL R127, R251, R127, !P0 ;  /* 0x0000007ffb7f7207 */ /* 0x000fc40004000000 */
[C---:B------:R-:W-:Y:S01]  /*258e0*/  SEL R126, R251.reuse, R126, !P0 ;  /* 0x0000007efb7e7207 */ /* 0x040fe20004000000 */
[----:B------:R2:W-:Y:S01]  /*258f0*/  STL [R1+0x48c], R204 ;  /* 0x00048ccc01007387 */ /* 0x0005e20000100800 */
[C---:B------:R-:W-:Y:S02]  /*25900*/  SEL R125, R251.reuse, R125, !P0 ;  /* 0x0000007dfb7d7207 */ /* 0x040fe40004000000 */
[C---:B------:R-:W-:Y:S01]  /*25910*/  SEL R124, R251.reuse, R124, !P0 ;  /* 0x0000007cfb7c7207 */ /* 0x040fe20004000000 */
[----:B------:R-:W3:Y:S01]  /*25920*/  LDL.LU R224, [R1+0x280] ;  /* 0x0002800001e07983 */ /* 0x000ee20000300800 */
[C---:B------:R-:W-:Y:S02]  /*25930*/  SEL R123, R251.reuse, R123, !P0 ;  /* 0x0000007bfb7b7207 */ /* 0x040fe40004000000 */
[C---:B------:R-:W-:Y:S01]  /*25940*/  SEL R122, R251.reuse, R122, !P0 ;  /* 0x0000007afb7a7207 */ /* 0x040fe20004000000 */
[----:B------:R-:W3:Y:S01]  /*25950*/  LDL.LU R225, [R1+0x2a0] ;  /* 0x0002a00001e17983 */ /* 0x000ee20000300800 */
[----:B------:R-:W-:-:S02]  /*25960*/  SEL R121, R251, R121, !P0 ;  /* 0x00000079fb797207 */ /* 0x000fc40004000000 */
[C---:B------:R-:W-:Y:S01]  /*25970*/  SEL R120, R251.reuse, R120, !P0 ;  /* 0x00000078fb787207 */ /* 0x040fe20004000000 */
[----:B------:R-:W3:Y:S01]  /*25980*/  LDL.LU R226, [R1+0x2c0] ;  /* 0x0002c00001e27983 */ /* 0x000ee20000300800 */
        /* <DEDUP_REMOVED lines=16> */
[C---:B------:R-:W-:Y:S02]  /*25a90*/  SEL R107, R251.reuse, R107, !P0 ;  /* 0x0000006bfb6b7207 */ /* 0x040fe40004000000 */
[C---:B------:R-:W-:Y:S02]  /*25aa0*/  SEL R106, R251.reuse, R106, !P0 ;  /* 0x0000006afb6a7207 */ /* 0x040fe40004000000 */
[C---:B------:R-:W-:Y:S02]  /*25ab0*/  SEL R105, R251.reuse, R105, !P0 ;  /* 0x00000069fb697207 */ /* 0x040fe40004000000 */
[C---:B------:R-:W-:Y:S02]  /*25ac0*/  SEL R104, R251.reuse, R104, !P0 ;  /* 0x00000068fb687207 */ /* 0x040fe40004000000 */
[C---:B------:R-:W-:Y:S02]  /*25ad0*/  SEL R103, R251.reuse, R103, !P0 ;  /* 0x00000067fb677207 */ /* 0x040fe40004000000 */
        /* <DEDUP_REMOVED lines=80> */
[C---:B------:R-:W-:Y:S01]  /*25fe0*/  SEL R19, R251.reuse, R19, !P0 ;  /* 0x00000013fb137207 */ /* 0x040fe20004000000 */
[----:B--2---:R-:W-:Y:S01]  /*25ff0*/  IMAD R204, R220, UR25, RZ ;  /* 0x00000019dccc7c24 */ /* 0x004fe2000f8e02ff */
[C---:B------:R-:W-:Y:S02]  /*26000*/  SEL R18, R251.reuse, R18, !P0 ;  /* 0x00000012fb127207 */ /* 0x040fe40004000000 */
[----:B------:R-:W-:Y:S01]  /*26010*/  SEL R17, R251, R17, !P0 ;  /* 0x00000011fb117207 */ /* 0x000fe20004000000 */
[----:B------:R-:W-:Y:S01]  /*26020*/  IMAD R205, R221, UR26, RZ ;  /* 0x0000001addcd7c24 */ /* 0x000fe2000f8e02ff */
[----:B------:R1:W-:Y:S01]  /*26030*/  STL [R1+0x494], R204 ;  /* 0x000494cc01007387 */ /* 0x0003e20000100800 */
[C---:B------:R-:W-:Y:S02]  /*26040*/  SEL R16, R251.reuse, R16, !P0 ;  /* 0x00000010fb107207 */ /* 0x040fe40004000000 */
[C---:B------:R-:W-:Y:S01]  /*26050*/  SEL R15, R251.reuse, R15, !P0 ;  /* 0x0000000ffb0f7207 */ /* 0x040fe20004000000 */
[----:B------:R-:W-:Y:S01]  /*26060*/  STL [R1+0x2ac], R205 ;  /* 0x0002accd01007387 */ /* 0x000fe20000100800 */
[----:B------:R-:W-:-:S02]  /*26070*/  SEL R14, R251, R14, !P0 ;  /* 0x0000000efb0e7207 */ /* 0x000fc40004000000 */
[C---:B------:R-:W-:Y:S02]  /*26080*/  SEL R6, R251.reuse, R6, !P0 ;  /* 0x00000006fb067207 */ /* 0x040fe40004000000 */
[----:B------:R-:W-:Y:S01]  /*26090*/  SEL R231, R251, R231, !P0 ;  /* 0x000000e7fbe77207 */ /* 0x000fe20004000000 */
[----:B-1----:R-:W-:Y:S01]  /*260a0*/  IMAD R204, R215, UR27, RZ ;  /* 0x0000001bd7cc7c24 */ /* 0x002fe2000f8e02ff */
[----:B------:R-:W-:Y:S01]  /*260b0*/  SEL R232, R251, R232, !P0 ;  /* 0x000000e8fbe87207 */ /* 0x000fe20004000000 */
[----:B------:R-:W-:Y:S01]  /*260c0*/  IMAD R215, R133, UR32, RZ ;  /* 0x0000002085d77c24 */ /* 0x000fe2000f8e02ff */
[C---:B------:R-:W-:Y:S02]  /*260d0*/  SEL R0, R251.reuse, R0, !P0 ;  /* 0x00000000fb007207 */ /* 0x040fe40004000000 */
[C---:B------:R-:W-:Y:S01]  /*260e0*/  SEL R13, R251.reuse, R13, !P0 ;  /* 0x0000000dfb0d7207 */ /* 0x040fe20004000000 */
[----:B------:R-:W-:Y:S01]  /*260f0*/  STL [R1+0xac], R204 ;  /* 0x0000accc01007387 */ /* 0x000fe20000100800 */
[----:B------:R-:W-:-:S02]  /*26100*/  SEL R12, R251, R12, !P0 ;  /* 0x0000000cfb0c7207 */ /* 0x000fc40004000000 */
[C---:B------:R-:W-:Y:S01]  /*26110*/  SEL R11, R251.reuse, R11, !P0 ;  /* 0x0000000bfb0b7207 */ /* 0x040fe20004000000 */
[----:B------:R-:W-:Y:S01]  /*26120*/  STL [R1+0x38], R199 ;  /* 0x000038c701007387 */ /* 0x000fe20000100800 */
[C---:B------:R-:W-:Y:S02]  /*26130*/  SEL R10, R251.reuse, R10, !P0 ;  /* 0x0000000afb0a7207 */ /* 0x040fe40004000000 */
[C---:B------:R-:W-:Y:S01]  /*26140*/  SEL R9, R251.reuse, R9, !P0 ;  /* 0x00000009fb097207 */ /* 0x040fe20004000000 */
[----:B------:R-:W-:Y:S01]  /*26150*/  STL [R1+0x47c], R166 ;  /* 0x00047ca601007387 */ /* 0x000fe20000100800 */
        /* <DEDUP_REMOVED lines=21> */
[----:B------:R-:W-:Y:S01]  /*262b0*/  SEL R250, R251, R250, !P0 ;  /* 0x000000fafbfa7207 */ /* 0x000fe20004000000 */
[----:B------:R-:W-:Y:S01]  /*262c0*/  IMAD R251, R149, UR31, RZ ;  /* 0x0000001f95fb7c24 */ /* 0x000fe2000f8e02ff */
[----:B------:R-:W-:Y:S01]  /*262d0*/  ULDC UR15, c[0x0][0x240] ;  /* 0x00009000000f7ab9 */ /* 0x000fe20000000800 */
        /* <DEDUP_REMOVED lines=12> */
[----:B------:R-:W-:Y:S01]  /*263a0*/  ULDC UR21, c[0x0][0x240] ;  /* 0x0000900000157ab9 */ /* 0x000fe20000000800 */
[----:B------:R-:W-:Y:S01]  /*263b0*/  ULDC UR23, c[0x0][0x240] ;  /* 0x0000900000177ab9 */ /* 0x000fe20000000800 */
[----:B------:R-:W-:Y:S01]  /*263c0*/  ULDC UR24, c[0x0][0x240] ;  /* 0x0000900000187ab9 */ /* 0x000fe20000000800 */
[----:B----4-:R-:W-:Y:S01]  /*263d0*/  IMAD R100, R223, UR36, RZ ;  /* 0x00000024df647c24 */ /* 0x010fe2000f8e02ff */
[----:B------:R-:W-:Y:S01]  /*263e0*/  ULDC UR25, c[0x0][0x240] ;  /* 0x0000900000197ab9 */ /* 0x000fe20000000800 */
[----:B------:R-:W-:Y:S01]  /*263f0*/  IMAD R123, R123, UR36, RZ ;  /* 0x000000247b7b7c24 */ /* 0x000fe2000f8e02ff */
[----:B------:R-:W-:Y:S01]  /*26400*/  ULDC UR26, c[0x0][0x240] ;  /* 0x00009000001a7ab9 */ /* 0x000fe20000000800 */
[----:B------:R-:W-:Y:S01]  /*26410*/  IMAD R115, R115, UR36, RZ ;  /* 0x0000002473737c24 */ /* 0x000fe2000f8e02ff */
[----:B------:R1:W-:Y:S01]  /*26420*/  STL [R1+0x34], R100 ;  /* 0x0000346401007387 */ /* 0x0003e20000100800 */
[----:B------:R-:W-:Y:S01]  /*26430*/  IMAD R106, R106, UR36, RZ ;  /* 0x000000246a6a7c24 */ /* 0x000fe2000f8e02ff */
[----:B------:R-:W-:Y:S01]  /*26440*/  ULDC UR31, c[0x0][0x240] ;  /* 0x00009000001f7ab9 */ /* 0x000fe20000000800 */
[----:B---3--:R-:W-:Y:S01]  /*26450*/  IMAD R133, R224, UR36, RZ ;  /* 0x00000024e0857c24 */ /* 0x008fe2000f8e02ff */
[----:B------:R-:W-:Y:S01]  /*26460*/  ULDC UR22, c[0x0][0x240] ;  /* 0x0000900000167ab9 */ /* 0x000fe20000000800 */
[----:B------:R-:W-:Y:S01]  /*26470*/  IMAD R98, R98, UR36, RZ ;  /* 0x0000002462627c24 */ /* 0x000fe2000f8e02ff */
[----:B------:R-:W-:Y:S01]  /*26480*/  ULDC UR27, c[0x0][0x240] ;  /* 0x00009000001b7ab9 */ /* 0x000fe20000000800 */
[----:B------:R-:W-:Y:S01]  /*26490*/  IMAD R149, R225, UR36, RZ ;  /* 0x00000024e1957c24 */ /* 0x000fe2000f8e02ff */
[----:B------:R2:W-:Y:S01]  /*264a0*/  STL [R1+0x3c], R133 ;  /* 0x00003c8501007387 */ /* 0x0005e20000100800 */
[----:B------:R-:W-:Y:S01]  /*264b0*/  IMAD R90, R90, UR36, RZ ;  /* 0x000000245a5a7c24 */ /* 0x000fe2000f8e02ff */
[----:B------:R-:W-:Y:S01]  /*264c0*/  ULDC UR32, c[0x0][0x240] ;  /* 0x0000900000207ab9 */ /* 0x000fe20000000800 */
[----:B-1----:R-:W-:Y:S01]  /*264d0*/  IMAD R100, R226, UR36, RZ ;  /* 0x00000024e2647c24 */ /* 0x002fe2000f8e02ff */
[----:B------:R1:W-:Y:S04]  /*264e0*/  STL [R1+0x4c], R149 ;  /* 0x00004c9501007387 */ /* 0x0003e80000100800 */
[----:B------:R3:W-:Y:S01]  /*264f0*/  STL [R1+0x8c], R100 ;  /* 0x00008c6401007387 */ /* 0x0007e20000100800 */
[----:B--2---:R-:W-:-:S02]  /*26500*/  IMAD R133, R227, UR36, RZ ;  /* 0x00000024e3857c24 */ /* 0x004fc4000f8e02ff */
[----:B-1----:R-:W-:-:S03]  /*26510*/  IMAD R149, R228, UR36, RZ ;  /* 0x00000024e4957c24 */ /* 0x002fc6000f8e02ff */
[----:B------:R1:W-:Y:S01]  /*26520*/  STL [R1+0x10c], R133 ;  /* 0x00010c8501007387 */ /* 0x0003e20000100800 */
[----:B---3--:R-:W-:-:S03]  /*26530*/  IMAD R100, R229, UR36, RZ ;  /* 0x00000024e5647c24 */ /* 0x008fc6000f8e02ff */
[----:B------:R2:W-:Y:S04]  /*26540*/  STL [R1+0x12c], R149 ;  /* 0x00012c9501007387 */ /* 0x0005e80000100800 */
[----:B------:R3:W-:Y:S01]  /*26550*/  STL [R1+0x14c], R100 ;  /* 0x00014c6401007387 */ /* 0x0007e20000100800 */
[----:B-1----:R-:W-:Y:S02]  /*26560*/  IMAD R133, R230, UR36, RZ ;  /* 0x00000024e6857c24 */ /* 0x002fe4000f8e02ff */
[----:B--2---:R-:W-:Y:S01]  /*26570*/  IMAD R149, R233, UR36, RZ ;  /* 0x00000024e9957c24 */ /* 0x004fe2000f8e02ff */
        /* <DEDUP_REMOVED lines=21> */
[----:B------:R-:W-:Y:S01]  /*266d0*/  IMAD R199, R117, UR33, RZ ;  /* 0x0000002175c77c24 */ /* 0x000fe2000f8e02ff */
[----:B------:R-:W-:-:S02]  /*266e0*/  ULDC UR33, c[0x0][0x240] ;  /* 0x0000900000217ab9 */ /* 0x000fc40000000800 */
[----:B------:R-:W4:Y:S01]  /*266f0*/  LDL.LU R220, [R1+0x1e4] ;  /* 0x0001e40001dc7983 */ /* 0x000f220000300800 */
[----:B------:R-:W-:-:S03]  /*26700*/  IMAD R117, R222, UR36, RZ ;  /* 0x00000024de757c24 */ /* 0x000fc6000f8e02ff */
        /* <DEDUP_REMOVED lines=11> */
[----:B--2---:R-:W-:-:S05]  /*267c0*/  IMAD R100, R100, UR36, RZ ;  /* 0x0000002464647c24 */ /* 0x004fca000f8e02ff */
[----:B------:R3:W-:Y:S02]  /*267d0*/  STL [R1+0x2c0], R100 ;  /* 0x0002c06401007387 */ /* 0x0007e40000100800 */
[----:B---3--:R-:W-:-:S05]  /*267e0*/  IMAD R100, R133, UR36, RZ ;  /* 0x0000002485647c24 */ /* 0x008fca000f8e02ff */
[----:B------:R1:W-:Y:S01]  /*267f0*/  STL [R1+0x2cc], R100 ;  /* 0x0002cc6401007387 */ /* 0x0003e20000100800 */
[----:B----4-:R-:W-:Y:S02]  /*26800*/  IMAD R133, R149, UR36, RZ ;  /* 0x0000002495857c24 */ /* 0x010fe4000f8e02ff */
[----:B-1----:R-:W-:-:S03]  /*26810*/  IMAD R100, R166, UR36, RZ ;  /* 0x00000024a6647c24 */ /* 0x002fc6000f8e02ff */
[----:B------:R1:W-:Y:S01]  /*26820*/  STL [R1+0x2ec], R133 ;  /* 0x0002ec8501007387 */ /* 0x0003e20000100800 */
[----:B------:R-:W-:-:S03]  /*26830*/  IMAD R149, R204, UR36, RZ ;  /* 0x00000024cc957c24 */ /* 0x000fc6000f8e02ff */
[----:B------:R2:W-:Y:S01]  /*26840*/  STL [R1+0x320], R100 ;  /* 0x0003206401007387 */ /* 0x0005e20000100800 */
[----:B-1----:R-:W-:-:S03]  /*26850*/  IMAD R133, R205, UR36, RZ ;  /* 0x00000024cd857c24 */ /* 0x002fc6000f8e02ff */
[----:B------:R1:W-:Y:S01]  /*26860*/  STL [R1+0x32c], R149 ;  /* 0x00032c9501007387 */ /* 0x0003e20000100800 */
[----:B--2---:R-:W-:-:S03]  /*26870*/  IMAD R100, R206, UR36, RZ ;  /* 0x00000024ce647c24 */ /* 0x004fc6000f8e02ff */
        /* <DEDUP_REMOVED lines=46> */
[----:B------:R-:W-:Y:S01]  /*26b60*/  STL [R1+0x284], R149 ;  /* 0x0002849501007387 */ /* 0x000fe20000100800 */
[----:B--2---:R-:W-:-:S03]  /*26b70*/  IMAD R100, R233, UR36, RZ ;  /* 0x00000024e9647c24 */ /* 0x004fc6000f8e02ff */
[----:B------:R-:W2:Y:S04]  /*26b80*/  LDL.LU R204, [R1+0x384] ;  /* 0x0003840001cc7983 */ /* 0x000ea80000300800 */
[----:B------:R-:W-:Y:S04]  /*26b90*/  STL [R1+0x2a4], R133 ;  /* 0x0002a48501007387 */ /* 0x000fe80000100800 */
[----:B------:R-:W3:Y:S04]  /*26ba0*/  LDL.LU R205, [R1+0x3a4] ;  /* 0x0003a40001cd7983 */ /* 0x000ee80000300800 */
[----:B------:R1:W-:Y:S04]  /*26bb0*/  STL [R1+0xca0], R100 ;  /* 0x000ca06401007387 */ /* 0x0003e80000100800 */
[----:B------:R-:W4:Y:S04]  /*26bc0*/  LDL.LU R206, [R1+0x3c4] ;  /* 0x0003c40001ce7983 */ /* 0x000f280000300800 */
[----:B------:R-:W4:Y:S04]  /*26bd0*/  LDL.LU R207, [R1+0x404] ;  /* 0x0004040001cf7983 */ /* 0x000f280000300800 */
        /* <DEDUP_REMOVED lines=28> */
[----:B------:R1:W-:Y:S01]  /*26da0*/  STL [R1+0xc90], R204 ;  /* 0x000c90cc01007387 */ /* 0x0003e20000100800 */
[----:B---3--:R-:W-:-:S03]  /*26db0*/  IMAD R205, R205, UR36, RZ ;  /* 0x00000024cdcd7c24 */ /* 0x008fc6000f8e02ff */
[----:B-1----:R-:W2:Y:S01]  /*26dc0*/  LDL.LU R204, [R1+0x48e0] ;  /* 0x0048e00001cc7983 */ /* 0x002ea20000300800 */
[----:B----4-:R-:W-:-:S03]  /*26dd0*/  IMAD R206, R206, UR36, RZ ;  /* 0x00000024cece7c24 */ /* 0x010fc6000f8e02ff */
[----:B------:R1:W-:Y:S01]  /*26de0*/  STL [R1+0xc80], R205 ;  /* 0x000c80cd01007387 */ /* 0x0003e20000100800 */
[----:B------:R-:W-:Y:S02]  /*26df0*/  IMAD R207, R207, UR36, RZ ;  /* 0x00000024cfcf7c24 */ /* 0x000fe4000f8e02ff */
[----:B------:R-:W-:Y:S01]  /*26e00*/  IMAD R208, R208, UR36, RZ ;  /* 0x00000024d0d07c24 */ /* 0x000fe2000f8e02ff */
[----:B-1----:R-:W3:Y:S01]  /*26e10*/  LDL.LU R205, [R1+0x48dc] ;  /* 0x0048dc0001cd7983 */ /* 0x002ee20000300800 */
[----:B------:R-:W-:-:S03]  /*26e20*/  IMAD R209, R209, UR36, RZ ;  /* 0x00000024d1d17c24 */ /* 0x000fc6000f8e02ff */
[----:B------:R1:W-:Y:S01]  /*26e30*/  STL [R1+0xc70], R206 ;  /* 0x000c70ce01007387 */ /* 0x0003e20000100800 */
[----:B------:R-:W-:-:S03]  /*26e40*/  IMAD R210, R210, UR36, RZ ;  /* 0x00000024d2d27c24 */ /* 0x000fc6000f8e02ff */
[----:B-1----:R-:W4:Y:S01]  /*26e50*/  LDL.LU R206, [R1+0x48d8] ;  /* 0x0048d80001ce7983 */ /* 0x002f220000300800 */
[----:B------:R-:W-:-:S03]  /*26e60*/  IMAD R211, R211, UR36, RZ ;  /* 0x00000024d3d37c24 */ /* 0x000fc6000f8e02ff */
[----:B------:R1:W-:Y:S01]  /*26e70*/  STL [R1+0x164], R207 ;  /* 0x000164cf01007387 */ /* 0x0003e20000100800 */
[----:B------:R-:W-:Y:S02]  /*26e80*/  IMAD R212, R212, UR36, RZ ;  /* 0x00000024d4d47c24 */ /* 0x000fe4000f8e02ff */
[----:B------:R-:W-:Y:S01]  /*26e90*/  IMAD R213, R213, UR36, RZ ;  /* 0x00000024d5d57c24 */ /* 0x000fe2000f8e02ff */
[----:B-1----:R-:W2:Y:S04]  /*26ea0*/  LDL.LU R207, [R1+0x48d4] ;  /* 0x0048d40001cf7983 */ /* 0x002ea80000300800 */
[----:B------:R1:W-:Y:S01]  /*26eb0*/  STL [R1+0x8cc], R208 ;  /* 0x0008ccd001007387 */ /* 0x0003e20000100800 */
[----:B------:R-:W-:-:S03]  /*26ec0*/  IMAD R214, R214, UR36, RZ ;  /* 0x00000024d6d67c24 */ /* 0x000fc6000f8e02ff */
        /* <DEDUP_REMOVED lines=15> */
[----:B-1----:R-:W3:Y:S04]  /*26fc0*/  LDL.LU R213, [R1+0x48bc] ;  /* 0x0048bc0001d57983 */ /* 0x002ee80000300800 */
[----:B------:R1:W-:Y:S01]  /*26fd0*/  STL [R1+0x344], R214 ;  /* 0x000344d601007387 */ /* 0x0003e20000100800 */
[----:B------:R-:W-:-:S03]  /*26fe0*/  IMAD R221, R221, UR36, RZ ;  /* 0x00000024dddd7c24 */ /* 0x000fc6000f8e02ff */
[----:B-1----:R-:W4:Y:S04]  /*26ff0*/  LDL.LU R214, [R1+0x48b8] ;  /* 0x0048b80001d67983 */ /* 0x002f280000300800 */
        /* <DEDUP_REMOVED lines=27> */
[----:B------:R1:W-:Y:S04]  /*271b0*/  STL [R1+0x2a8], R225 ;  /* 0x0002a8e101007387 */ /* 0x0003e80000100800 */
        /* <DEDUP_REMOVED lines=10> */
[----:B-1----:R-:W2:Y:S01]  /*27260*/  LDL.LU R230, [R1+0x487c] ;  /* 0x00487c0001e67983 */ /* 0x002ea20000300800 */
[----:B------:R-:W-:-:S02]  /*27270*/  IMAD R233, R233, UR36, RZ ;  /* 0x00000024e9e97c24 */ /* 0x000fc4000f8e02ff */
[----:B------:R-:W-:-:S03]  /*27280*/  IMAD R133, R133, UR36, RZ ;  /* 0x0000002485857c24 */ /* 0x000fc6000f8e02ff */
[----:B------:R1:W-:Y:S04]  /*27290*/  STL [R1+0x3a8], R233 ;  /* 0x0003a8e901007387 */ /* 0x0003e80000100800 */
[----:B-1----:R-:W2:Y:S04]  /*272a0*/  LDL.LU R233, [R1+0x4878] ;  /* 0x0048780001e97983 */ /* 0x002ea80000300800 */
[----:B------:R1:W-:Y:S02]  /*272b0*/  STL [R1+0x45c], R133 ;  /* 0x00045c8501007387 */ /* 0x0003e40000100800 */
[----:B-1----:R-:W-:-:S02]  /*272c0*/  IMAD R133, R149, UR36, RZ ;  /* 0x0000002495857c24 */ /* 0x002fc4000f8e02ff */
[----:B------:R-:W-:-:S03]  /*272d0*/  IMAD R149, R166, UR36, RZ ;  /* 0x00000024a6957c24 */ /* 0x000fc6000f8e02ff */
[----:B------:R-:W-:Y:S04]  /*272e0*/  STL [R1+0x460], R133 ;  /* 0x0004608501007387 */ /* 0x000fe80000100800 */
[----:B------:R3:W-:Y:S01]  /*272f0*/  STL [R1+0x408], R149 ;  /* 0x0004089501007387 */ /* 0x0007e20000100800 */
[----:B------:R-:W-:Y:S02]  /*27300*/  IMAD R82, R82, UR36, RZ ;  /* 0x0000002452527c24 */ /* 0x000fe4000f8e02ff */
[----:B---3--:R-:W-:Y:S02]  /*27310*/  IMAD R149, R213, UR36, RZ ;  /* 0x00000024d5957c24 */ /* 0x008fe4000f8e02ff */
[----:B----4-:R-:W-:Y:S02]  /*27320*/  IMAD R166, R214, UR36, RZ ;  /* 0x00000024d6a67c24 */ /* 0x010fe4000f8e02ff */
[----:B------:R-:W-:-:S02]  /*27330*/  IMAD R67, R67, UR36, RZ ;  /* 0x0000002443437c24 */ /* 0x000fc4000f8e02ff */
[----:B------:R-:W-:Y:S02]  /*27340*/  IMAD R65, R65, UR36, RZ ;  /* 0x0000002441417c24 */ /* 0x000fe4000f8e02ff */
[----:B------:R-:W-:Y:S02]  /*27350*/  IMAD R57, R57, UR36, RZ ;  /* 0x0000002439397c24 */ /* 0x000fe4000f8e02ff */
[----:B--2---:R-:W-:-:S05]  /*27360*/  IMAD R229, R229, UR36, RZ ;  /* 0x00000024e5e57c24 */ /* 0x004fca000f8e02ff */
[----:B------:R-:W-:Y:S01]  /*27370*/  STL [R1+0x47d4], R229 ;  /* 0x0047d4e501007387 */ /* 0x000fe20000100800 */
[----:B------:R-:W-:-:S05]  /*27380*/  IMAD R133, R230, UR36, RZ ;  /* 0x00000024e6857c24 */ /* 0x000fca000f8e02ff */
[----:B------:R1:W-:Y:S02]  /*27390*/  STL [R1+0x8b0], R133 ;  /* 0x0008b08501007387 */ /* 0x0003e40000100800 */
[----:B-1----:R-:W-:-:S05]  /*273a0*/  IMAD R133, R222, UR36, RZ ;  /* 0x00000024de857c24 */ /* 0x002fca000f8e02ff */
        /* <DEDUP_REMOVED lines=10> */
[----:B------:R-:W-:Y:S01]  /*27450*/  STL [R1+0x14], R149 ;  /* 0x0000149501007387 */ /* 0x000fe20000100800 */
[----:B------:R-:W-:-:S03]  /*27460*/  IMAD R206, R181, UR36, RZ ;  /* 0x00000024b5ce7c24 */ /* 0x000fc6000f8e02ff */
[----:B------:R-:W-:Y:S01]  /*27470*/  STL [R1+0x47e0], R222 ;  /* 0x0047e0de01007387 */ /* 0x000fe20000100800 */
[----:B------:R-:W-:-:S03]  /*27480*/  IMAD R198, R173, UR36, RZ ;  /* 0x00000024adc67c24 */ /* 0x000fc6000f8e02ff */
[----:B------:R1:W-:Y:S04]  /*27490*/  STL [R1+0xd48], R133 ;  /* 0x000d488501007387 */ /* 0x0003e80000100800 */
[----:B------:R-:W-:Y:S01]  /*274a0*/  STL [R1+0x47dc], R206 ;  /* 0x0047dcce01007387 */ /* 0x000fe20000100800 */
[----:B-1----:R-:W-:-:S05]  /*274b0*/  IMAD R133, R188, UR36, RZ ;  /* 0x00000024bc857c24 */ /* 0x002fca000f8e02ff */
[----:B------:R1:W-:Y:S04]  /*274c0*/  STL [R1+0xd4c], R133 ;  /* 0x000d4c8501007387 */ /* 0x0003e80000100800 */
[----:B------:R-:W-:Y:S04]  /*274d0*/  STL [R1+0x47d0], R180 ;  /* 0x0047d0b401007387 */ /* 0x000fe80000100800 */
[----:B------:R-:W-:Y:S01]  /*274e0*/  STL [R1+0x47e4], R198 ;  /* 0x0047e4c601007387 */ /* 0x000fe20000100800 */
[----:B-1----:R-:W-:-:S03]  /*274f0*/  IMAD R133, R157, UR36, RZ ;  /* 0x000000249d857c24 */ /* 0x002fc6000f8e02ff */
[----:B------:R-:W-:Y:S04]  /*27500*/  STL [R1+0x47d8], R172 ;  /* 0x0047d8ac01007387 */ /* 0x000fe80000100800 */
[----:B------:R-:W-:Y:S04]  /*27510*/  STL [R1+0x47e8], R164 ;  /* 0x0047e8a401007387 */ /* 0x000fe80000100800 */
[----:B------:R-:W-:Y:S04]  /*27520*/  STL [R1+0x47ec], R156 ;  /* 0x0047ec9c01007387 */ /* 0x000fe80000100800 */
[----:B------:R1:W-:Y:S01]  /*27530*/  STL [R1+0x8a8], R133 ;  /* 0x0008a88501007387 */ /* 0x0003e20000100800 */
[----:B------:R-:W-:-:S03]  /*27540*/  IMAD R166, R107, UR36, RZ ;  /* 0x000000246ba67c24 */ /* 0x000fc6000f8e02ff */
[----:B------:R-:W-:Y:S01]  /*27550*/  STL [R1+0x8ac], R148 ;  /* 0x0008ac9401007387 */ /* 0x000fe20000100800 */
[----:B-1----:R-:W-:-:S05]  /*27560*/  IMAD R133, R139, UR36, RZ ;  /* 0x000000248b857c24 */ /* 0x002fca000f8e02ff */
[----:B------:R-:W-:Y:S04]  /*27570*/  STL [R1+0xd30], R133 ;  /* 0x000d308501007387 */ /* 0x000fe80000100800 */
[----:B------:R1:W-:Y:S04]  /*27580*/  STL [R1+0xd34], R131 ;  /* 0x000d348301007387 */ /* 0x0003e80000100800 */
[----:B------:R-:W-:Y:S04]  /*27590*/  STL [R1+0xd38], R123 ;  /* 0x000d387b01007387 */ /* 0x000fe80000100800 */
        /* <DEDUP_REMOVED lines=8> */
[----:B------:R-:W2:Y:S04]  /*27620*/  LDL.LU R229, [R1+0x434] ;  /* 0x0004340001e57983 */ /* 0x000ea80000300800 */
[----:B------:R-:W-:Y:S04]  /*27630*/  STL [R1+0xd20], R57 ;  /* 0x000d203901007387 */ /* 0x000fe80000100800 */
[----:B------:R-:W3:Y:S01]  /*27640*/  LDL.LU R222, [R1+0x42c] ;  /* 0x00042c0001de7983 */ /* 0x000ee20000300800 */
[----:B------:R-:W-:-:S02]  /*27650*/  IMAD R51, R51, UR36, RZ ;  /* 0x0000002433337c24 */ /* 0x000fc4000f8e02ff */
[----:B------:R-:W-:-:S03]  /*27660*/  IMAD R49, R49, UR36, RZ ;  /* 0x0000002431317c24 */ /* 0x000fc6000f8e02ff */
[----:B------:R-:W-:Y:S01]  /*27670*/  STL [R1+0x148], R51 ;  /* 0x0001483301007387 */ /* 0x000fe20000100800 */
[----:B------:R-:W-:-:S03]  /*27680*/  IMAD R41, R41, UR36, RZ ;  /* 0x0000002429297c24 */ /* 0x000fc6000f8e02ff */
[----:B------:R-:W-:Y:S04]  /*27690*/  STL [R1+0xd24], R49 ;  /* 0x000d243101007387 */ /* 0x000fe80000100800 */
[----:B------:R-:W4:Y:S01]  /*276a0*/  LDL.LU R189, [R1+0x420] ;  /* 0x0004200001bd7983 */ /* 0x000f220000300800 */
[----:B------:R-:W-:Y:S02]  /*276b0*/  IMAD R32, R32, UR36, RZ ;  /* 0x0000002420207c24 */ /* 0x000fe4000f8e02ff */
[----:B-1----:R-:W-:Y:S01]  /*276c0*/  IMAD R131, R25, UR36, RZ ;  /* 0x0000002419837c24 */ /* 0x002fe2000f8e02ff */
[----:B------:R-:W-:Y:S04]  /*276d0*/  STL [R1+0xd28], R41 ;  /* 0x000d282901007387 */ /* 0x000fe80000100800 */
[----:B------:R-:W4:Y:S04]  /*276e0*/  LDL.LU R197, [R1+0x41c] ;  /* 0x00041c0001c57983 */ /* 0x000f280000300800 */
[----:B------:R-:W-:Y:S04]  /*276f0*/  STL [R1+0xd2c], R32 ;  /* 0x000d2c2001007387 */ /* 0x000fe80000100800 */
[----:B------:R-:W-:Y:S04]  /*27700*/  STL [R1+0x4804], R131 ;  /* 0x0048048301007387 */ /* 0x000fe80000100800 */
[----:B------:R-:W4:Y:S01]  /*27710*/  LDL.LU R213, [R1+0x414] ;  /* 0x0004140001d57983 */ /* 0x000f220000300800 */
[----:B------:R-:W-:-:S03]  /*27720*/  IMAD R24, R24, UR36, RZ ;  /* 0x0000002418187c24 */ /* 0x000fc6000f8e02ff */
[----:B------:R-:W4:Y:S04]  /*27730*/  LDL.LU R230, [R1+0x410] ;  /* 0x0004100001e67983 */ /* 0x000f280000300800 */
[----:B------:R1:W-:Y:S04]  /*27740*/  STL [R1+0x117c], R24 ;  /* 0x00117c1801007387 */ /* 0x0003e80000100800 */
[----:B------:R-:W4:Y:S04]  /*27750*/  LDL.LU R133, [R1+0x3fc] ;  /* 0x0003fc0001857983 */ /* 0x000f280000300800 */
[----:B------:R-:W4:Y:S01]  /*27760*/  LDL.LU R149, [R1+0x3f8] ;  /* 0x0003f80001957983 */ /* 0x000f220000300800 */
[----:B-1----:R-:W-:-:S05]  /*27770*/  IMAD R24, R7, UR36, RZ ;  /* 0x0000002407187c24 */ /* 0x002fca000f8e02ff */
[----:B------:R-:W-:Y:S04]  /*27780*/  STL [R1+0x4808], R24 ;  /* 0x0048081801007387 */ /* 0x000fe80000100800 */
[----:B------:R-:W4:Y:S01]  /*27790*/  LDL.LU R205, [R1+0x3f4] ;  /* 0x0003f40001cd7983 */ /* 0x000f220000300800 */
[----:B------:R-:W-:-:S05]  /*277a0*/  IMAD R7, R154, UR36, RZ ;  /* 0x000000249a077c24 */ /* 0x000fca000f8e02ff */
[----:B------:R1:W-:Y:S04]  /*277b0*/  STL [R1+0x18], R7 ;  /* 0x0000180701007387 */ /* 0x0003e80000100800 */
[----:B------:R-:W4:Y:S01]  /*277c0*/  LDL.LU R214, [R1+0x3f0] ;  /* 0x0003f00001d67983 */ /* 0x000f220000300800 */
[----:B-1----:R-:W-:Y:S01]  /*277d0*/  IMAD R7, R243, UR37, RZ ;  /* 0x00000025f3077c24 */ /* 0x002fe2000f8e02ff */
[----:B------:R-:W-:-:S04]  /*277e0*/  ULDC UR37, c[0x0][0x240] ;  /* 0x0000900000257ab9 */ /* 0x000fc80000000800 */
[----:B------:R2:W-:Y:S02]  /*277f0*/  STL [R1+0x488], R7 ;  /* 0x0004880701007387 */ /* 0x0005e40000100800 */
[----:B--2---:R-:W-:Y:S01]  /*27800*/  IMAD R7, R229, UR38, RZ ;  /* 0x00000026e5077c24 */ /* 0x004fe2000f8e02ff */
[----:B------:R-:W-:Y:S01]  /*27810*/  ULDC UR38, c[0x0][0x240] ;  /* 0x0000900000267ab9 */ /* 0x000fe20000000800 */
[----:B------:R-:W2:Y:S04]  /*27820*/  LDL.LU R229, [R1+0x3e4] ;  /* 0x0003e40001e57983 */ /* 0x000ea80000300800 */
[----:B------:R-:W2:Y:S01]  /*27830*/  LDL.LU R188, [R1+0x3dc] ;  /* 0x0003dc0001bc7983 */ /* 0x000ea20000300800 */
[----:B---3--:R-:W-:Y:S01]  /*27840*/  IMAD R106, R222, UR39, RZ ;  /* 0x00000027de6a7c24 */ /* 0x008fe2000f8e02ff */
[----:B------:R-:W-:-:S02]  /*27850*/  ULDC UR39, c[0x0][0x240] ;  /* 0x0000900000277ab9 */ /* 0x000fc40000000800 */
[----:B------:R-:W3:Y:S01]  /*27860*/  LDL.LU R222, [R1+0x3d8] ;  /* 0x0003d80001de7983 */ /* 0x000ee20000300800 */
[----:B----4-:R-:W-:Y:S01]  /*27870*/  IMAD R24, R189, UR40, RZ ;  /* 0x00000028bd187c24 */ /* 0x010fe2000f8e02ff */
[----:B------:R-:W-:-:S04]  /*27880*/  ULDC UR40, c[0x0][0x240] ;  /* 0x0000900000287ab9 */ /* 0x000fc80000000800 */
[----:B------:R1:W-:Y:S04]  /*27890*/  STL [R1+0x1498], R24 ;  /* 0x0014981801007387 */ /* 0x0003e80000100800 */
[----:B------:R-:W-:Y:S04]  /*278a0*/  STL [R1+0x758], R106 ;  /* 0x0007586a01007387 */ /* 0x000fe80000100800 */
[----:B------:R-:W-:Y:S01]  /*278b0*/  STL [R1+0x480c], R106 ;  /* 0x00480c6a01007387 */ /* 0x000fe20000100800 */
[----:B-1----:R-:W-:Y:S01]  /*278c0*/  IMAD R24, R197, UR41, RZ ;  /* 0x00000029c5187c24 */ /* 0x002fe2000f8e02ff */
[----:B------:R-:W-:-:S02]  /*278d0*/  ULDC UR41, c[0x0][0x240] ;  /* 0x0000900000297ab9 */ /* 0x000fc40000000800 */
[----:B------:R-:W4:Y:S04]  /*278e0*/  LDL.LU R197, [R1+0x3d4] ;  /* 0x0003d40001c57983 */ /* 0x000f280000300800 */
[----:B------:R1:W-:Y:S02]  /*278f0*/  STL [R1+0x161c], R24 ;  /* 0x00161c1801007387 */ /* 0x0003e40000100800 */
[----:B-1----:R-:W-:Y:S01]  /*27900*/  IMAD R24, R213, UR42, RZ ;  /* 0x0000002ad5187c24 */ /* 0x002fe2000f8e02ff */
[----:B------:R-:W-:Y:S01]  /*27910*/  ULDC UR42, c[0x0][0x240] ;  /* 0x00009000002a7ab9 */ /* 0x000fe20000000800 */
        /* <DEDUP_REMOVED lines=13> */
[----:B------:R1:W-:Y:S04]  /*279f0*/  STL [R1+0x1618], R24 ;  /* 0x0016181801007387 */ /* 0x0003e80000100800 */
[----:B------:R-:W4:Y:S01]  /*27a00*/  LDL.LU R189, [R1+0x3b4] ;  /* 0x0003b40001bd7983 */ /* 0x000f220000300800 */
[----:B-1----:R-:W-:Y:S01]  /*27a10*/  IMAD R24, R205, UR46, RZ ;  /* 0x0000002ecd187c24 */ /* 0x002fe2000f8e02ff */
[----:B------:R-:W-:-:S04]  /*27a20*/  ULDC UR46, c[0x0][0x240] ;  /* 0x00009000002e7ab9 */ /* 0x000fc80000000800 */
[----:B------:R1:W-:Y:S04]  /*27a30*/  STL [R1+0x16e4], R24 ;  /* 0x0016e41801007387 */ /* 0x0003e80000100800 */
[----:B------:R-:W4:Y:S01]  /*27a40*/  LDL.LU R205, [R1+0x3b0] ;  /* 0x0003b00001cd7983 */ /* 0x000f220000300800 */
[----:B-1----:R-:W-:Y:S01]  /*27a50*/  IMAD R24, R214, UR47, RZ ;  /* 0x0000002fd6187c24 */ /* 0x002fe2000f8e02ff */
[----:B------:R-:W-:Y:S02]  /*27a60*/  ULDC UR47, c[0x0][0x240] ;  /* 0x00009000002f7ab9 */ /* 0x000fe40000000800 */
[----:B------:R-:W4:Y:S04]  /*27a70*/  LDL.LU R214, [R1+0x3ac] ;  /* 0x0003ac0001d67983 */ /* 0x000f280000300800 */
[----:B------:R1:W-:Y:S01]  /*27a80*/  STL [R1+0x108], R24 ;  /* 0x0001081801007387 */ /* 0x0003e20000100800 */
[----:B--2---:R-:W-:Y:S01]  /*27a90*/  IMAD R172, R229, UR48, RZ ;  /* 0x00000030e5ac7c24 */ /* 0x004fe2000f8e02ff */
[----:B------:R-:W-:-:S02]  /*27aa0*/  ULDC UR48, c[0x0][0x240] ;  /* 0x0000900000307ab9 */ /* 0x000fc40000000800 */
[----:B------:R-:W2:Y:S01]  /*27ab0*/  LDL.LU R229, [R1+0x39c] ;  /* 0x00039c0001e57983 */ /* 0x000ea20000300800 */
[----:B-1----:R-:W-:Y:S01]  /*27ac0*/  IMAD R24, R188, UR49, RZ ;  /* 0x00000031bc187c24 */ /* 0x002fe2000f8e02ff */
[----:B------:R-:W-:Y:S02]  /*27ad0*/  ULDC UR49, c[0x0][0x240] ;  /* 0x0000900000317ab9 */ /* 0x000fe40000000800 */
[----:B------:R-:W-:Y:S04]  /*27ae0*/  STL [R1+0xc60], R172 ;  /* 0x000c60ac01007387 */ /* 0x000fe80000100800 */
[----:B------:R3:W-:Y:S04]  /*27af0*/  STL [R1+0x14d8], R24 ;  /* 0x0014d81801007387 */ /* 0x0007e80000100800 */
[----:B------:R-:W-:Y:S01]  /*27b00*/  STL [R1+0x4810], R172 ;  /* 0x004810ac01007387 */ /* 0x000fe20000100800 */
[----:B---3--:R-:W-:Y:S01]  /*27b10*/  IMAD R24, R222, UR50, RZ ;  /* 0x00000032de187c24 */ /* 0x008fe2000f8e02ff */
[----:B------:R-:W-:-:S02]  /*27b20*/  ULDC UR50, c[0x0][0x240] ;  /* 0x0000900000327ab9 */ /* 0x000fc40000000800 */
[----:B------:R-:W3:Y:S04]  /*27b30*/  LDL.LU R222, [R1+0x398] ;  /* 0x0003980001de7983 */ /* 0x000ee80000300800 */
[----:B------:R4:W-:Y:S02]  /*27b40*/  STL [R1+0x1604], R24 ;  /* 0x0016041801007387 */ /* 0x0009e40000100800 */
[----:B----4-:R-:W-:Y:S01]  /*27b50*/  IMAD R24, R197, UR51, RZ ;  /* 0x00000033c5187c24 */ /* 0x010fe2000f8e02ff */
        /* <DEDUP_REMOVED lines=25> */
[----:B------:R-:W-:Y:S01]  /*27cf0*/  IMAD R172, R214, UR58, RZ ;  /* 0x0000003ad6ac7c24 */ /* 0x000fe2000f8e02ff */
[----:B------:R-:W-:-:S02]  /*27d00*/  ULDC UR58, c[0x0][0x240] ;  /* 0x00009000003a7ab9 */ /* 0x000fc40000000800 */
[----:B------:R2:W-:Y:S04]  /*27d10*/  STL [R1+0xc8], R24 ;  /* 0x0000c81801007387 */ /* 0x0005e80000100800 */
[----:B------:R-:W4:Y:S04]  /*27d20*/  LDL.LU R205, [R1+0x370] ;  /* 0x0003700001cd7983 */ /* 0x000f280000300800 */
[----:B------:R-:W4:Y:S01]  /*27d30*/  LDL.LU R214, [R1+0x35c] ;  /* 0x00035c0001d67983 */ /* 0x000f220000300800 */
[----:B--2---:R-:W-:Y:S01]  /*27d40*/  IMAD R24, R229, UR59, RZ ;  /* 0x0000003be5187c24 */ /* 0x004fe2000f8e02ff */
[----:B------:R-:W-:-:S02]  /*27d50*/  ULDC UR59, c[0x0][0x240] ;  /* 0x00009000003b7ab9 */ /* 0x000fc40000000800 */
[----:B------:R-:W2:Y:S04]  /*27d60*/  LDL.LU R229, [R1+0x358] ;  /* 0x0003580001e57983 */ /* 0x000ea80000300800 */
[----:B------:R3:W-:Y:S04]  /*27d70*/  STL [R1+0x1510], R24 ;  /* 0x0015101801007387 */ /* 0x0007e80000100800 */
[----:B------:R-:W-:Y:S04]  /*27d80*/  STL [R1+0x474], R172 ;  /* 0x000474ac01007387 */ /* 0x000fe80000100800 */
        /* <DEDUP_REMOVED lines=12> */
[----:B------:R1:W-:Y:S01]  /*27e50*/  STL [R1+0xa8], R24 ;  /* 0x0000a81801007387 */ /* 0x0003e20000100800 */
[----:B------:R-:W-:Y:S01]  /*27e60*/  IMAD R166, R230, UR6, RZ ;  /* 0x00000006e6a67c24 */ /* 0x000fe2000f8e02ff */
[----:B------:R-:W-:-:S02]  /*27e70*/  ULDC UR6, c[0x0][0x240] ;  /* 0x0000900000067ab9 */ /* 0x000fc40000000800 */
[----:B------:R-:W4:Y:S01]  /*27e80*/  LDL.LU R230, [R1+0x338] ;  /* 0x0003380001e67983 */ /* 0x000f220000300800 */
[----:B-1----:R-:W-:Y:S01]  /*27e90*/  IMAD R24, R133, UR7, RZ ;  /* 0x0000000785187c24 */ /* 0x002fe2000f8e02ff */
[----:B------:R-:W-:Y:S02]  /*27ea0*/  ULDC UR7, c[0x0][0x240] ;  /* 0x0000900000077ab9 */ /* 0x000fe40000000800 */
[----:B------:R-:W4:Y:S04]  /*27eb0*/  LDL.LU R133, [R1+0x334] ;  /* 0x0003340001857983 */ /* 0x000f280000300800 */
[----:B------:R1:W-:Y:S04]  /*27ec0*/  STL [R1+0x14fc], R24 ;  /* 0x0014fc1801007387 */ /* 0x0003e80000100800 */
[----:B------:R-:W-:Y:S01]  /*27ed0*/  STL [R1+0x8a4], R166 ;  /* 0x0008a4a601007387 */ /* 0x000fe20000100800 */
[----:B-1----:R-:W-:Y:S01]  /*27ee0*/  IMAD R24, R149, UR8, RZ ;  /* 0x0000000895187c24 */ /* 0x002fe2000f8e02ff */
[----:B------:R-:W-:-:S02]  /*27ef0*/  ULDC UR8, c[0x0][0x240] ;  /* 0x0000900000087ab9 */ /* 0x000fc40000000800 */
[----:B------:R-:W4:Y:S04]  /*27f00*/  LDL.LU R149, [R1+0x330] ;  /* 0x0003300001957983 */ /* 0x000f280000300800 */
[----:B------:R1:W-:Y:S04]  /*27f10*/  STL [R1+0x15f8], R24 ;  /* 0x0015f81801007387 */ /* 0x0003e80000100800 */
[----:B------:R-:W4:Y:S01]  /*27f20*/  LDL.LU R181, [R1+0x31c] ;  /* 0x00031c0001b57983 */ /* 0x000f220000300800 */
[----:B-1----:R-:W-:Y:S01]  /*27f30*/  IMAD R24, R189, UR9, RZ ;  /* 0x00000009bd187c24 */ /* 0x002fe2000f8e02ff */
[----:B------:R-:W-:-:S02]  /*27f40*/  ULDC UR9, c[0x0][0x240] ;  /* 0x0000900000097ab9 */ /* 0x000fc40000000800 */
[----:B------:R-:W4:Y:S04]  /*27f50*/  LDL.LU R189, [R1+0x318] ;  /* 0x0003180001bd7983 */ /* 0x000f280000300800 */
[----:B------:R1:W-:Y:S01]  /*27f60*/  STL [R1+0x16c4], R24 ;  /* 0x0016c41801007387 */ /* 0x0003e20000100800 */
[----:B------:R-:W-:Y:S01]  /*27f70*/  IMAD R172, R205, UR10, RZ ;  /* 0x0000000acdac7c24 */ /* 0x000fe2000f8e02ff */
[----:B------:R-:W-:Y:S02]  /*27f80*/  ULDC UR10, c[0x0][0x240] ;  /* 0x00009000000a7ab9 */ /* 0x000fe40000000800 */
[----:B------:R-:W4:Y:S01]  /*27f90*/  LDL.LU R205, [R1+0x314] ;  /* 0x0003140001cd7983 */ /* 0x000f220000300800 */
[----:B-1----:R-:W-:Y:S01]  /*27fa0*/  IMAD R24, R214, UR11, RZ ;  /* 0x0000000bd6187c24 */ /* 0x002fe2000f8e02ff */
[----:B------:R-:W-:-:S02]  /*27fb0*/  ULDC UR11, c[0x0][0x240] ;  /* 0x00009000000b7ab9 */ /* 0x000fc40000000800 */
[----:B------:R-:W4:Y:S04]  /*27fc0*/  LDL.LU R214, [R1+0x310] ;  /* 0x0003100001d67983 */ /* 0x000f280000300800 */
[----:B------:R2:W-:Y:S04]  /*27fd0*/  STL [R1+0x14f8], R24 ;  /* 0x0014f81801007387 */ /* 0x0005e80000100800 */
[----:B------:R-:W-:Y:S01]  /*27fe0*/  STL [R1+0x64], R172 ;  /* 0x000064ac01007387 */ /* 0x000fe20000100800 */
[----:B--2---:R-:W-:Y:S01]  /*27ff0*/  IMAD R24, R229, UR12, RZ ;  /* 0x0000000ce5187c24 */ /* 0x004fe2000f8e02ff */
[----:B------:R-:W-:-:S02]  /*28000*/  ULDC UR12, c[0x0][0x240] ;  /* 0x00009000000c7ab9 */ /* 0x000fc40000000800 */
[----:B------:R-:W2:Y:S04]  /*28010*/  LDL.LU R229, [R1+0x30c] ;  /* 0x00030c0001e57983 */ /* 0x000ea80000300800 */
[----:B------:R3:W-:Y:S04]  /*28020*/  STL [R1+0x15e4], R24 ;  /* 0x0015e41801007387 */ /* 0x0007e80000100800 */
[----:B------:R-:W2:Y:S01]  /*28030*/  LDL.LU R188, [R1+0x2fc] ;  /* 0x0002fc0001bc7983 */ /* 0x000ea20000300800 */
[----:B---3--:R-:W-:Y:S01]  /*28040*/  IMAD R24, R222, UR13, RZ ;  /* 0x0000000dde187c24 */ /* 0x008fe2000f8e02ff */
[----:B------:R-:W-:-:S04]  /*28050*/  ULDC UR13, c[0x0][0x240] ;  /* 0x00009000000d7ab9 */ /* 0x000fc80000000800 */
[----:B------:R1:W-:Y:S04]  /*28060*/  STL [R1+0x16c0], R24 ;  /* 0x0016c01801007387 */ /* 0x0003e80000100800 */
[----:B------:R-:W3:Y:S01]  /*28070*/  LDL.LU R222, [R1+0x2f8] ;  /* 0x0002f80001de7983 */ /* 0x000ee20000300800 */
[----:B----4-:R-:W-:Y:S01]  /*28080*/  IMAD R243, R197, UR14, RZ ;  /* 0x0000000ec5f37c24 */ /* 0x010fe2000f8e02ff */
[----:B------:R-:W-:Y:S02]  /*28090*/  ULDC UR14, c[0x0][0x240] ;  /* 0x00009000000e7ab9 */ /* 0x000fe40000000800 */
[----:B------:R-:W4:Y:S01]  /*280a0*/  LDL.LU R197, [R1+0x2f4] ;  /* 0x0002f40001c57983 */ /* 0x000f220000300800 */
[----:B-1----:R-:W-:Y:S01]  /*280b0*/  IMAD R24, R213, UR15, RZ ;  /* 0x0000000fd5187c24 */ /* 0x002fe2000f8e02ff */
[----:B------:R-:W-:-:S04]  /*280c0*/  ULDC UR15, c[0x0][0x240] ;  /* 0x00009000000f7ab9 */ /* 0x000fc80000000800 */
[----:B------:R1:W-:Y:S04]  /*280d0*/  STL [R1+0x14f4], R24 ;  /* 0x0014f41801007387 */ /* 0x0003e80000100800 */
[----:B------:R-:W4:Y:S01]  /*280e0*/  LDL.LU R213, [R1+0x2f0] ;  /* 0x0002f00001d57983 */ /* 0x000f220000300800 */
[----:B-1----:R-:W-:Y:S01]  /*280f0*/  IMAD R24, R230, UR16, RZ ;  /* 0x00000010e6187c24 */ /* 0x002fe2000f8e02ff */
[----:B------:R-:W-:-:S04]  /*28100*/  ULDC UR16, c[0x0][0x240] ;  /* 0x0000900000107ab9 */ /* 0x000fc80000000800 */
        /* <DEDUP_REMOVED lines=8> */
[----:B------:R-:W-:Y:S01]  /*28190*/  IMAD R25, R181, UR19, RZ ;  /* 0x00000013b5197c24 */ /* 0x000fe2000f8e02ff */
[----:B------:R-:W-:-:S04]  /*281a0*/  ULDC UR19, c[0x0][0x240] ;  /* 0x0000900000137ab9 */ /* 0x000fc80000000800 */
[----:B------:R-:W-:Y:S01]  /*281b0*/  STL [R1+0x14f0], R25 ;  /* 0x0014f01901007387 */ /* 0x000fe20000100800 */
[----:B-1----:R-:W-:-:S03]  /*281c0*/  IMAD R24, R189, UR20, RZ ;  /* 0x00000014bd187c24 */ /* 0x002fc6000f8e02ff */
[----:B------:R-:W4:Y:S01]  /*281d0*/  LDL.LU R206, [R1+0x2d8] ;  /* 0x0002d80001ce7983 */ /* 0x000f220000300800 */
[----:B------:R-:W-:Y:S01]  /*281e0*/  IMAD R100, R100, UR36, RZ ;  /* 0x0000002464647c24 */ /* 0x000fe2000f8e02ff */
[----:B------:R-:W-:Y:S02]  /*281f0*/  ULDC UR20, c[0x0][0x240] ;  /* 0x0000900000147ab9 */ /* 0x000fe40000000800 */
[----:B------:R1:W-:Y:S04]  /*28200*/  STL [R1+0x15dc], R24 ;  /* 0x0015dc1801007387 */ /* 0x0003e80000100800 */
[----:B------:R-:W4:Y:S01]  /*28210*/  LDL.LU R189, [R1+0x2d4] ;  /* 0x0002d40001bd7983 */ /* 0x000f220000300800 */
[----:B-1----:R-:W-:Y:S01]  /*28220*/  IMAD R24, R205, UR21, RZ ;  /* 0x00000015cd187c24 */ /* 0x002fe2000f8e02ff */
[----:B------:R-:W-:-:S04]  /*28230*/  ULDC UR21, c[0x0][0x240] ;  /* 0x0000900000157ab9 */ /* 0x000fc80000000800 */
[----:B------:R1:W-:Y:S04]  /*28240*/  STL [R1+0x16a8], R24 ;  /* 0x0016a81801007387 */ /* 0x0003e80000100800 */
[----:B------:R-:W4:Y:S01]  /*28250*/  LDL.LU R205, [R1+0x2d0] ;  /* 0x0002d00001cd7983 */ /* 0x000f220000300800 */
[----:B--2---:R-:W-:Y:S01]  /*28260*/  IMAD R106, R229, UR23, RZ ;  /* 0x00000017e56a7c24 */ /* 0x004fe2000f8e02ff */
[----:B------:R-:W-:Y:S02]  /*28270*/  ULDC UR23, c[0x0][0x240] ;  /* 0x0000900000177ab9 */ /* 0x000fe40000000800 */
[----:B------:R-:W2:Y:S01]  /*28280*/  LDL.LU R229, [R1+0x2c4] ;  /* 0x0002c40001e57983 */ /* 0x000ea20000300800 */
[----:B-1----:R-:W-:Y:S01]  /*28290*/  IMAD R24, R188, UR24, RZ ;  /* 0x00000018bc187c24 */ /* 0x002fe2000f8e02ff */
[----:B------:R-:W-:-:S02]  /*282a0*/  ULDC UR24, c[0x0][0x240] ;  /* 0x0000900000187ab9 */ /* 0x000fc40000000800 */
[----:B------:R-:W2:Y:S04]  /*282b0*/  LDL.LU R188, [R1+0x2bc] ;  /* 0x0002bc0001bc7983 */ /* 0x000ea80000300800 */
[----:B------:R3:W-:Y:S04]  /*282c0*/  STL [R1+0x14ec], R24 ;  /* 0x0014ec1801007387 */ /* 0x0007e80000100800 */
[----:B------:R-:W-:Y:S04]  /*282d0*/  STL [R1+0x470], R106 ;  /* 0x0004706a01007387 */ /* 0x000fe80000100800 */
[----:B------:R-:W2:Y:S01]  /*282e0*/  LDL.LU R180, [R1+0x2b8] ;  /* 0x0002b80001b47983 */ /* 0x000ea20000300800 */
[----:B---3--:R-:W-:Y:S01]  /*282f0*/  IMAD R24, R222, UR25, RZ ;  /* 0x00000019de187c24 */ /* 0x008fe2000f8e02ff */
[----:B------:R-:W-:-:S04]  /*28300*/  ULDC UR25, c[0x0][0x240] ;  /* 0x0000900000197ab9 */ /* 0x000fc80000000800 */
[----:B------:R4:W-:Y:S04]  /*28310*/  STL [R1+0x15d8], R24 ;  /* 0x0015d81801007387 */ /* 0x0009e80000100800 */
[----:B------:R-:W3:Y:S01]  /*28320*/  LDL.LU R222, [R1+0x2b4] ;  /* 0x0002b40001de7983 */ /* 0x000ee20000300800 */
[----:B----4-:R-:W-:Y:S01]  /*28330*/  IMAD R24, R197, UR26, RZ ;  /* 0x0000001ac5187c24 */ /* 0x010fe2000f8e02ff */
[----:B------:R-:W-:-:S04]  /*28340*/  ULDC UR26, c[0x0][0x240] ;  /* 0x00009000001a7ab9 */ /* 0x000fc80000000800 */
[----:B------:R1:W-:Y:S04]  /*28350*/  STL [R1+0x16a4], R24 ;  /* 0x0016a41801007387 */ /* 0x0003e80000100800 */
[----:B------:R-:W4:Y:S01]  /*28360*/  LDL.LU R197, [R1+0x2b0] ;  /* 0x0002b00001c57983 */ /* 0x000f220000300800 */
[----:B------:R-:W-:Y:S01]  /*28370*/  IMAD R156, R133, UR28, RZ ;  /* 0x0000001c859c7c24 */ /* 0x000fe2000f8e02ff */
[----:B------:R-:W-:Y:S02]  /*28380*/  ULDC UR28, c[0x0][0x240] ;  /* 0x00009000001c7ab9 */ /* 0x000fe40000000800 */
[----:B------:R-:W4:Y:S04]  /*28390*/  LDL.LU R133, [R1+0x29c] ;  /* 0x00029c0001857983 */ /* 0x000f280000300800 */
[----:B------:R-:W4:Y:S01]  /*283a0*/  LDL.LU R181, [R1+0x298] ;  /* 0x0002980001b57983 */ /* 0x000f220000300800 */
[----:B-1----:R-:W-:Y:S01]  /*283b0*/  IMAD R24, R149, UR29, RZ ;  /* 0x0000001d95187c24 */ /* 0x002fe2000f8e02ff */
[----:B------:R-:W-:-:S02]  /*283c0*/  ULDC UR29, c[0x0][0x240] ;  /* 0x00009000001d7ab9 */ /* 0x000fc40000000800 */
[----:B------:R-:W4:Y:S04]  /*283d0*/  LDL.LU R149, [R1+0x294] ;  /* 0x0002940001957983 */ /* 0x000f280000300800 */
[----:B------:R1:W-:Y:S04]  /*283e0*/  STL [R1+0x14e8], R24 ;  /* 0x0014e81801007387 */ /* 0x0003e80000100800 */
[----:B------:R-:W-:Y:S01]  /*283f0*/  STL [R1+0x8a0], R156 ;  /* 0x0008a09c01007387 */ /* 0x000fe20000100800 */
[----:B------:R-:W-:Y:S01]  /*28400*/  IMAD R25, R206, UR30, RZ ;  /* 0x0000001ece197c24 */ /* 0x000fe2000f8e02ff */
[----:B------:R-:W-:-:S04]  /*28410*/  ULDC UR30, c[0x0][0x240] ;  /* 0x00009000001e7ab9 */ /* 0x000fc80000000800 */
[----:B------:R-:W-:Y:S01]  /*28420*/  STL [R1+0x15d4], R25 ;  /* 0x0015d41901007387 */ /* 0x000fe20000100800 */
[----:B-1----:R-:W-:Y:S01]  /*28430*/  IMAD R24, R189, UR31, RZ ;  /* 0x0000001fbd187c24 */ /* 0x002fe2000f8e02ff */
[----:B------:R-:W-:Y:S02]  /*28440*/  ULDC UR31, c[0x0][0x240] ;  /* 0x00009000001f7ab9 */ /* 0x000fe40000000800 */
[----:B------:R-:W4:Y:S04]  /*28450*/  LDL.LU R189, [R1+0x290] ;  /* 0x0002900001bd7983 */ /* 0x000f280000300800 */
[----:B------:R1:W-:Y:S04]  /*28460*/  STL [R1+0x16a0], R24 ;  /* 0x0016a01801007387 */ /* 0x0003e80000100800 */
[----:B------:R-:W4:Y:S04]  /*28470*/  LDL.LU R198, [R1+0x27c] ;  /* 0x00027c0001c67983 */ /* 0x000f280000300800 */
[----:B------:R-:W4:Y:S04]  /*28480*/  LDL.LU R173, [R1+0x278] ;  /* 0x0002780001ad7983 */ /* 0x000f280000300800 */
[----:B------:R-:W4:Y:S01]  /*28490*/  LDL.LU R206, [R1+0x274] ;  /* 0x0002740001ce7983 */ /* 0x000f220000300800 */
[----:B------:R-:W-:-:S02]  /*284a0*/  IMAD R140, R140, UR36, RZ ;  /* 0x000000248c8c7c24 */ /* 0x000fc4000f8e02ff */
[----:B------:R-:W-:Y:S02]  /*284b0*/  IMAD R124, R124, UR36, RZ ;  /* 0x000000247c7c7c24 */ /* 0x000fe4000f8e02ff */
[----:B------:R-:W-:Y:S02]  /*284c0*/  IMAD R91, R91, UR36, RZ ;  /* 0x000000245b5b7c24 */ /* 0x000fe4000f8e02ff */
[----:B------:R-:W-:Y:S02]  /*284d0*/  IMAD R84, R84, UR36, RZ ;  /* 0x0000002454547c24 */ /* 0x000fe4000f8e02ff */
[----:B------:R-:W-:Y:S02]  /*284e0*/  IMAD R75, R75, UR36, RZ ;  /* 0x000000244b4b7c24 */ /* 0x000fe4000f8e02ff */
[----:B------:R-:W-:Y:S02]  /*284f0*/  IMAD R58, R58, UR36, RZ ;  /* 0x000000243a3a7c24 */ /* 0x000fe4000f8e02ff */
[----:B------:R-:W-:-:S02]  /*28500*/  IMAD R42, R42, UR36, RZ ;  /* 0x000000242a2a7c24 */ /* 0x000fc4000f8e02ff */
[----:B------:R-:W-:Y:S02]  /*28510*/  IMAD R35, R35, UR36, RZ ;  /* 0x0000002423237c24 */ /* 0x000fe4000f8e02ff */
[----:B------:R-:W-:Y:S02]  /*28520*/  IMAD R18, R18, UR36, RZ ;  /* 0x0000002412127c24 */ /* 0x000fe4000f8e02ff */
[----:B------:R-:W-:Y:S02]  /*28530*/  IMAD R16, R16, UR36, RZ ;  /* 0x0000002410107c24 */ /* 0x000fe4000f8e02ff */
[----:B------:R-:W-:Y:S02]  /*28540*/  IMAD R232, R232, UR36, RZ ;  /* 0x00000024e8e87c24 */ /* 0x000fe4000f8e02ff */
[----:B------:R-:W-:Y:S02]  /*28550*/  IMAD R8, R8, UR36, RZ ;  /* 0x0000002408087c24 */ /* 0x000fe4000f8e02ff */
[----:B------:R-:W-:-:S02]  /*28560*/  IMAD R249, R249, UR36, RZ ;  /* 0x00000024f9f97c24 */ /* 0x000fc4000f8e02ff */
[----:B------:R-:W-:Y:S01]  /*28570*/  IMAD R241, R241, UR36, RZ ;  /* 0x00000024f1f17c24 */ /* 0x000fe2000f8e02ff */
[----:B------:R-:W-:Y:S01]  /*28580*/  ULDC UR36, c[0x0][0x240] ;  /* 0x0000900000247ab9 */ /* 0x000fe20000000800 */
[----:B--2---:R-:W-:Y:S01]  /*28590*/  IMAD R229, R229, UR33, RZ ;  /* 0x00000021e5e57c24 */ /* 0x004fe2000f8e02ff */
[----:B------:R-:W-:Y:S01]  /*285a0*/  ULDC UR33, c[0x0][0x240] ;  /* 0x0000900000217ab9 */ /* 0x000fe20000000800 */
[----:B-1----:R-:W-:Y:S01]  /*285b0*/  IMAD R24, R188, UR34, RZ ;  /* 0x00000022bc187c24 */ /* 0x002fe2000f8e02ff */
[----:B------:R-:W-:Y:S01]  /*285c0*/  ULDC UR34, c[0x0][0x240] ;  /* 0x0000900000227ab9 */ /* 0x000fe20000000800 */
[----:B------:R-:W2:Y:S04]  /*285d0*/  LDL.LU R188, [R1+0x270] ;  /* 0x0002700001bc7983 */ /* 0x000ea80000300800 */
[----:B------:R1:W-:Y:S04]  /*285e0*/  STL [R1+0x14d4], R24 ;  /* 0x0014d41801007387 */ /* 0x0003e80000100800 */
[----:B------:R-:W-:Y:S01]  /*285f0*/  STL [R1+0xd18], R229 ;  /* 0x000d18e501007387 */ /* 0x000fe20000100800 */
[----:B-1----:R-:W-:Y:S01]  /*28600*/  IMAD R24, R180, UR35, RZ ;  /* 0x00000023b4187c24 */ /* 0x002fe2000f8e02ff */
[----:B------:R-:W-:-:S02]  /*28610*/  ULDC UR35, c[0x0][0x240] ;  /* 0x0000900000237ab9 */ /* 0x000fc40000000800 */
[----:B------:R-:W2:Y:S04]  /*28620*/  LDL.LU R180, [R1+0x26c] ;  /* 0x00026c0001b47983 */ /* 0x000ea80000300800 */
[----:B------:R3:W-:Y:S02]  /*28630*/  STL [R1+0x15d0], R24 ;  /* 0x0015d01801007387 */ /* 0x0007e40000100800 */
[----:B---3--:R-:W-:Y:S01]  /*28640*/  IMAD R24, R222, UR36, RZ ;  /* 0x00000024de187c24 */ /* 0x008fe2000f8e02ff */
[----:B------:R-:W-:Y:S01]  /*28650*/  ULDC UR36, c[0x0][0x240] ;  /* 0x0000900000247ab9 */ /* 0x000fe20000000800 */
[----:B------:R-:W3:Y:S04]  /*28660*/  LDL.LU R222, [R1+0x25c] ;  /* 0x00025c0001de7983 */ /* 0x000ee80000300800 */
[----:B------:R4:W-:Y:S02]  /*28670*/  STL [R1+0x169c], R24 ;  /* 0x00169c1801007387 */ /* 0x0009e40000100800 */
[----:B----4-:R-:W-:Y:S01]  /*28680*/  IMAD R24, R133, UR38, RZ ;  /* 0x0000002685187c24 */ /* 0x010fe2000f8e02ff */
        /* <DEDUP_REMOVED lines=11> */
[----:B------:R1:W-:Y:S04]  /*28740*/  STL [R1+0x1698], R24 ;  /* 0x0016981801007387 */ /* 0x0003e80000100800 */
[----:B------:R-:W4:Y:S01]  /*28750*/  LDL.LU R164, [R1+0x248] ;  /* 0x0002480001a47983 */ /* 0x000f220000300800 */
[----:B------:R-:W-:Y:S01]  /*28760*/  IMAD R25, R198, UR42, RZ ;  /* 0x0000002ac6197c24 */ /* 0x000fe2000f8e02ff */
[----:B------:R-:W-:Y:S01]  /*28770*/  ULDC UR42, c[0x0][0x240] ;  /* 0x00009000002a7ab9 */ /* 0x000fe20000000800 */
[----:B-1----:R-:W-:-:S03]  /*28780*/  IMAD R24, R173, UR43, RZ ;  /* 0x0000002bad187c24 */ /* 0x002fc6000f8e02ff */
[----:B------:R-:W-:Y:S01]  /*28790*/  STL [R1+0x14cc], R25 ;  /* 0x0014cc1901007387 */ /* 0x000fe20000100800 */
[----:B------:R-:W-:Y:S01]  /*287a0*/  IMAD R189, R189, UR41, RZ ;  /* 0x00000029bdbd7c24 */ /* 0x000fe2000f8e02ff */
[----:B------:R-:W-:Y:S01]  /*287b0*/  ULDC UR41, c[0x0][0x240] ;  /* 0x0000900000297ab9 */ /* 0x000fe20000000800 */
[----:B------:R-:W-:Y:S01]  /*287c0*/  IMAD R214, R214, UR22, RZ ;  /* 0x00000016d6d67c24 */ /* 0x000fe2000f8e02ff */
[----:B------:R-:W4:Y:S01]  /*287d0*/  LDL.LU R198, [R1+0x240] ;  /* 0x0002400001c67983 */ /* 0x000f220000300800 */
[----:B------:R-:W-:Y:S01]  /*287e0*/  ULDC UR22, c[0x0][0x240] ;  /* 0x0000900000167ab9 */ /* 0x000fe20000000800 */
[----:B------:R-:W-:Y:S01]  /*287f0*/  IMAD R213, R213, UR27, RZ ;  /* 0x0000001bd5d57c24 */ /* 0x000fe2000f8e02ff */
[----:B------:R-:W-:Y:S01]  /*28800*/  ULDC UR27, c[0x0][0x240] ;  /* 0x00009000001b7ab9 */ /* 0x000fe20000000800 */
[----:B------:R1:W-:Y:S01]  /*28810*/  STL [R1+0x15b8], R24 ;  /* 0x0015b81801007387 */ /* 0x0003e20000100800 */
[----:B------:R-:W-:-:S03]  /*28820*/  ULDC UR43, c[0x0][0x240] ;  /* 0x00009000002b7ab9 */ /* 0x000fc60000000800 */
[----:B------:R-:W4:Y:S01]  /*28830*/  LDL.LU R173, [R1+0x23c] ;  /* 0x00023c0001ad7983 */ /* 0x000f220000300800 */
[----:B-1----:R-:W-:Y:S01]  /*28840*/  IMAD R24, R206, UR44, RZ ;  /* 0x0000002cce187c24 */ /* 0x002fe2000f8e02ff */
[----:B------:R-:W-:-:S04]  /*28850*/  ULDC UR44, c[0x0][0x240] ;  /* 0x00009000002c7ab9 */ /* 0x000fc80000000800 */
[----:B------:R1:W-:Y:S04]  /*28860*/  STL [R1+0x1694], R24 ;  /* 0x0016941801007387 */ /* 0x0003e80000100800 */
[----:B------:R-:W4:Y:S01]  /*28870*/  LDL.LU R206, [R1+0x238] ;  /* 0x0002380001ce7983 */ /* 0x000f220000300800 */
[----:B--2---:R-:W-:Y:S01]  /*28880*/  IMAD R188, R188, UR45, RZ ;  /* 0x0000002dbcbc7c24 */ /* 0x004fe2000f8e02ff */
[----:B------:R-:W-:-:S04]  /*28890*/  ULDC UR45, c[0x0][0x240] ;  /* 0x00009000002d7ab9 */ /* 0x000fc80000000800 */
[----:B------:R-:W-:Y:S01]  /*288a0*/  STL.64 [R1+0x4818], R188 ;  /* 0x004818bc01007387 */ /* 0x000fe20000100a00 */
[----:B-1----:R-:W-:Y:S01]  /*288b0*/  IMAD R24, R180, UR46, RZ ;  /* 0x0000002eb4187c24 */ /* 0x002fe2000f8e02ff */
[----:B------:R-:W-:Y:S02]  /*288c0*/  ULDC UR46, c[0x0][0x240] ;  /* 0x00009000002e7ab9 */ /* 0x000fe40000000800 */
[----:B------:R-:W2:Y:S01]  /*288d0*/  LDL.LU R180, [R1+0x234] ;  /* 0x0002340001b47983 */ /* 0x000ea20000300800 */
[----:B---3--:R-:W-:Y:S01]  /*288e0*/  IMAD R25, R222, UR47, RZ ;  /* 0x0000002fde197c24 */ /* 0x008fe2000f8e02ff */
[----:B------:R-:W-:Y:S02]  /*288f0*/  ULDC UR47, c[0x0][0x240] ;  /* 0x00009000002f7ab9 */ /* 0x000fe40000000800 */
[----:B------:R-:W3:Y:S04]  /*28900*/  LDL.LU R222, [R1+0x230] ;  /* 0x0002300001de7983 */ /* 0x000ee80000300800 */
[----:B------:R4:W-:Y:S04]  /*28910*/  STL [R1+0x14c8], R25 ;  /* 0x0014c81901007387 */ /* 0x0009e80000100800 */
[----:B------:R-:W-:Y:S01]  /*28920*/  STL [R1+0x46c], R24 ;  /* 0x00046c1801007387 */ /* 0x000fe20000100800 */
[----:B----4-:R-:W-:Y:S01]  /*28930*/  IMAD R25, R133, UR48, RZ ;  /* 0x0000003085197c24 */ /* 0x010fe2000f8e02ff */
[----:B------:R-:W-:-:S02]  /*28940*/  ULDC UR48, c[0x0][0x240] ;  /* 0x0000900000307ab9 */ /* 0x000fc40000000800 */
[----:B------:R-:W4:Y:S04]  /*28950*/  LDL.LU R133, [R1+0x21c] ;  /* 0x00021c0001857983 */ /* 0x000f280000300800 */
[----:B------:R1:W-:Y:S04]  /*28960*/  STL [R1+0x15ac], R25 ;  /* 0x0015ac1901007387 */ /* 0x0003e80000100800 */
[----:B------:R-:W4:Y:S01]  /*28970*/  LDL.LU R139, [R1+0x218] ;  /* 0x00021800018b7983 */ /* 0x000f220000300800 */
[----:B-1----:R-:W-:Y:S01]  /*28980*/  IMAD R25, R157, UR49, RZ ;  /* 0x000000319d197c24 */ /* 0x002fe2000f8e02ff */
[----:B------:R-:W-:-:S04]  /*28990*/  ULDC UR49, c[0x0][0x240] ;  /* 0x0000900000317ab9 */ /* 0x000fc80000000800 */
[----:B------:R1:W-:Y:S01]  /*289a0*/  STL [R1+0x1690], R25 ;  /* 0x0016901901007387 */ /* 0x0003e20000100800 */
[----:B------:R-:W-:Y:S01]  /*289b0*/  IMAD R131, R149, UR51, RZ ;  /* 0x0000003395837c24 */ /* 0x000fe2000f8e02ff */
[----:B------:R-:W-:Y:S02]  /*289c0*/  ULDC UR51, c[0x0][0x240] ;  /* 0x0000900000337ab9 */ /* 0x000fe40000000800 */
[----:B------:R-:W4:Y:S04]  /*289d0*/  LDL.LU R149, [R1+0x214] ;  /* 0x0002140001957983 */ /* 0x000f280000300800 */
[----:B------:R-:W4:Y:S01]  /*289e0*/  LDL.LU R157, [R1+0x210] ;  /* 0x00021000019d7983 */ /* 0x000f220000300800 */
[----:B------:R-:W-:Y:S01]  /*289f0*/  IMAD R164, R164, UR52, RZ ;  /* 0x00000034a4a47c24 */ /* 0x000fe2000f8e02ff */
[----:B------:R-:W-:-:S02]  /*28a00*/  ULDC UR52, c[0x0][0x240] ;  /* 0x0000900000347ab9 */ /* 0x000fc40000000800 */
[----:B------:R-:W-:Y:S04]  /*28a10*/  STL [R1+0x468], R131 ;  /* 0x0004688301007387 */ /* 0x000fe80000100800 */
[----:B------:R-:W4:Y:S01]  /*28a20*/  LDL.LU R148, [R1+0x200] ;  /* 0x0002000001947983 */ /* 0x000f220000300800 */
[----:B-1----:R-:W-:Y:S01]  /*28a30*/  IMAD R25, R198, UR53, RZ ;  /* 0x00000035c6197c24 */ /* 0x002fe2000f8e02ff */
[----:B------:R-:W-:-:S04]  /*28a40*/  ULDC UR53, c[0x0][0x240] ;  /* 0x0000900000357ab9 */ /* 0x000fc80000000800 */
[----:B------:R1:W-:Y:S04]  /*28a50*/  STL [R1+0x1178], R25 ;  /* 0x0011781901007387 */ /* 0x0003e80000100800 */
[----:B------:R-:W-:Y:S04]  /*28a60*/  STL [R1+0x89c], R164 ;  /* 0x00089ca401007387 */ /* 0x000fe80000100800 */
[----:B------:R-:W4:Y:S01]  /*28a70*/  LDL.LU R198, [R1+0x1fc] ;  /* 0x0001fc0001c67983 */ /* 0x000f220000300800 */
[----:B-1----:R-:W-:Y:S01]  /*28a80*/  IMAD R25, R173, UR54, RZ ;  /* 0x00000036ad197c24 */ /* 0x002fe2000f8e02ff */
[----:B------:R-:W-:-:S04]  /*28a90*/  ULDC UR54, c[0x0][0x240] ;  /* 0x0000900000367ab9 */ /* 0x000fc80000000800 */
[----:B------:R1:W-:Y:S02]  /*28aa0*/  STL [R1+0x14c4], R25 ;  /* 0x0014c41901007387 */ /* 0x0003e40000100800 */
[----:B-1----:R-:W-:Y:S01]  /*28ab0*/  IMAD R25, R206, UR55, RZ ;  /* 0x00000037ce197c24 */ /* 0x002fe2000f8e02ff */
[----:B------:R-:W-:Y:S01]  /*28ac0*/  ULDC UR55, c[0x0][0x240] ;  /* 0x0000900000377ab9 */ /* 0x000fe20000000800 */
[----:B------:R-:W4:Y:S04]  /*28ad0*/  LDL.LU R206, [R1+0x1f8] ;  /* 0x0001f80001ce7983 */ /* 0x000f280000300800 */
[----:B------:R2:W-:Y:S04]  /*28ae0*/  STL [R1+0x15a8], R25 ;  /* 0x0015a81901007387 */ /* 0x0005e80000100800 */
[----:B------:R-:W4:Y:S01]  /*28af0*/  LDL.LU R98, [R1+0x1f4] ;  /* 0x0001f40001627983 */ /* 0x000f220000300800 */
[----:B--2---:R-:W-:Y:S01]  /*28b00*/  IMAD R25, R180, UR56, RZ ;  /* 0x00000038b4197c24 */ /* 0x004fe2000f8e02ff */
[----:B------:R-:W-:-:S02]  /*28b10*/  ULDC UR56, c[0x0][0x240] ;  /* 0x0000900000387ab9 */ /* 0x000fc40000000800 */
[----:B------:R-:W2:Y:S04]  /*28b20*/  LDL.LU R180, [R1+0x1f0] ;  /* 0x0001f00001b47983 */ /* 0x000ea80000300800 */
[----:B------:R4:W-:Y:S01]  /*28b30*/  STL [R1+0x168c], R25 ;  /* 0x00168c1901007387 */ /* 0x0009e20000100800 */
[----:B---3--:R-:W-:Y:S01]  /*28b40*/  IMAD R173, R222, UR57, RZ ;  /* 0x00000039dead7c24 */ /* 0x008fe2000f8e02ff */
[----:B------:R-:W-:Y:S02]  /*28b50*/  ULDC UR57, c[0x0][0x240] ;  /* 0x0000900000397ab9 */ /* 0x000fe40000000800 */
[----:B------:R-:W3:Y:S04]  /*28b60*/  LDL.LU R222, [R1+0x1e0] ;  /* 0x0001e00001de7983 */ /* 0x000ee80000300800 */
[----:B------:R-:W-:Y:S01]  /*28b70*/  STL.64 [R1+0x4820], R172 ;  /* 0x004820ac01007387 */ /* 0x000fe20000100a00 */
[----:B----4-:R-:W-:Y:S01]  /*28b80*/  IMAD R25, R133, UR58, RZ ;  /* 0x0000003a85197c24 */ /* 0x010fe2000f8e02ff */
[----:B------:R-:W-:-:S02]  /*28b90*/  ULDC UR58, c[0x0][0x240] ;  /* 0x00009000003a7ab9 */ /* 0x000fc40000000800 */
[----:B------:R-:W4:Y:S04]  /*28ba0*/  LDL.LU R133, [R1+0x1dc] ;  /* 0x0001dc0001857983 */ /* 0x000f280000300800 */
[----:B------:R1:W-:Y:S04]  /*28bb0*/  STL [R1+0x14c0], R25 ;  /* 0x0014c01901007387 */ /* 0x0003e80000100800 */
[----:B------:R-:W4:Y:S04]  /*28bc0*/  LDL.LU R107, [R1+0x1d8] ;  /* 0x0001d800016b7983 */ /* 0x000f280000300800 */
        /* <DEDUP_REMOVED lines=9> */
[----:B------:R-:W-:Y:S01]  /*28c60*/  IMAD R157, R157, UR61, RZ ;  /* 0x0000003d9d9d7c24 */ /* 0x000fe2000f8e02ff */
[----:B------:R-:W-:-:S02]  /*28c70*/  ULDC UR61, c[0x0][0x240] ;  /* 0x00009000003d7ab9 */ /* 0x000fc40000000800 */
[----:B------:R-:W4:Y:S01]  /*28c80*/  LDL.LU R139, [R1+0x1bc] ;  /* 0x0001bc00018b7983 */ /* 0x000f220000300800 */
[----:B-1----:R-:W-:Y:S01]  /*28c90*/  IMAD R25, R148, UR5, RZ ;  /* 0x0000000594197c24 */ /* 0x002fe2000f8e02ff */
[----:B------:R-:W-:Y:S02]  /*28ca0*/  ULDC UR5, c[0x0][0x240] ;  /* 0x0000900000057ab9 */ /* 0x000fe40000000800 */
[----:B------:R-:W-:Y:S04]  /*28cb0*/  STL.64 [R1+0x4828], R156 ;  /* 0x0048289c01007387 */ /* 0x000fe80000100a00 */
        /* <DEDUP_REMOVED lines=11> */
[----:B------:R-:W-:-:S04]  /*28d70*/  ULDC UR8, c[0x0][0x240] ;  /* 0x0000900000087ab9 */ /* 0x000fc80000000800 */
[----:B------:R3:W-:Y:S01]  /*28d80*/  STL [R1+0x1684], R25 ;  /* 0x0016841901007387 */ /* 0x0007e20000100800 */
[----:B--2---:R-:W-:Y:S01]  /*28d90*/  IMAD R154, R180, UR9, RZ ;  /* 0x00000009b49a7c24 */ /* 0x004fe2000f8e02ff */
[----:B------:R-:W-:Y:S02]  /*28da0*/  ULDC UR9, c[0x0][0x240] ;  /* 0x0000900000097ab9 */ /* 0x000fe40000000800 */
[----:B------:R-:W2:Y:S01]  /*28db0*/  LDL.LU R180, [R1+0x1a8] ;  /* 0x0001a80001b47983 */ /* 0x000ea20000300800 */
[----:B---3--:R-:W-:Y:S01]  /*28dc0*/  IMAD R25, R222, UR10, RZ ;  /* 0x0000000ade197c24 */ /* 0x008fe2000f8e02ff */
[----:B------:R-:W-:Y:S02]  /*28dd0*/  ULDC UR10, c[0x0][0x240] ;  /* 0x00009000000a7ab9 */ /* 0x000fe40000000800 */
[----:B------:R-:W3:Y:S04]  /*28de0*/  LDL.LU R222, [R1+0x1a4] ;  /* 0x0001a40001de7983 */ /* 0x000ee80000300800 */
[----:B------:R4:W-:Y:S02]  /*28df0*/  STL [R1+0x1170], R25 ;  /* 0x0011701901007387 */ /* 0x0009e40000100800 */
[----:B----4-:R-:W-:Y:S01]  /*28e00*/  IMAD R25, R133, UR11, RZ ;  /* 0x0000000b85197c24 */ /* 0x010fe2000f8e02ff */
[----:B------:R-:W-:Y:S01]  /*28e10*/  ULDC UR11, c[0x0][0x240] ;  /* 0x00009000000b7ab9 */ /* 0x000fe20000000800 */
[----:B------:R-:W4:Y:S04]  /*28e20*/  LDL.LU R133, [R1+0x1a0] ;  /* 0x0001a00001857983 */ /* 0x000f280000300800 */
[----:B------:R1:W-:Y:S01]  /*28e30*/  STL [R1+0x14b8], R25 ;  /* 0x0014b81901007387 */ /* 0x0003e20000100800 */
[----:B------:R-:W-:Y:S01]  /*28e40*/  IMAD R32, R107, UR12, RZ ;  /* 0x0000000c6b207c24 */ /* 0x000fe2000f8e02ff */
[----:B------:R-:W-:Y:S01]  /*28e50*/  ULDC UR12, c[0x0][0x240] ;  /* 0x00009000000c7ab9 */ /* 0x000fe20000000800 */
[----:B-1----:R-:W-:-:S03]  /*28e60*/  IMAD R25, R115, UR13, RZ ;  /* 0x0000000d73197c24 */ /* 0x002fc6000f8e02ff */
[----:B------:R-:W-:Y:S01]  /*28e70*/  STL [R1+0x1594], R32 ;  /* 0x0015942001007387 */ /* 0x000fe20000100800 */
[----:B------:R-:W-:Y:S01]  /*28e80*/  IMAD R181, R181, UR50, RZ ;  /* 0x00000032b5b57c24 */ /* 0x000fe2000f8e02ff */
[----:B------:R-:W-:Y:S01]  /*28e90*/  ULDC UR50, c[0x0][0x240] ;  /* 0x0000900000327ab9 */ /* 0x000fe20000000800 */
[----:B------:R-:W-:Y:S01]  /*28ea0*/  ULDC UR13, c[0x0][0x240] ;  /* 0x00009000000d7ab9 */ /* 0x000fe20000000800 */
[----:B------:R1:W-:Y:S04]  /*28eb0*/  STL [R1+0x1680], R25 ;  /* 0x0016801901007387 */ /* 0x0003e80000100800 */
[----:B------:R-:W4:Y:S04]  /*28ec0*/  LDL.LU R82, [R1+0x19c] ;  /* 0x00019c0001527983 */ /* 0x000f280000300800 */
[----:B------:R-:W4:Y:S01]  /*28ed0*/  LDL.LU R90, [R1+0x198] ;  /* 0x00019800015a7983 */ /* 0x000f220000300800 */
[----:B-1----:R-:W-:Y:S01]  /*28ee0*/  IMAD R25, R123, UR15, RZ ;  /* 0x0000000f7b197c24 */ /* 0x002fe2000f8e02ff */
[----:B------:R-:W-:-:S04]  /*28ef0*/  ULDC UR15, c[0x0][0x240] ;  /* 0x00009000000f7ab9 */ /* 0x000fc80000000800 */
[----:B------:R1:W-:Y:S04]  /*28f00*/  STL [R1+0x116c], R25 ;  /* 0x00116c1901007387 */ /* 0x0003e80000100800 */
        /* <DEDUP_REMOVED lines=10> */
[----:B------:R-:W-:Y:S01]  /*28fb0*/  ULDC UR18, c[0x0][0x240] ;  /* 0x0000900000127ab9 */ /* 0x000fe20000000800 */
[----:B------:R-:W-:Y:S01]  /*28fc0*/  IMAD R148, R206, UR19, RZ ;  /* 0x00000013ce947c24 */ /* 0x000fe2000f8e02ff */
[----:B------:R-:W-:Y:S02]  /*28fd0*/  ULDC UR19, c[0x0][0x240] ;  /* 0x0000900000137ab9 */ /* 0x000fe40000000800 */
[----:B------:R4:W-:Y:S04]  /*28fe0*/  STL [R1+0x167c], R25 ;  /* 0x00167c1901007387 */ /* 0x0009e80000100800 */
[----:B------:R-:W4:Y:S01]  /*28ff0*/  LDL.LU R206, [R1+0x180] ;  /* 0x0001800001ce7983 */ /* 0x000f220000300800 */
[----:B------:R-:W-:Y:S01]  /*29000*/  IMAD R149, R149, UR14, RZ ;  /* 0x0000000e95957c24 */ /* 0x000fe2000f8e02ff */
[----:B------:R-:W-:-:S04]  /*29010*/  ULDC UR14, c[0x0][0x240] ;  /* 0x00009000000e7ab9 */ /* 0x000fc80000000800 */
[----:B------:R-:W-:Y:S04]  /*29020*/  STL.64 [R1+0x4830], R148 ;  /* 0x0048309401007387 */ /* 0x000fe80000100a00 */
[----:B------:R-:W4:Y:S04]  /*29030*/  LDL.LU R98, [R1+0x17c] ;  /* 0x00017c0001627983 */ /* 0x000f280000300800 */
[----:B------:R-:W4:Y:S01]  /*29040*/  LDL.LU R115, [R1+0x178] ;  /* 0x0001780001737983 */ /* 0x000f220000300800 */
[----:B--2---:R-:W-:Y:S01]  /*29050*/  IMAD R198, R180, UR20, RZ ;  /* 0x00000014b4c67c24 */ /* 0x004fe2000f8e02ff */
[----:B------:R-:W-:-:S04]  /*29060*/  ULDC UR20, c[0x0][0x240] ;  /* 0x0000900000147ab9 */ /* 0x000fc80000000800 */
[----:B------:R-:W-:Y:S01]  /*29070*/  STL [R1+0x898], R198 ;  /* 0x000898c601007387 */ /* 0x000fe20000100800 */
[----:B---3--:R-:W-:Y:S01]  /*29080*/  IMAD R180, R222, UR21, RZ ;  /* 0x00000015deb47c24 */ /* 0x008fe2000f8e02ff */
[----:B------:R-:W-:Y:S02]  /*29090*/  ULDC UR21, c[0x0][0x240] ;  /* 0x0000900000157ab9 */ /* 0x000fe40000000800 */
[----:B------:R-:W2:Y:S01]  /*290a0*/  LDL.LU R222, [R1+0x174] ;  /* 0x0001740001de7983 */ /* 0x000ea20000300800 */
[----:B----4-:R-:W-:Y:S01]  /*290b0*/  IMAD R25, R133, UR22, RZ ;  /* 0x0000001685197c24 */ /* 0x010fe2000f8e02ff */
[----:B------:R-:W-:Y:S02]  /*290c0*/  ULDC UR22, c[0x0][0x240] ;  /* 0x0000900000167ab9 */ /* 0x000fe40000000800 */
[----:B------:R-:W3:Y:S04]  /*290d0*/  LDL.LU R133, [R1+0x170] ;  /* 0x0001700001857983 */ /* 0x000ee80000300800 */
[----:B------:R1:W-:Y:S04]  /*290e0*/  STL [R1+0x1168], R25 ;  /* 0x0011681901007387 */ /* 0x0003e80000100800 */
[----:B------:R-:W-:Y:S04]  /*290f0*/  STL [R1+0xcb0], R180 ;  /* 0x000cb0b401007387 */ /* 0x000fe80000100800 */
[----:B------:R-:W-:Y:S04]  /*29100*/  STL.64 [R1+0x4838], R180 ;  /* 0x004838b401007387 */ /* 0x000fe80000100a00 */
[----:B------:R-:W4:Y:S01]  /*29110*/  LDL.LU R51, [R1+0x160] ;  /* 0x0001600001337983 */ /* 0x000f220000300800 */
[----:B-1----:R-:W-:Y:S01]  /*29120*/  IMAD R25, R82, UR23, RZ ;  /* 0x0000001752197c24 */ /* 0x002fe2000f8e02ff */
[----:B------:R-:W-:-:S04]  /*29130*/  ULDC UR23, c[0x0][0x240] ;  /* 0x0000900000177ab9 */ /* 0x000fc80000000800 */
[----:B------:R1:W-:Y:S04]  /*29140*/  STL [R1+0x1448], R25 ;  /* 0x0014481901007387 */ /* 0x0003e80000100800 */
[----:B------:R-:W3:Y:S01]  /*29150*/  LDL.LU R65, [R1+0x15c] ;  /* 0x00015c0001417983 */ /* 0x000ee20000300800 */
        /* <DEDUP_REMOVED lines=8> */
[----:B------:R-:W-:Y:S01]  /*291e0*/  IMAD R82, R123, UR27, RZ ;  /* 0x0000001b7b527c24 */ /* 0x000fe2000f8e02ff */
[----:B------:R-:W-:Y:S02]  /*291f0*/  ULDC UR27, c[0x0][0x240] ;  /* 0x00009000001b7ab9 */ /* 0x000fe40000000800 */
[----:B------:R-:W3:Y:S01]  /*29200*/  LDL.LU R123, [R1+0x150] ;  /* 0x00015000017b7983 */ /* 0x000ee20000300800 */
[----:B-1----:R-:W-:Y:S01]  /*29210*/  IMAD R25, R206, UR28, RZ ;  /* 0x0000001cce197c24 */ /* 0x002fe2000f8e02ff */
[----:B------:R-:W-:-:S02]  /*29220*/  ULDC UR28, c[0x0][0x240] ;  /* 0x00009000001c7ab9 */ /* 0x000fc40000000800 */
[----:B------:R-:W3:Y:S04]  /*29230*/  LDL.LU R206, [R1+0x140] ;  /* 0x0001400001ce7983 */ /* 0x000ee80000300800 */
[----:B------:R-:W3:Y:S04]  /*29240*/  LDL.LU R67, [R1+0x13c] ;  /* 0x00013c0001437983 */ /* 0x000ee80000300800 */
[----:B------:R1:W-:Y:S04]  /*29250*/  STL [R1+0x1164], R25 ;  /* 0x0011641901007387 */ /* 0x0003e80000100800 */
[----:B------:R-:W-:Y:S01]  /*29260*/  STL [R1+0x464], R82 ;  /* 0x0004645201007387 */ /* 0x000fe20000100800 */
[----:B-1----:R-:W-:Y:S01]  /*29270*/  IMAD R25, R98, UR29, RZ ;  /* 0x0000001d62197c24 */ /* 0x002fe2000f8e02ff */
[----:B------:R-:W-:-:S02]  /*29280*/  ULDC UR29, c[0x0][0x240] ;  /* 0x00009000001d7ab9 */ /* 0x000fc40000000800 */
[----:B------:R-:W3:Y:S04]  /*29290*/  LDL.LU R98, [R1+0x138] ;  /* 0x0001380001627983 */ /* 0x000ee80000300800 */
[----:B------:R1:W-:Y:S02]  /*292a0*/  STL [R1+0x141c], R25 ;  /* 0x00141c1901007387 */ /* 0x0003e40000100800 */
[----:B-1----:R-:W-:Y:S01]  /*292b0*/  IMAD R25, R115, UR30, RZ ;  /* 0x0000001e73197c24 */ /* 0x002fe2000f8e02ff */
[----:B------:R-:W-:Y:S01]  /*292c0*/  ULDC UR30, c[0x0][0x240] ;  /* 0x00009000001e7ab9 */ /* 0x000fe20000000800 */
[----:B------:R-:W3:Y:S04]  /*292d0*/  LDL.LU R115, [R1+0x134] ;  /* 0x0001340001737983 */ /* 0x000ee80000300800 */
[----:B------:R2:W-:Y:S02]  /*292e0*/  STL [R1+0x1578], R25 ;  /* 0x0015781901007387 */ /* 0x0005e40000100800 */
[----:B--2---:R-:W-:Y:S01]  /*292f0*/  IMAD R25, R222, UR31, RZ ;  /* 0x0000001fde197c24 */ /* 0x004fe2000f8e02ff */
[----:B------:R-:W-:Y:S01]  /*29300*/  ULDC UR31, c[0x0][0x240] ;  /* 0x00009000001f7ab9 */ /* 0x000fe20000000800 */
[----:B------:R-:W2:Y:S04]  /*29310*/  LDL.LU R222, [R1+0x130] ;  /* 0x0001300001de7983 */ /* 0x000ea80000300800 */
[----:B------:R4:W-:Y:S04]  /*29320*/  STL [R1+0x1674], R25 ;  /* 0x0016741901007387 */ /* 0x0009e80000100800 */
[----:B------:R-:W2:Y:S04]  /*29330*/  LDL.LU R57, [R1+0x120] ;  /* 0x0001200001397983 */ /* 0x000ea80000300800 */
[----:B------:R-:W2:Y:S01]  /*29340*/  LDL.LU R41, [R1+0x11c] ;  /* 0x00011c0001297983 */ /* 0x000ea20000300800 */
[----:B----4-:R-:W-:Y:S01]  /*29350*/  IMAD R25, R51, UR33, RZ ;  /* 0x0000002133197c24 */ /* 0x010fe2000f8e02ff */
[----:B------:R-:W-:-:S04]  /*29360*/  ULDC UR33, c[0x0][0x240] ;  /* 0x0000900000217ab9 */ /* 0x000fc80000000800 */
[----:B------:R3:W-:Y:S04]  /*29370*/  STL [R1+0x1160], R25 ;  /* 0x0011601901007387 */ /* 0x0007e80000100800 */
[----:B------:R-:W4:Y:S01]  /*29380*/  LDL.LU R51, [R1+0x118] ;  /* 0x0001180001337983 */ /* 0x000f220000300800 */
[----:B---3--:R-:W-:Y:S01]  /*29390*/  IMAD R25, R65, UR34, RZ ;  /* 0x0000002241197c24 */ /* 0x008fe2000f8e02ff */
[----:B------:R-:W-:-:S04]  /*293a0*/  ULDC UR34, c[0x0][0x240] ;  /* 0x0000900000227ab9 */ /* 0x000fc80000000800 */
[----:B------:R1:W-:Y:S04]  /*293b0*/  STL [R1+0x1418], R25 ;  /* 0x0014181901007387 */ /* 0x0003e80000100800 */
[----:B------:R-:W3:Y:S01]  /*293c0*/  LDL.LU R65, [R1+0x114] ;  /* 0x0001140001417983 */ /* 0x000ee20000300800 */
[----:B-1----:R-:W-:Y:S01]  /*293d0*/  IMAD R25, R90, UR35, RZ ;  /* 0x000000235a197c24 */ /* 0x002fe2000f8e02ff */
[----:B------:R-:W-:-:S04]  /*293e0*/  ULDC UR35, c[0x0][0x240] ;  /* 0x0000900000237ab9 */ /* 0x000fc80000000800 */
[----:B------:R1:W-:Y:S02]  /*293f0*/  STL [R1+0x156c], R25 ;  /* 0x00156c1901007387 */ /* 0x0003e40000100800 */
[----:B-1----:R-:W-:Y:S01]  /*29400*/  IMAD R25, R107, UR36, RZ ;  /* 0x000000246b197c24 */ /* 0x002fe2000f8e02ff */
[----:B------:R-:W-:Y:S01]  /*29410*/  ULDC UR36, c[0x0][0x240] ;  /* 0x0000900000247ab9 */ /* 0x000fe20000000800 */
[----:B------:R-:W3:Y:S04]  /*29420*/  LDL.LU R107, [R1+0x110] ;  /* 0x00011000016b7983 */ /* 0x000ee80000300800 */
[----:B------:R1:W-:Y:S04]  /*29430*/  STL [R1+0x1670], R25 ;  /* 0x0016701901007387 */ /* 0x0003e80000100800 */
[----:B------:R-:W3:Y:S01]  /*29440*/  LDL.LU R90, [R1+0x100] ;  /* 0x00010000015a7983 */ /* 0x000ee20000300800 */
[----:B-1----:R-:W-:Y:S01]  /*29450*/  IMAD R25, R206, UR38, RZ ;  /* 0x00000026ce197c24 */ /* 0x002fe2000f8e02ff */
[----:B------:R-:W-:-:S02]  /*29460*/  ULDC UR38, c[0x0][0x240] ;  /* 0x0000900000267ab9 */ /* 0x000fc40000000800 */
[----:B------:R-:W3:Y:S04]  /*29470*/  LDL.LU R206, [R1+0xfc] ;  /* 0x0000fc0001ce7983 */ /* 0x000ee80000300800 */
        /* <DEDUP_REMOVED lines=12> */
[----:B------:R1:W-:Y:S01]  /*29540*/  STL [R1+0x164c], R25 ;  /* 0x00164c1901007387 */ /* 0x0003e20000100800 */
[----:B--2---:R-:W-:Y:S01]  /*29550*/  IMAD R115, R222, UR42, RZ ;  /* 0x0000002ade737c24 */ /* 0x004fe2000f8e02ff */
[----:B------:R-:W-:Y:S02]  /*29560*/  ULDC UR42, c[0x0][0x240] ;  /* 0x00009000002a7ab9 */ /* 0x000fe40000000800 */
[----:B------:R-:W2:Y:S01]  /*29570*/  LDL.LU R222, [R1+0xe8] ;  /* 0x0000e80001de7983 */ /* 0x000ea20000300800 */
[----:B-1----:R-:W-:Y:S01]  /*29580*/  IMAD R25, R57, UR43, RZ ;  /* 0x0000002b39197c24 */ /* 0x002fe2000f8e02ff */
[----:B------:R-:W-:Y:S02]  /*29590*/  ULDC UR43, c[0x0][0x240] ;  /* 0x00009000002b7ab9 */ /* 0x000fe40000000800 */
[----:B------:R-:W2:Y:S01]  /*295a0*/  LDL.LU R57, [R1+0xe0] ;  /* 0x0000e00001397983 */ /* 0x000ea20000300800 */
[----:B------:R-:W-:Y:S01]  /*295b0*/  IMAD R32, R41, UR44, RZ ;  /* 0x0000002c29207c24 */ /* 0x000fe2000f8e02ff */
[----:B------:R-:W-:-:S02]  /*295c0*/  ULDC UR44, c[0x0][0x240] ;  /* 0x00009000002c7ab9 */ /* 0x000fc40000000800 */
[----:B------:R4:W-:Y:S04]  /*295d0*/  STL [R1+0x1130], R25 ;  /* 0x0011301901007387 */ /* 0x0009e80000100800 */
[----:B------:R-:W-:Y:S04]  /*295e0*/  STL [R1+0x1338], R32 ;  /* 0x0013382001007387 */ /* 0x000fe80000100800 */
        /* <DEDUP_REMOVED lines=9> */
[----:B------:R-:W-:Y:S01]  /*29680*/  IMAD R107, R107, UR47, RZ ;  /* 0x0000002f6b6b7c24 */ /* 0x000fe2000f8e02ff */
[----:B------:R-:W-:-:S04]  /*29690*/  ULDC UR47, c[0x0][0x240] ;  /* 0x00009000002f7ab9 */ /* 0x000fc80000000800 */
[----:B------:R-:W-:Y:S01]  /*296a0*/  STL.64 [R1+0x4840], R106 ;  /* 0x0048406a01007387 */ /* 0x000fe20000100a00 */
[----:B-1----:R-:W-:Y:S01]  /*296b0*/  IMAD R25, R90, UR48, RZ ;  /* 0x000000305a197c24 */ /* 0x002fe2000f8e02ff */
[----:B------:R-:W-:Y:S02]  /*296c0*/  ULDC UR48, c[0x0][0x240] ;  /* 0x0000900000307ab9 */ /* 0x000fe40000000800 */
[----:B------:R-:W3:Y:S04]  /*296d0*/  LDL.LU R90, [R1+0xd0] ;  /* 0x0000d000015a7983 */ /* 0x000ee80000300800 */
[----:B------:R1:W-:Y:S02]  /*296e0*/  STL [R1+0x10ec], R25 ;  /* 0x0010ec1901007387 */ /* 0x0003e40000100800 */
[----:B-1----:R-:W-:Y:S01]  /*296f0*/  IMAD R25, R206, UR49, RZ ;  /* 0x00000031ce197c24 */ /* 0x002fe2000f8e02ff */
[----:B------:R-:W-:Y:S01]  /*29700*/  ULDC UR49, c[0x0][0x240] ;  /* 0x0000900000317ab9 */ /* 0x000fe20000000800 */
        /* <DEDUP_REMOVED lines=14> */
[----:B--2---:R-:W-:Y:S01]  /*297f0*/  IMAD R222, R222, UR53, RZ ;  /* 0x00000035dede7c24 */ /* 0x004fe2000f8e02ff */
[----:B------:R-:W-:Y:S01]  /*29800*/  ULDC UR53, c[0x0][0x240] ;  /* 0x0000900000357ab9 */ /* 0x000fe20000000800 */
[----:B-1----:R-:W-:Y:S01]  /*29810*/  IMAD R25, R57, UR54, RZ ;  /* 0x0000003639197c24 */ /* 0x002fe2000f8e02ff */
[----:B------:R-:W-:Y:S01]  /*29820*/  ULDC UR54, c[0x0][0x240] ;  /* 0x0000900000367ab9 */ /* 0x000fe20000000800 */
[----:B------:R-:W2:Y:S04]  /*29830*/  LDL.LU R57, [R1+0xb0] ;  /* 0x0000b00001397983 */ /* 0x000ea80000300800 */
[----:B------:R-:W2:Y:S04]  /*29840*/  LDL.LU R189, [R1+0xa0] ;  /* 0x0000a00001bd7983 */ /* 0x000ea80000300800 */
[----:B------:R1:W-:Y:S04]  /*29850*/  STL [R1+0x10e8], R25 ;  /* 0x0010e81901007387 */ /* 0x0003e80000100800 */
[----:B------:R-:W-:Y:S04]  /*29860*/  STL [R1+0x894], R222 ;  /* 0x000894de01007387 */ /* 0x000fe80000100800 */
[----:B------:R-:W2:Y:S01]  /*29870*/  LDL.LU R173, [R1+0x9c] ;  /* 0x00009c0001ad7983 */ /* 0x000ea20000300800 */
[----:B-1----:R-:W-:Y:S01]  /*29880*/  IMAD R25, R41, UR55, RZ ;  /* 0x0000003729197c24 */ /* 0x002fe2000f8e02ff */
[----:B------:R-:W-:-:S04]  /*29890*/  ULDC UR55, c[0x0][0x240] ;  /* 0x0000900000377ab9 */ /* 0x000fc80000000800 */
[----:B------:R1:W-:Y:S04]  /*298a0*/  STL [R1+0x12a8], R25 ;  /* 0x0012a81901007387 */ /* 0x0003e80000100800 */
[----:B-1----:R-:W2:Y:S01]  /*298b0*/  LDL.LU R25, [R1+0x98] ;  /* 0x0000980001197983 */ /* 0x002ea20000300800 */
[----:B----4-:R-:W-:Y:S01]  /*298c0*/  IMAD R41, R51, UR56, RZ ;  /* 0x0000003833297c24 */ /* 0x010fe2000f8e02ff */
[----:B------:R-:W-:-:S04]  /*298d0*/  ULDC UR56, c[0x0][0x240] ;  /* 0x0000900000387ab9 */ /* 0x000fc80000000800 */
[----:B------:R1:W-:Y:S04]  /*298e0*/  STL [R1+0x1554], R41 ;  /* 0x0015542901007387 */ /* 0x0003e80000100800 */
[----:B-1----:R-:W4:Y:S01]  /*298f0*/  LDL.LU R41, [R1+0x94] ;  /* 0x0000940001297983 */ /* 0x002f220000300800 */
[----:B---3--:R-:W-:Y:S01]  /*29900*/  IMAD R51, R65, UR57, RZ ;  /* 0x0000003941337c24 */ /* 0x008fe2000f8e02ff */
[----:B------:R-:W-:-:S04]  /*29910*/  ULDC UR57, c[0x0][0x240] ;  /* 0x0000900000397ab9 */ /* 0x000fc80000000800 */
[----:B------:R1:W-:Y:S04]  /*29920*/  STL [R1+0x1640], R51 ;  /* 0x0016403301007387 */ /* 0x0003e80000100800 */
[----:B-1----:R-:W3:Y:S01]  /*29930*/  LDL.LU R51, [R1+0x90] ;  /* 0x0000900001337983 */ /* 0x002ee20000300800 */
[----:B------:R-:W-:Y:S01]  /*29940*/  IMAD R65, R90, UR58, RZ ;  /* 0x0000003a5a417c24 */ /* 0x000fe2000f8e02ff */
[----:B------:R-:W-:Y:S01]  /*29950*/  ULDC UR58, c[0x0][0x240] ;  /* 0x00009000003a7ab9 */ /* 0x000fe20000000800 */
[----:B------:R-:W-:Y:S01]  /*29960*/  IMAD R90, R206, UR59, RZ ;  /* 0x0000003bce5a7c24 */ /* 0x000fe2000f8e02ff */
[----:B------:R-:W-:Y:S01]  /*29970*/  ULDC UR59, c[0x0][0x240] ;  /* 0x00009000003b7ab9 */ /* 0x000fe20000000800 */
[----:B------:R-:W3:Y:S01]  /*29980*/  LDL.LU R206, [R1+0x80] ;  /* 0x0000800001ce7983 */ /* 0x000ee20000300800 */
[----:B------:R-:W-:Y:S01]  /*29990*/  IMAD R106, R188, UR60, RZ ;  /* 0x0000003cbc6a7c24 */ /* 0x000fe2000f8e02ff */
[----:B------:R-:W-:-:S02]  /*299a0*/  ULDC UR60, c[0x0][0x240] ;  /* 0x00009000003c7ab9 */ /* 0x000fc40000000800 */
        /* <DEDUP_REMOVED lines=9> */
[----:B------:R-:W-:Y:S01]  /*29a40*/  IMAD R49, R98, UR6, RZ ;  /* 0x0000000662317c24 */ /* 0x000fe2000f8e02ff */
[----:B------:R-:W-:Y:S02]  /*29a50*/  ULDC UR6, c[0x0][0x240] ;  /* 0x0000900000067ab9 */ /* 0x000fe40000000800 */
[----:B------:R-:W-:Y:S04]  /*29a60*/  STL [R1+0x1550], R106 ;  /* 0x0015506a01007387 */ /* 0x000fe80000100800 */
[----:B------:R-:W3:Y:S04]  /*29a70*/  LDL.LU R98, [R1+0x74] ;  /* 0x0000740001627983 */ /* 0x000ee80000300800 */
[----:B------:R1:W-:Y:S04]  /*29a80*/  STL [R1+0x162c], R49 ;  /* 0x00162c3101007387 */ /* 0x0003e80000100800 */
[----:B-1----:R-:W3:Y:S01]  /*29a90*/  LDL.LU R49, [R1+0x70] ;  /* 0x0000700001317983 */ /* 0x002ee20000300800 */
[----:B--2---:R-:W-:Y:S01]  /*29aa0*/  IMAD R106, R189, UR8, RZ ;  /* 0x00000008bd6a7c24 */ /* 0x004fe2000f8e02ff */
[----:B------:R-:W-:-:S02]  /*29ab0*/  ULDC UR8, c[0x0][0x240] ;  /* 0x0000900000087ab9 */ /* 0x000fc40000000800 */
[----:B------:R-:W2:Y:S04]  /*29ac0*/  LDL.LU R189, [R1+0x60] ;  /* 0x0000600001bd7983 */ /* 0x000ea80000300800 */
[----:B------:R1:W-:Y:S01]  /*29ad0*/  STL [R1+0x10c0], R106 ;  /* 0x0010c06a01007387 */ /* 0x0003e20000100800 */
[----:B------:R-:W-:Y:S01]  /*29ae0*/  IMAD R107, R173, UR9, RZ ;  /* 0x00000009ad6b7c24 */ /* 0x000fe2000f8e02ff */
[----:B------:R-:W-:-:S04]  /*29af0*/  ULDC UR9, c[0x0][0x240] ;  /* 0x0000900000097ab9 */ /* 0x000fc80000000800 */
[----:B------:R-:W-:Y:S01]  /*29b00*/  STL [R1+0x11e0], R107 ;  /* 0x0011e06b01007387 */ /* 0x000fe20000100800 */
[----:B-1----:R-:W-:Y:S01]  /*29b10*/  IMAD R106, R25, UR10, RZ ;  /* 0x0000000a196a7c24 */ /* 0x002fe2000f8e02ff */
[----:B------:R-:W-:Y:S02]  /*29b20*/  ULDC UR10, c[0x0][0x240] ;  /* 0x00009000000a7ab9 */ /* 0x000fe40000000800 */
[----:B------:R-:W2:Y:S04]  /*29b30*/  LDL.LU R25, [R1+0x5c] ;  /* 0x00005c0001197983 */ /* 0x000ea80000300800 */
[----:B------:R-:W-:Y:S04]  /*29b40*/  STL [R1+0x152c], R106 ;  /* 0x00152c6a01007387 */ /* 0x000fe80000100800 */
[----:B------:R-:W2:Y:S01]  /*29b50*/  LDL.LU R180, [R1+0x58] ;  /* 0x0000580001b47983 */ /* 0x000ea20000300800 */
[----:B----4-:R-:W-:Y:S01]  /*29b60*/  IMAD R41, R41, UR11, RZ ;  /* 0x0000000b29297c24 */ /* 0x010fe2000f8e02ff */
[----:B------:R-:W-:-:S04]  /*29b70*/  ULDC UR11, c[0x0][0x240] ;  /* 0x00009000000b7ab9 */ /* 0x000fc80000000800 */
[----:B------:R1:W-:Y:S04]  /*29b80*/  STL [R1+0x1628], R41 ;  /* 0x0016282901007387 */ /* 0x0003e80000100800 */
[----:B------:R-:W4:Y:S04]  /*29b90*/  LDL.LU R181, [R1+0x54] ;  /* 0x0000540001b57983 */ /* 0x000f280000300800 */
[----:B-1----:R-:W4:Y:S01]  /*29ba0*/  LDL.LU R41, [R1+0x50] ;  /* 0x0000500001297983 */ /* 0x002f220000300800 */
[----:B---3--:R-:W-:Y:S01]  /*29bb0*/  IMAD R106, R206, UR13, RZ ;  /* 0x0000000dce6a7c24 */ /* 0x008fe2000f8e02ff */
[----:B------:R-:W-:-:S02]  /*29bc0*/  ULDC UR13, c[0x0][0x240] ;  /* 0x00009000000d7ab9 */ /* 0x000fc40000000800 */
[----:B------:R-:W3:Y:S04]  /*29bd0*/  LDL.LU R206, [R1+0x48] ;  /* 0x0000480001ce7983 */ /* 0x000ee80000300800 */
[----:B------:R-:W4:Y:S04]  /*29be0*/  LDL.LU R148, [R1+0x30] ;  /* 0x0000300001947983 */ /* 0x000f280000300800 */
[----:B------:R1:W-:Y:S04]  /*29bf0*/  STL [R1+0x107c], R106 ;  /* 0x00107c6a01007387 */ /* 0x0003e80000100800 */
[----:B------:R-:W4:Y:S01]  /*29c00*/  LDL.LU R149, [R1+0x2c] ;  /* 0x00002c0001957983 */ /* 0x000f220000300800 */
[----:B-1----:R-:W-:Y:S01]  /*29c10*/  IMAD R106, R188, UR14, RZ ;  /* 0x0000000ebc6a7c24 */ /* 0x002fe2000f8e02ff */
[----:B------:R-:W-:Y:S01]  /*29c20*/  ULDC UR14, c[0x0][0x240] ;  /* 0x00009000000e7ab9 */ /* 0x000fe20000000800 */
[----:B------:R-:W-:-:S03]  /*29c30*/  IMAD R32, R32, UR15, RZ ;  /* 0x0000000f20207c24 */ /* 0x000fc6000f8e02ff */
        /* <DEDUP_REMOVED lines=8> */
[----:B------:R-:W4:Y:S01]  /*29cc0*/  LDL.LU R157, [R1+0x24] ;  /* 0x00002400019d7983 */ /* 0x000f220000300800 */
[----:B------:R-:W-:Y:S01]  /*29cd0*/  IMAD R228, R228, UR35, RZ ;  /* 0x00000023e4e47c24 */ /* 0x000fe2000f8e02ff */
[----:B------:R-:W-:Y:S01]  /*29ce0*/  ULDC UR35, c[0x0][0x240] ;  /* 0x0000900000237ab9 */ /* 0x000fe20000000800 */
[----:B------:R-:W-:Y:S01]  /*29cf0*/  IMAD R227, R227, UR36, RZ ;  /* 0x00000024e3e37c24 */ /* 0x000fe2000f8e02ff */
[----:B------:R1:W-:Y:S01]  /*29d00*/  STL [R1+0x1528], R32 ;  /* 0x0015282001007387 */ /* 0x0003e20000100800 */
        /* <DEDUP_REMOVED lines=9> */
[----:B-1----:R-:W4:Y:S01]  /*29da0*/  LDL.LU R32, [R1+0x20] ;  /* 0x0000200001207983 */ /* 0x002f220000300800 */
        /* <DEDUP_REMOVED lines=8> */
[----:B------:R-:W-:Y:S01]  /*29e30*/  IMAD R193, R193, UR60, RZ ;  /* 0x0000003cc1c17c24 */ /* 0x000fe2000f8e02ff */
[----:B------:R-:W-:Y:S01]  /*29e40*/  ULDC UR42, c[0x0][0x240] ;  /* 0x00009000002a7ab9 */ /* 0x000fe20000000800 */
[----:B------:R-:W-:Y:S01]  /*29e50*/  IMAD R226, R226, UR37, RZ ;  /* 0x00000025e2e27c24 */ /* 0x000fe2000f8e02ff */
[----:B------:R-:W4:Y:S01]  /*29e60*/  LDL.LU R172, [R1+0x10] ;  /* 0x0000100001ac7983 */ /* 0x000f220000300800 */
[----:B------:R-:W-:Y:S01]  /*29e70*/  IMAD R192, R192, UR61, RZ ;  /* 0x0000003dc0c07c24 */ /* 0x000fe2000f8e02ff */
[----:B------:R-:W-:Y:S01]  /*29e80*/  ULDC UR39, c[0x0][0x240] ;  /* 0x0000900000277ab9 */ /* 0x000fe20000000800 */
[----:B--2---:R-:W-:Y:S01]  /*29e90*/  IMAD R107, R180, UR20, RZ ;  /* 0x00000014b46b7c24 */ /* 0x004fe2000f8e02ff */
[----:B------:R-:W2:Y:S01]  /*29ea0*/  LDL.LU R173, [R1+0xc] ;  /* 0x00000c0001ad7983 */ /* 0x000ea20000300800 */
[----:B-1----:R-:W-:Y:S01]  /*29eb0*/  IMAD R106, R189, UR18, RZ ;  /* 0x00000012bd6a7c24 */ /* 0x002fe2000f8e02ff */
[----:B------:R-:W-:Y:S01]  /*29ec0*/  ULDC UR20, c[0x0][0x240] ;  /* 0x0000900000147ab9 */ /* 0x000fe20000000800 */
[----:B---3--:R-:W-:Y:S01]  /*29ed0*/  IMAD R206, R206, UR23, RZ ;  /* 0x00000017cece7c24 */ /* 0x008fe2000f8e02ff */
[----:B------:R-:W3:Y:S01]  /*29ee0*/  LDL.LU R188, [R1+0x8] ;  /* 0x0000080001bc7983 */ /* 0x000ee20000300800 */
[----:B----4-:R-:W-:Y:S01]  /*29ef0*/  IMAD R41, R41, UR22, RZ ;  /* 0x0000001629297c24 */ /* 0x010fe2000f8e02ff */
[----:B------:R-:W-:Y:S01]  /*29f00*/  ULDC UR22, c[0x0][0x240] ;  /* 0x0000900000167ab9 */ /* 0x000fe20000000800 */
[----:B------:R-:W-:Y:S01]  /*29f10*/  IMAD R141, R141, UR41, RZ ;  /* 0x000000298d8d7c24 */ /* 0x000fe2000f8e02ff */
[----:B------:R1:W-:Y:S01]  /*29f20*/  STL [R1+0x1078], R106 ;  /* 0x0010786a01007387 */ /* 0x0003e20000100800 */
[----:B------:R-:W-:Y:S01]  /*29f30*/  IMAD R212, R212, UR47, RZ ;  /* 0x0000002fd4d47c24 */ /* 0x000fe2000f8e02ff */
[----:B------:R-:W-:Y:S01]  /*29f40*/  ULDC UR41, c[0x0][0x240] ;  /* 0x0000900000297ab9 */ /* 0x000fe20000000800 */
[----:B------:R-:W-:Y:S01]  /*29f50*/  IMAD R57, R57, UR7, RZ ;  /* 0x0000000739397c24 */ /* 0x000fe2000f8e02ff */
[----:B------:R-:W4:Y:S01]  /*29f60*/  LDL.LU R189, [R1+0x4] ;  /* 0x0000040001bd7983 */ /* 0x000f220000300800 */
[----:B------:R-:W-:Y:S01]  /*29f70*/  IMAD R51, R51, UR12, RZ ;  /* 0x0000000c33337c24 */ /* 0x000fe2000f8e02ff */
[----:B------:R-:W-:Y:S01]  /*29f80*/  ULDC UR47, c[0x0][0x240] ;  /* 0x00009000002f7ab9 */ /* 0x000fe20000000800 */
[----:B------:R-:W-:Y:S01]  /*29f90*/  IMAD R49, R49, UR17, RZ ;  /* 0x0000001131317c24 */ /* 0x000fe2000f8e02ff */
[----:B------:R-:W-:Y:S01]  /*29fa0*/  ULDC UR7, c[0x0][0x240] ;  /* 0x0000900000077ab9 */ /* 0x000fe20000000800 */
[----:B------:R-:W-:Y:S01]  /*29fb0*/  IMAD R216, R216, UR46, RZ ;  /* 0x0000002ed8d87c24 */ /* 0x000fe2000f8e02ff */
[----:B------:R-:W-:Y:S01]  /*29fc0*/  ULDC UR46, c[0x0][0x240] ;  /* 0x00009000002e7ab9 */ /* 0x000fe20000000800 */
[----:B-1----:R-:W-:Y:S01]  /*29fd0*/  IMAD R106, R25, UR19, RZ ;  /* 0x00000013196a7c24 */ /* 0x002fe2000f8e02ff */
[----:B------:R-:W-:Y:S01]  /*29fe0*/  ULDC UR19, c[0x0][0x240] ;  /* 0x0000900000137ab9 */ /* 0x000fe20000000800 */
[----:B------:R-:W2:Y:S01]  /*29ff0*/  LDL.LU R25, [R1] ;  /* 0x0000000001197983 */ /* 0x000ea20000300800 */
[----:B------:R-:W-:Y:S01]  /*2a000*/  IMAD R208, R208, UR51, RZ ;  /* 0x00000033d0d07c24 */ /* 0x000fe2000f8e02ff */
[----:B------:R-:W-:Y:S01]  /*2a010*/  ULDC UR17, c[0x0][0x240] ;  /* 0x0000900000117ab9 */ /* 0x000fe20000000800 */
[----:B------:R-:W-:Y:S01]  /*2a020*/  IMAD R200, R200, UR57, RZ ;  /* 0x00000039c8c87c24 */ /* 0x000fe2000f8e02ff */
[----:B------:R1:W-:Y:S01]  /*2a030*/  STL [R1+0x11c0], R106 ;  /* 0x0011c06a01007387 */ /* 0x0003e20000100800 */
        /* <DEDUP_REMOVED lines=12> */
[----:B------:R-:W-:Y:S01]  /*2a100*/  IMAD R218, R218, UR44, RZ ;  /* 0x0000002cdada7c24 */ /* 0x000fe2000f8e02ff */
[----:B------:R-:W-:Y:S01]  /*2a110*/  ULDC UR44, c[0x0][0x240] ;  /* 0x00009000002c7ab9 */ /* 0x000fe20000000800 */
[----:B------:R-:W-:Y:S01]  /*2a120*/  IMAD R107, R156, UR26, RZ ;  /* 0x0000001a9c6b7c24 */ /* 0x000fe2000f8e02ff */
[----:B------:R1:W-:Y:S01]  /*2a130*/  STL [R1+0x1620], R106 ;  /* 0x0016206a01007387 */ /* 0x0003e20000100800 */
[----:B------:R-:W-:Y:S01]  /*2a140*/  IMAD R209, R209, UR50, RZ ;  /* 0x00000032d1d17c24 */ /* 0x000fe2000f8e02ff */
[----:B------:R-:W-:Y:S01]  /*2a150*/  ULDC UR50, c[0x0][0x240] ;  /* 0x0000900000327ab9 */ /* 0x000fe20000000800 */
[----:B------:R-:W-:Y:S01]  /*2a160*/  IMAD R201, R201, UR56, RZ ;  /* 0x00000038c9c97c24 */ /* 0x000fe2000f8e02ff */
[----:B------:R-:W-:Y:S01]  /*2a170*/  STL [R1+0x890], R206 ;  /* 0x000890ce01007387 */ /* 0x000fe20000100800 */
        /* <DEDUP_REMOVED lines=39> */
[----:B------:R-:W-:Y:S01]  /*2a3f0*/  ULDC UR18, c[0x0][0x240] ;  /* 0x0000900000127ab9 */ /* 0x000fe20000000800 */
[----:B------:R-:W-:Y:S01]  /*2a400*/  IMAD R219, R219, UR43, RZ ;  /* 0x0000002bdbdb7c24 */ /* 0x000fe2000f8e02ff */
[----:B------:R-:W-:Y:S01]  /*2a410*/  ULDC UR26, c[0x0][0x240] ;  /* 0x00009000001a7ab9 */ /* 0x000fe20000000800 */
[----:B------:R1:W-:Y:S01]  /*2a420*/  STL [R1+0x24], R106 ;  /* 0x0000246a01007387 */ /* 0x0003e20000100800 */
[----:B------:R-:W-:Y:S01]  /*2a430*/  IMAD R147, R147, UR35, RZ ;  /* 0x0000002393937c24 */ /* 0x000fe2000f8e02ff */
[----:B------:R-:W-:Y:S01]  /*2a440*/  ULDC UR14, c[0x0][0x240] ;  /* 0x00009000000e7ab9 */ /* 0x000fe20000000800 */
[----:B------:R-:W-:Y:S01]  /*2a450*/  ULDC UR37, c[0x0][0x240] ;  /* 0x0000900000257ab9 */ /* 0x000fe20000000800 */
[----:B------:R-:W-:Y:S01]  /*2a460*/  STL [R1+0x1c], R98 ;  /* 0x00001c6201007387 */ /* 0x000fe20000100800 */
[----:B------:R-:W-:Y:S01]  /*2a470*/  IMAD R211, R211, UR48, RZ ;  /* 0x00000030d3d37c24 */ /* 0x000fe2000f8e02ff */
[----:B------:R-:W-:Y:S01]  /*2a480*/  ULDC UR51, c[0x0][0x240] ;  /* 0x0000900000337ab9 */ /* 0x000fe20000000800 */
[----:B------:R-:W-:Y:S01]  /*2a490*/  IMAD R203, R203, UR54, RZ ;  /* 0x00000036cbcb7c24 */ /* 0x000fe2000f8e02ff */
[----:B------:R-:W-:Y:S01]  /*2a4a0*/  ULDC UR6, c[0x0][0x240] ;  /* 0x0000900000067ab9 */ /* 0x000fe20000000800 */
[----:B------:R-:W-:Y:S01]  /*2a4b0*/  ULDC UR60, c[0x0][0x240] ;  /* 0x00009000003c7ab9 */ /* 0x000fe20000000800 */
[----:B-1----:R-:W-:Y:S01]  /*2a4c0*/  IMAD R106, R172, UR30, RZ ;  /* 0x0000001eac6a7c24 */ /* 0x002fe2000f8e02ff */
[----:B------:R-:W-:Y:S01]  /*2a4d0*/  ULDC UR30, c[0x0][0x240] ;  /* 0x00009000001e7ab9 */ /* 0x000fe20000000800 */
[----:B------:R-:W-:Y:S01]  /*2a4e0*/  IMAD R185, R185, UR9, RZ ;  /* 0x00000009b9b97c24 */ /* 0x000fe2000f8e02ff */
[----:B------:R-:W-:Y:S01]  /*2a4f0*/  ULDC UR39, c[0x0][0x240] ;  /* 0x0000900000277ab9 */ /* 0x000fe20000000800 */
[----:B------:R-:W-:Y:S01]  /*2a500*/  ULDC UR15, c[0x0][0x240] ;  /* 0x00009000000f7ab9 */ /* 0x000fe20000000800 */
[----:B------:R1:W-:Y:S01]  /*2a510*/  STL [R1+0x10], R106 ;  /* 0x0000106a01007387 */ /* 0x0003e20000100800 */
[----:B------:R-:W-:Y:S01]  /*2a520*/  IMAD R210, R210, UR49, RZ ;  /* 0x00000031d2d27c24 */ /* 0x000fe2000f8e02ff */
[----:B------:R-:W-:Y:S01]  /*2a530*/  ULDC UR43, c[0x0][0x240] ;  /* 0x00009000002b7ab9 */ /* 0x000fe20000000800 */
[----:B------:R-:W-:Y:S01]  /*2a540*/  IMAD R202, R202, UR55, RZ ;  /* 0x00000037caca7c24 */ /* 0x000fe2000f8e02ff */
[----:B------:R-:W-:Y:S01]  /*2a550*/  ULDC UR48, c[0x0][0x240] ;  /* 0x0000900000307ab9 */ /* 0x000fe20000000800 */
[----:B------:R-:W-:Y:S01]  /*2a560*/  ULDC UR61, c[0x0][0x240] ;  /* 0x00009000003d7ab9 */ /* 0x000fe20000000800 */
[----:B--2---:R-:W-:Y:S01]  /*2a570*/  IMAD R25, R25, UR34, RZ ;  /* 0x0000002219197c24 */ /* 0x004fe2000f8e02ff */
[----:B------:R-:W-:Y:S01]  /*2a580*/  ULDC UR34, c[0x0][0x240] ;  /* 0x0000900000227ab9 */ /* 0x000fe20000000800 */
[----:B-1----:R-:W-:Y:S01]  /*2a590*/  IMAD R106, R173, UR31, RZ ;  /* 0x0000001fad6a7c24 */ /* 0x002fe2000f8e02ff */
[----:B------:R-:W-:Y:S01]  /*2a5a0*/  ULDC UR31, c[0x0][0x240] ;  /* 0x00009000001f7ab9 */ /* 0x000fe20000000800 */
[----:B---3--:R-:W-:Y:S01]  /*2a5b0*/  IMAD R107, R188, UR32, RZ ;  /* 0x00000020bc6b7c24 */ /* 0x008fe2000f8e02ff */
[----:B------:R-:W-:Y:S01]  /*2a5c0*/  ULDC UR32, c[0x0][0x240] ;  /* 0x0000900000207ab9 */ /* 0x000fe20000000800 */
[----:B------:R-:W-:Y:S01]  /*2a5d0*/  IMAD R88, R88, UR22, RZ ;  /* 0x0000001658587c24 */ /* 0x000fe2000f8e02ff */
[----:B------:R4:W-:Y:S01]  /*2a5e0*/  STL [R1+0xc], R106 ;  /* 0x00000c6a01007387 */ /* 0x0009e20000100800 */
[----:B------:R-:W-:Y:S01]  /*2a5f0*/  ULDC UR22, c[0x0][0x240] ;  /* 0x0000900000167ab9 */ /* 0x000fe20000000800 */
[----:B------:R-:W-:Y:S01]  /*2a600*/  IMAD R234, R234, UR41, RZ ;  /* 0x00000029eaea7c24 */ /* 0x000fe2000f8e02ff */
[----:B------:R-:W-:Y:S01]  /*2a610*/  ULDC UR54, c[0x0][0x240] ;  /* 0x0000900000367ab9 */ /* 0x000fe20000000800 */
[----:B------:R-:W-:Y:S01]  /*2a620*/  STL [R1+0x8], R107 ;  /* 0x0000086b01007387 */ /* 0x000fe20000100800 */
[----:B------:R-:W-:Y:S01]  /*2a630*/  IMAD R132, R132, UR47, RZ ;  /* 0x0000002f84847c24 */ /* 0x000fe2000f8e02ff */
[----:B------:R-:W-:Y:S01]  /*2a640*/  ULDC UR47, c[0x0][0x240] ;  /* 0x00009000002f7ab9 */ /* 0x000fe20000000800 */
[----:B------:R-:W-:Y:S01]  /*2a650*/  IMAD R159, R159, UR28, RZ ;  /* 0x0000001c9f9f7c24 */ /* 0x000fe2000f8e02ff */
[----:B------:R-:W-:Y:S01]  /*2a660*/  ULDC UR9, c[0x0][0x240] ;  /* 0x0000900000097ab9 */ /* 0x000fe20000000800 */
[----:B------:R-:W-:Y:S01]  /*2a670*/  IMAD R134, R134, UR46, RZ ;  /* 0x0000002e86867c24 */ /* 0x000fe2000f8e02ff */
[----:B------:R-:W-:Y:S01]  /*2a680*/  ULDC UR21, c[0x0][0x240] ;  /* 0x0000900000157ab9 */ /* 0x000fe20000000800 */
[----:B----4-:R-:W-:Y:S01]  /*2a690*/  IMAD R106, R189, UR33, RZ ;  /* 0x00000021bd6a7c24 */ /* 0x010fe2000f8e02ff */
        /* <DEDUP_REMOVED lines=8> */
[----:B------:R2:W-:Y:S01]  /*2a720*/  STL.64 [R1+0x4848], R24 ;  /* 0x0048481801007387 */ /* 0x0005e20000100a00 */
[----:B------:R-:W-:Y:S01]  /*2a730*/  IMAD R126, R126, UR52, RZ ;  /* 0x000000347e7e7c24 */ /* 0x000fe2000f8e02ff */
[----:B------:R-:W-:Y:S01]  /*2a740*/  ULDC UR40, c[0x0][0x240] ;  /* 0x0000900000287ab9 */ /* 0x000fe20000000800 */
[----:B------:R-:W-:Y:S01]  /*2a750*/  IMAD R118, R118, UR58, RZ ;  /* 0x0000003a76767c24 */ /* 0x000fe2000f8e02ff */
[----:B------:R-:W-:Y:S01]  /*2a760*/  STL.64 [R1+0x4850], R228 ;  /* 0x004850e401007387 */ /* 0x000fe20000100a00 */
[----:B------:R-:W-:Y:S01]  /*2a770*/  IMAD R187, R187, UR7, RZ ;  /* 0x00000007bbbb7c24 */ /* 0x000fe2000f8e02ff */
[----:B------:R-:W-:Y:S01]  /*2a780*/  ULDC UR7, c[0x0][0x240] ;  /* 0x0000900000077ab9 */ /* 0x000fe20000000800 */
[C---:B-1----:R-:W-:Y:S01]  /*2a790*/  IMAD.WIDE R106, R7.reuse, 0x4, R4 ;  /* 0x00000004076a7825 */ /* 0x042fe200078e0204 */
[----:B------:R-:W-:Y:S01]  /*2a7a0*/  STL.64 [R1+0x4858], R226 ;  /* 0x004858e201007387 */ /* 0x000fe20000100a00 */
[----:B------:R-:W-:Y:S01]  /*2a7b0*/  ULDC UR46, c[0x0][0x240] ;  /* 0x00009000002e7ab9 */ /* 0x000fe20000000800 */
[----:B------:R-:W-:Y:S01]  /*2a7c0*/  ULDC UR52, c[0x0][0x240] ;  /* 0x0000900000347ab9 */ /* 0x000fe20000000800 */
[----:B------:R-:W-:Y:S01]  /*2a7d0*/  IMAD R170, R170, UR19, RZ ;  /* 0x00000013aaaa7c24 */ /* 0x000fe2000f8e02ff */
[----:B------:R-:W-:Y:S01]  /*2a7e0*/  STL.64 [R1+0x4860], R224 ;  /* 0x004860e001007387 */ /* 0x000fe20000100a00 */
[----:B--2---:R-:W-:Y:S01]  /*2a7f0*/  IMAD.WIDE R24, R7, 0x4, R2 ;  /* 0x0000000407187825 */ /* 0x004fe200078e0202 */
[----:B------:R-:W-:Y:S01]  /*2a800*/  ULDC UR19, c[0x0][0x240] ;  /* 0x0000900000137ab9 */ /* 0x000fe20000000800 */
[----:B------:R-:W-:Y:S01]  /*2a810*/  ULDC UR58, c[0x0][0x240] ;  /* 0x00009000003a7ab9 */ /* 0x000fe20000000800 */
[----:B------:R-:W-:Y:S01]  /*2a820*/  STL.64 [R1+0x4868], R222 ;  /* 0x004868de01007387 */ /* 0x000fe20000100a00 */
[----:B------:R-:W-:Y:S01]  /*2a830*/  IMAD R101, R101, UR13, RZ ;  /* 0x0000000d65657c24 */ /* 0x000fe2000f8e02ff */
[----:B------:R-:W-:Y:S01]  /*2a840*/  ULDC UR13, c[0x0][0x240] ;  /* 0x00009000000d7ab9 */ /* 0x000fe20000000800 */
[----:B------:R-:W-:Y:S01]  /*2a850*/  IMAD R162, R162, UR25, RZ ;  /* 0x00000019a2a27c24 */ /* 0x000fe2000f8e02ff */
        /* <DEDUP_REMOVED lines=8> */
[----:B------:R-:W2:Y:S01]  /*2a8e0*/  LDL R157, [R1+0x38] ;  /* 0x00003800019d7983 */ /* 0x000ea20000100800 */
[----:B------:R-:W-:Y:S01]  /*2a8f0*/  IMAD R136, R136, UR44, RZ ;  /* 0x0000002c88887c24 */ /* 0x000fe2000f8e02ff */
[----:B------:R-:W-:Y:S01]  /*2a900*/  ULDC UR44, c[0x0][0x240] ;  /* 0x00009000002c7ab9 */ /* 0x000fe20000000800 */
[----:B------:R-:W-:Y:S01]  /*2a910*/  IMAD R68, R68, UR38, RZ ;  /* 0x0000002644447c24 */ /* 0x000fe2000f8e02ff */
[----:B------:R-:W3:Y:S01]  /*2a920*/  LDL R172, [R1+0xac] ;  /* 0x0000ac0001ac7983 */ /* 0x000ee20000100800 */
[----:B------:R-:W-:Y:S01]  /*2a930*/  IMAD R128, R128, UR50, RZ ;  /* 0x0000003280807c24 */ /* 0x000fe2000f8e02ff */
[----:B------:R-:W-:Y:S01]  /*2a940*/  ULDC UR50, c[0x0][0x240] ;  /* 0x0000900000327ab9 */ /* 0x000fe20000000800 */
[----:B------:R-:W-:Y:S01]  /*2a950*/  IMAD R120, R120, UR56, RZ ;  /* 0x0000003878787c24 */ /* 0x000fe2000f8e02ff */
[----:B------:R-:W4:Y:S01]  /*2a960*/  LDL R173, [R1+0x418] ;  /* 0x0004180001ad7983 */ /* 0x000f220000100800 */
        /* <DEDUP_REMOVED lines=19> */
[----:B------:R1:W-:Y:S01]  /*2aaa0*/  STL.64 [R1+0x420], R106 ;  /* 0x0004206a01007387 */ /* 0x0003e20000100a00 */
[----:B------:R-:W-:Y:S01]  /*2aab0*/  IMAD R27, R27, UR11, RZ ;  /* 0x0000000b1b1b7c24 */ /* 0x000fe2000f8e02ff */
[----:B------:R-:W-:Y:S01]  /*2aac0*/  ULDC UR31, c[0x0][0x240] ;  /* 0x00009000001f7ab9 */ /* 0x000fe20000000800 */
[----:B------:R-:W-:Y:S01]  /*2aad0*/  IMAD R155, R155, UR30, RZ ;  /* 0x0000001e9b9b7c24 */ /* 0x000fe2000f8e02ff */
[----:B------:R1:W-:Y:S01]  /*2aae0*/  STL.64 [R1+0x410], R24 ;  /* 0x0004101801007387 */ /* 0x0003e20000100a00 */
        /* <DEDUP_REMOVED lines=8> */
[--C-:B-1----:R-:W-:Y:S01]  /*2ab70*/  IMAD.WIDE R106, R117, 0x4, R4.reuse ;  /* 0x00000004756a7825 */ /* 0x102fe200078e0204 */
[----:B------:R-:W-:Y:S01]  /*2ab80*/  ULDC UR7, c[0x0][0x240] ;  /* 0x0000900000077ab9 */ /* 0x000fe20000000800 */
[----:B------:R-:W-:Y:S01]  /*2ab90*/  ULDC UR19, c[0x0][0x240] ;  /* 0x0000900000137ab9 */ /* 0x000fe20000000800 */
[----:B------:R-:W-:Y:S01]  /*2aba0*/  ULDC UR38, c[0x0][0x240] ;  /* 0x0000900000267ab9 */ /* 0x000fe20000000800 */
[--C-:B------:R-:W-:Y:S01]  /*2abb0*/  IMAD.WIDE R24, R249, 0x4, R4.reuse ;  /* 0x00000004f9187825 */ /* 0x100fe200078e0204 */
[----:B------:R1:W-:Y:S01]  /*2abc0*/  STL.64 [R1+0x1300], R106 ;  /* 0x0013006a01007387 */ /* 0x0003e20000100a00 */
[----:B------:R-:W-:Y:S01]  /*2abd0*/  ULDC UR44, c[0x0][0x240] ;  /* 0x00009000002c7ab9 */ /* 0x000fe20000000800 */
[----:B------:R-:W-:Y:S01]  /*2abe0*/  ULDC UR49, c[0x0][0x240] ;  /* 0x0000900000317ab9 */ /* 0x000fe20000000800 */
[--C-:B------:R-:W-:Y:S01]  /*2abf0*/  IMAD.WIDE R2, R16, 0x4, R4.reuse ;  /* 0x0000000410027825 */ /* 0x100fe200078e0204 */
[----:B------:R1:W-:Y:S01]  /*2ac00*/  STL.64 [R1+0xee8], R24 ;  /* 0x000ee81801007387 */ /* 0x0003e20000100a00 */
[----:B------:R-:W-:Y:S01]  /*2ac10*/  ULDC UR55, c[0x0][0x240] ;  /* 0x0000900000377ab9 */ /* 0x000fe20000000800 */
[----:B------:R-:W-:Y:S01]  /*2ac20*/  ULDC UR16, c[0x0][0x240] ;  /* 0x0000900000107ab9 */ /* 0x000fe20000000800 */
[----:B------:R-:W-:Y:S01]  /*2ac30*/  IMAD R95, R95, UR17, RZ ;  /* 0x000000115f5f7c24 */ /* 0x000fe2000f8e02ff */
[----:B------:R1:W-:Y:S01]  /*2ac40*/  STL.64 [R1+0xee0], R2 ;  /* 0x000ee00201007387 */ /* 0x0003e20000100a00 */
[----:B------:R-:W-:Y:S01]  /*2ac50*/  ULDC UR17, c[0x0][0x240] ;  /* 0x0000900000117ab9 */ /* 0x000fe20000000800 */
[----:B------:R-:W-:Y:S01]  /*2ac60*/  IMAD R87, R87, UR23, RZ ;  /* 0x0000001757577c24 */ /* 0x000fe2000f8e02ff */
[----:B------:R-:W-:Y:S01]  /*2ac70*/  ULDC UR23, c[0x0][0x240] ;  /* 0x0000900000177ab9 */ /* 0x000fe20000000800 */
[--C-:B-1----:R-:W-:Y:S01]  /*2ac80*/  IMAD.WIDE R106, R100, 0x4, R4.reuse ;  /* 0x00000004646a7825 */ /* 0x102fe200078e0204 */
[----:B------:R-:W-:Y:S01]  /*2ac90*/  ULDC UR28, c[0x0][0x240] ;  /* 0x00009000001c7ab9 */ /* 0x000fe20000000800 */
[----:B------:R-:W-:Y:S01]  /*2aca0*/  ULDC UR35, c[0x0][0x240] ;  /* 0x0000900000237ab9 */ /* 0x000fe20000000800 */
[----:B------:R-:W-:Y:S01]  /*2acb0*/  ULDC UR53, c[0x0][0x240] ;  /* 0x0000900000357ab9 */ /* 0x000fe20000000800 */
[----:B------:R-:W-:Y:S01]  /*2acc0*/  IMAD.WIDE R24, R241, 0x4, R4 ;  /* 0x00000004f1187825 */ /* 0x000fe200078e0204 */
[----:B------:R1:W-:Y:S01]  /*2acd0*/  STL.64 [R1+0xc40], R106 ;  /* 0x000c406a01007387 */ /* 0x0003e20000100a00 */
[----:B------:R-:W-:-:S02]  /*2ace0*/  ULDC UR29, c[0x0][0x240] ;  /* 0x00009000001d7ab9 */ /* 0x000fc40000000800 */
[--C-:B------:R-:W-:Y:S01]  /*2acf0*/  IMAD.WIDE R2, R232, 0x4, R4.reuse ;  /* 0x00000004e8027825 */ /* 0x100fe200078e0204 */
[----:B------:R-:W-:Y:S04]  /*2ad00*/  STL.64 [R1+0x4778], R232 ;  /* 0x004778e801007387 */ /* 0x000fe80000100a00 */
[----:B------:R1:W-:Y:S02]  /*2ad10*/  STL.64 [R1+0xc38], R24 ;  /* 0x000c381801007387 */ /* 0x0003e40000100a00 */
[--C-:B-1----:R-:W-:Y:S02]  /*2ad20*/  IMAD.WIDE R106, R42, 0x4, R4.reuse ;  /* 0x000000042a6a7825 */ /* 0x102fe400078e0204 */
[----:B------:R1:W-:Y:S04]  /*2ad30*/  STL.64 [R1+0xc30], R2 ;  /* 0x000c300201007387 */ /* 0x0003e80000100a00 */
[----:B------:R1:W-:Y:S01]  /*2ad40*/  STL.64 [R1+0xc28], R106 ;  /* 0x000c286a01007387 */ /* 0x0003e20000100a00 */
[----:B------:R-:W-:-:S04]  /*2ad50*/  IMAD.WIDE R24, R58, 0x4, R4 ;  /* 0x000000043a187825 */ /* 0x000fc800078e0204 */
[--C-:B-1----:R-:W-:Y:S01]  /*2ad60*/  IMAD.WIDE R2, R75, 0x4, R4.reuse ;  /* 0x000000044b027825 */ /* 0x102fe200078e0204 */
[----:B------:R1:W-:Y:S03]  /*2ad70*/  STL.64 [R1+0xc20], R24 ;  /* 0x000c201801007387 */ /* 0x0003e60000100a00 */
[--C-:B------:R-:W-:Y:S01]  /*2ad80*/  IMAD.WIDE R106, R91, 0x4, R4.reuse ;  /* 0x000000045b6a7825 */ /* 0x100fe200078e0204 */
[----:B------:R1:W-:Y:S04]  /*2ad90*/  STL.64 [R1+0xc18], R2 ;  /* 0x000c180201007387 */ /* 0x0003e80000100a00 */
[----:B------:R1:W-:Y:S02]  /*2ada0*/  STL.64 [R1+0xc10], R106 ;  /* 0x000c106a01007387 */ /* 0x0003e40000100a00 */
[----:B-1----:R-:W-:-:S04]  /*2adb0*/  IMAD.WIDE R24, R124, 0x4, R4 ;  /* 0x000000047c187825 */ /* 0x002fc800078e0204 */
[--C-:B------:R-:W-:Y:S01]  /*2adc0*/  IMAD.WIDE R2, R140, 0x4, R4.reuse ;  /* 0x000000048c027825 */ /* 0x100fe200078e0204 */
        /* <DEDUP_REMOVED lines=15> */
[----:B------:R2:W-:Y:S01]  /*2aec0*/  STL.64 [R1+0x818], R106 ;  /* 0x0008186a01007387 */ /* 0x0005e20000100a00 */
[----:B-1----:R-:W-:-:S04]  /*2aed0*/  IMAD.WIDE R24, R251, 0x4, R4 ;  /* 0x00000004fb187825 */ /* 0x002fc800078e0204 */
[--C-:B------:R-:W-:Y:S01]  /*2aee0*/  IMAD.WIDE R2, R252, 0x4, R4.reuse ;  /* 0x00000004fc027825 */ /* 0x100fe200078e0204 */
[----:B------:R3:W-:Y:S04]  /*2aef0*/  STL.64 [R1+0x810], R24 ;  /* 0x0008101801007387 */ /* 0x0007e80000100a00 */
[----:B------:R4:W-:Y:S01]  /*2af00*/  STL.64 [R1+0x808], R2 ;  /* 0x0008080201007387 */ /* 0x0009e20000100a00 */
[----:B--2---:R-:W-:-:S04]  /*2af10*/  IMAD.WIDE R106, R157, 0x4, R4 ;  /* 0x000000049d6a7825 */ /* 0x004fc800078e0204 */
[--C-:B---3--:R-:W-:Y:S01]  /*2af20*/  IMAD.WIDE R24, R172, 0x4, R4.reuse ;  /* 0x00000004ac187825 */ /* 0x108fe200078e0204 */
[----:B------:R1:W-:Y:S03]  /*2af30*/  STL.64 [R1+0x800], R106 ;  /* 0x0008006a01007387 */ /* 0x0003e60000100a00 */
[--C-:B----4-:R-:W-:Y:S01]  /*2af40*/  IMAD.WIDE R2, R173, 0x4, R4.reuse ;  /* 0x00000004ad027825 */ /* 0x110fe200078e0204 */
[----:B------:R2:W-:Y:S04]  /*2af50*/  STL.64 [R1+0x7f8], R24 ;  /* 0x0007f81801007387 */ /* 0x0005e80000100a00 */
[----:B------:R3:W-:Y:S01]  /*2af60*/  STL.64 [R1+0x7f0], R2 ;  /* 0x0007f00201007387 */ /* 0x0007e20000100a00 */
[----:B-1----:R-:W-:-:S04]  /*2af70*/  IMAD.WIDE R106, R188, 0x4, R4 ;  /* 0x00000004bc6a7825 */ /* 0x002fc800078e0204 */
[--C-:B--2---:R-:W-:Y:S01]  /*2af80*/  IMAD.WIDE R24, R189, 0x4, R4.reuse ;  /* 0x00000004bd187825 */ /* 0x104fe200078e0204 */
[----:B---3--:R-:W2:Y:S04]  /*2af90*/  LDL R2, [R1+0xd2c] ;  /* 0x000d2c0001027983 */ /* 0x008ea80000100800 */
[----:B------:R-:W-:Y:S04]  /*2afa0*/  STL.64 [R1+0x438], R106 ;  /* 0x0004386a01007387 */ /* 0x000fe80000100a00 */
[----:B------:R-:W3:Y:S04]  /*2afb0*/  LDL R3, [R1+0xd28] ;  /* 0x000d280001037983 */ /* 0x000ee80000100800 */
[----:B------:R1:W-:Y:S04]  /*2afc0*/  STL.64 [R1+0xed8], R24 ;  /* 0x000ed81801007387 */ /* 0x0003e80000100a00 */
[----:B------:R-:W4:Y:S04]  /*2afd0*/  LDL R7, [R1+0xd24] ;  /* 0x000d240001077983 */ /* 0x000f280000100800 */
        /* <DEDUP_REMOVED lines=14> */
[----:B-1----:R-:W4:Y:S04]  /*2b0c0*/  LDL R24, [R1+0xd70] ;  /* 0x000d700001187983 */ /* 0x002f280000100800 */
        /* <DEDUP_REMOVED lines=12> */
[----:B------:R-:W4:Y:S01]  /*2b190*/  LDL R189, [R1+0x8ac] ;  /* 0x0008ac0001bd7983 */ /* 0x000f220000100800 */
[----:B--2---:R-:W-:-:S04]  /*2b1a0*/  IMAD.WIDE R232, R2, 0x4, R4 ;  /* 0x0000000402e87825 */ /* 0x004fc800078e0204 */
[--C-:B---3--:R-:W-:Y:S01]  /*2b1b0*/  IMAD.WIDE R2, R3, 0x4, R4.reuse ;  /* 0x0000000403027825 */ /* 0x108fe200078e0204 */
[----:B------:R4:W-:Y:S04]  /*2b1c0*/  STL.64 [R1+0xed0], R232 ;  /* 0x000ed0e801007387 */ /* 0x0009e80000100a00 */
[----:B------:R1:W-:Y:S01]  /*2b1d0*/  STL.64 [R1+0xec8], R2 ;  /* 0x000ec80201007387 */ /* 0x0003e20000100a00 */
[----:B----4-:R-:W-:-:S04]  /*2b1e0*/  IMAD.WIDE R232, R7, 0x4, R4 ;  /* 0x0000000407e87825 */ /* 0x010fc800078e0204 */
[--C-:B-1----:R-:W-:Y:S01]  /*2b1f0*/  IMAD.WIDE R2, R234, 0x4, R4.reuse ;  /* 0x00000004ea027825 */ /* 0x102fe200078e0204 */
[----:B------:R1:W-:Y:S03]  /*2b200*/  STL.64 [R1+0xec0], R232 ;  /* 0x000ec0e801007387 */ /* 0x0003e60000100a00 */
[--C-:B------:R-:W-:Y:S01]  /*2b210*/  IMAD.WIDE R234, R235, 0x4, R4.reuse ;  /* 0x00000004ebea7825 */ /* 0x100fe200078e0204 */
[----:B------:R2:W-:Y:S04]  /*2b220*/  STL.64 [R1+0xeb8], R2 ;  /* 0x000eb80201007387 */ /* 0x0005e80000100a00 */
[----:B------:R-:W-:Y:S01]  /*2b230*/  STL.64 [R1+0xeb0], R234 ;  /* 0x000eb0ea01007387 */ /* 0x000fe20000100a00 */
[----:B-1----:R-:W-:-:S04]  /*2b240*/  IMAD.WIDE R232, R192, 0x4, R4 ;  /* 0x00000004c0e87825 */ /* 0x002fc800078e0204 */
[--C-:B--2---:R-:W-:Y:S01]  /*2b250*/  IMAD.WIDE R2, R193, 0x4, R4.reuse ;  /* 0x00000004c1027825 */ /* 0x104fe200078e0204 */
[----:B------:R-:W-:Y:S03]  /*2b260*/  STL.64 [R1+0xea8], R232 ;  /* 0x000ea8e801007387 */ /* 0x000fe60000100a00 */
[--C-:B------:R-:W-:Y:S01]  /*2b270*/  IMAD.WIDE R192, R220, 0x4, R4.reuse ;  /* 0x00000004dcc07825 */ /* 0x100fe200078e0204 */
[----:B------:R1:W-:Y:S03]  /*2b280*/  STL.64 [R1+0xea0], R2 ;  /* 0x000ea00201007387 */ /* 0x0003e60000100a00 */
[--C-:B------:R-:W-:Y:S01]  /*2b290*/  IMAD.WIDE R220, R221, 0x4, R4.reuse ;  /* 0x00000004dddc7825 */ /* 0x100fe200078e0204 */
[----:B------:R2:W-:Y:S04]  /*2b2a0*/  STL.64 [R1+0xe98], R192 ;  /* 0x000e98c001007387 */ /* 0x0005e80000100a00 */
[----:B------:R3:W-:Y:S01]  /*2b2b0*/  STL.64 [R1+0xe90], R220 ;  /* 0x000e90dc01007387 */ /* 0x0007e20000100a00 */
[----:B-1----:R-:W-:-:S04]  /*2b2c0*/  IMAD.WIDE R2, R222, 0x4, R4 ;  /* 0x00000004de027825 */ /* 0x002fc800078e0204 */
[--C-:B--2---:R-:W-:Y:S01]  /*2b2d0*/  IMAD.WIDE R192, R223, 0x4, R4.reuse ;  /* 0x00000004dfc07825 */ /* 0x104fe200078e0204 */
[----:B------:R1:W-:Y:S03]  /*2b2e0*/  STL.64 [R1+0x1050], R2 ;  /* 0x0010500201007387 */ /* 0x0003e60000100a00 */
[--C-:B---3--:R-:W-:Y:S01]  /*2b2f0*/  IMAD.WIDE R220, R224, 0x4, R4.reuse ;  /* 0x00000004e0dc7825 */ /* 0x108fe200078e0204 */
        /* <DEDUP_REMOVED lines=13> */
[----:B------:R-:W-:Y:S01]  /*2b3d0*/  STL.64 [R1+0x1010], R220 ;  /* 0x001010dc01007387 */ /* 0x000fe20000100a00 */
[----:B-1----:R-:W-:-:S04]  /*2b3e0*/  IMAD.WIDE R2, R25, 0x4, R4 ;  /* 0x0000000419027825 */ /* 0x002fc800078e0204 */
[--C-:B--2---:R-:W-:Y:S01]  /*2b3f0*/  IMAD.WIDE R192, R106, 0x4, R4.reuse ;  /* 0x000000046ac07825 */ /* 0x104fe200078e0204 */
[----:B------:R1:W-:Y:S03]  /*2b400*/  STL.64 [R1+0x1008], R2 ;  /* 0x0010080201007387 */ /* 0x0003e60000100a00 */
[--C-:B------:R-:W-:Y:S01]  /*2b410*/  IMAD.WIDE R24, R107, 0x4, R4.reuse ;  /* 0x000000046b187825 */ /* 0x100fe200078e0204 */
[----:B------:R-:W-:Y:S03]  /*2b420*/  STL.64 [R1+0x1000], R192 ;  /* 0x001000c001007387 */ /* 0x000fe60000100a00 */
[--C-:B------:R-:W-:Y:S01]  /*2b430*/  IMAD.WIDE R106, R181, 0x4, R4.reuse ;  /* 0x00000004b56a7825 */ /* 0x100fe200078e0204 */
[----:B------:R2:W-:Y:S03]  /*2b440*/  STL.64 [R1+0xff8], R24 ;  /* 0x000ff81801007387 */ /* 0x0005e60000100a00 */
[----:B-1----:R-:W-:-:S05]  /*2b450*/  IMAD.WIDE R2, R180, 0x4, R4 ;  /* 0x00000004b4027825 */ /* 0x002fca00078e0204 */
[----:B------:R1:W-:Y:S01]  /*2b460*/  STL.64 [R1+0xff0], R2 ;  /* 0x000ff00201007387 */ /* 0x0003e20000100a00 */
[----:B--2---:R-:W-:-:S03]  /*2b470*/  IMAD.WIDE R24, R148, 0x4, R4 ;  /* 0x0000000494187825 */ /* 0x004fc600078e0204 */
        /* <DEDUP_REMOVED lines=12> */
[----:B------:R-:W-:Y:S04]  /*2b540*/  STL.64 [R1+0xc88], R106 ;  /* 0x000c886a01007387 */ /* 0x000fe80000100a00 */
[----:B------:R-:W2:Y:S01]  /*2b550*/  LDL R221, [R1+0x8a8] ;  /* 0x0008a80001dd7983 */ /* 0x000ea20000100800 */
[----:B-1----:R-:W-:-:S03]  /*2b560*/  IMAD.WIDE R2, R189, 0x4, R4 ;  /* 0x00000004bd027825 */ /* 0x002fc600078e0204 */
[----:B------:R1:W-:Y:S04]  /*2b570*/  STL.64 [R1+0xc78], R24 ;  /* 0x000c781801007387 */ /* 0x0003e80000100a00 */
[----:B------:R-:W3:Y:S04]  /*2b580*/  LDL R222, [R1+0x8b8] ;  /* 0x0008b80001de7983 */ /* 0x000ee80000100800 */
[----:B------:R4:W-:Y:S04]  /*2b590*/  STL.64 [R1+0xbf8], R2 ;  /* 0x000bf80201007387 */ /* 0x0009e80000100a00 */
[----:B------:R-:W3:Y:S04]  /*2b5a0*/  LDL R223, [R1+0x8b4] ;  /* 0x0008b40001df7983 */ /* 0x000ee80000100800 */
[----:B------:R-:W3:Y:S04]  /*2b5b0*/  LDL R224, [R1+0x8b0] ;  /* 0x0008b00001e07983 */ /* 0x000ee80000100800 */
[----:B------:R-:W3:Y:S04]  /*2b5c0*/  LDL R225, [R1+0x8cc] ;  /* 0x0008cc0001e17983 */ /* 0x000ee80000100800 */
[----:B------:R-:W3:Y:S04]  /*2b5d0*/  LDL R226, [R1+0x8c8] ;  /* 0x0008c80001e27983 */ /* 0x000ee80000100800 */
[----:B------:R-:W3:Y:S04]  /*2b5e0*/  LDL R227, [R1+0x8c4] ;  /* 0x0008c40001e37983 */ /* 0x000ee80000100800 */
[----:B------:R-:W3:Y:S04]  /*2b5f0*/  LDL R228, [R1+0x8c0] ;  /* 0x0008c00001e47983 */ /* 0x000ee80000100800 */
[----:B------:R-:W3:Y:S04]  /*2b600*/  LDL R229, [R1+0x8bc] ;  /* 0x0008bc0001e57983 */ /* 0x000ee80000100800 */
[----:B-1----:R-:W3:Y:S04]  /*2b610*/  LDL R24, [R1+0x8d0] ;  /* 0x0008d00001187983 */ /* 0x002ee80000100800 */
[----:B------:R-:W3:Y:S04]  /*2b620*/  LDL R25, [R1+0x75c] ;  /* 0x00075c0001197983 */ /* 0x000ee80000100800 */
        /* <DEDUP_REMOVED lines=13> */
[----:B----4-:R-:W4:Y:S04]  /*2b700*/  LDL R2, [R1+0x4ac] ;  /* 0x0004ac0001027983 */ /* 0x010f280000100800 */
[----:B------:R-:W4:Y:S04]  /*2b710*/  LDL R3, [R1+0x4a8] ;  /* 0x0004a80001037983 */ /* 0x000f280000100800 */
[----:B------:R-:W4:Y:S04]  /*2b720*/  LDL R7, [R1+0x128] ;  /* 0x0001280001077983 */ /* 0x000f280000100800 */
[----:B------:R-:W4:Y:S04]  /*2b730*/  LDL R234, [R1+0x108] ;  /* 0x0001080001ea7983 */ /* 0x000f280000100800 */
[----:B------:R-:W4:Y:S04]  /*2b740*/  LDL R235, [R1+0xe4] ;  /* 0x0000e40001eb7983 */ /* 0x000f280000100800 */
[----:B------:R-:W4:Y:S04]  /*2b750*/  LDL R192, [R1+0xc8] ;  /* 0x0000c80001c07983 */ /* 0x000f280000100800 */
[----:B------:R-:W4:Y:S01]  /*2b760*/  LDL R193, [R1+0xa8] ;  /* 0x0000a80001c17983 */ /* 0x000f220000100800 */
[----:B--2---:R-:W-:-:S05]  /*2b770*/  IMAD.WIDE R220, R221, 0x4, R4 ;  /* 0x00000004dddc7825 */ /* 0x004fca00078e0204 */
[----:B------:R3:W-:Y:S02]  /*2b780*/  STL.64 [R1+0xbf0], R220 ;  /* 0x000bf0dc01007387 */ /* 0x0007e40000100a00 */
[----:B---3--:R-:W-:-:S04]  /*2b790*/  IMAD.WIDE R220, R222, 0x4, R4 ;  /* 0x00000004dedc7825 */ /* 0x008fc800078e0204 */
[--C-:B------:R-:W-:Y:S01]  /*2b7a0*/  IMAD.WIDE R222, R223, 0x4, R4.reuse ;  /* 0x00000004dfde7825 */ /* 0x100fe200078e0204 */
[----:B------:R1:W-:Y:S04]  /*2b7b0*/  STL.64 [R1+0xbe8], R220 ;  /* 0x000be8dc01007387 */ /* 0x0003e80000100a00 */
[----:B-1----:R-:W2:Y:S04]  /*2b7c0*/  LDL.LU.64 R220, [R1+0x4870] ;  /* 0x0048700001dc7983 */ /* 0x002ea80000300a00 */
[----:B------:R1:W-:Y:S02]  /*2b7d0*/  STL.64 [R1+0xbe0], R222 ;  /* 0x000be0de01007387 */ /* 0x0003e40000100a00 */
[----:B-1----:R-:W-:-:S04]  /*2b7e0*/  IMAD.WIDE R222, R224, 0x4, R4 ;  /* 0x00000004e0de7825 */ /* 0x002fc800078e0204 */
[--C-:B------:R-:W-:Y:S01]  /*2b7f0*/  IMAD.WIDE R224, R225, 0x4, R4.reuse ;  /* 0x00000004e1e07825 */ /* 0x100fe200078e0204 */
[----:B------:R1:W-:Y:S04]  /*2b800*/  STL.64 [R1+0xbd8], R222 ;  /* 0x000bd8de01007387 */ /* 0x0003e80000100a00 */
[----:B-1----:R-:W3:Y:S04]  /*2b810*/  LDL.LU.64 R222, [R1+0x4868] ;  /* 0x0048680001de7983 */ /* 0x002ee80000300a00 */
[----:B------:R1:W-:Y:S02]  /*2b820*/  STL.64 [R1+0xbd0], R224 ;  /* 0x000bd0e001007387 */ /* 0x0003e40000100a00 */
[----:B-1----:R-:W-:-:S04]  /*2b830*/  IMAD.WIDE R224, R226, 0x4, R4 ;  /* 0x00000004e2e07825 */ /* 0x002fc800078e0204 */
        /* <DEDUP_REMOVED lines=39> */
[----:B-1----:R-:W-:-:S05]  /*2bab0*/  IMAD.WIDE R172, R188, 0x4, R4 ;  /* 0x00000004bcac7825 */ /* 0x002fca00078e0204 */
[----:B------:R1:W-:Y:S04]  /*2bac0*/  STL.64 [R1+0x788], R172 ;  /* 0x000788ac01007387 */ /* 0x0003e80000100a00 */
[----:B-1----:R-:W2:Y:S01]  /*2bad0*/  LDL.LU.64 R172, [R1+0x4820] ;  /* 0x0048200001ac7983 */ /* 0x002ea20000300a00 */
[----:B------:R-:W-:-:S05]  /*2bae0*/  IMAD.WIDE R188, R189, 0x4, R4 ;  /* 0x00000004bdbc7825 */ /* 0x000fca00078e0204 */
[----:B------:R1:W-:Y:S04]  /*2baf0*/  STL.64 [R1+0x780], R188 ;  /* 0x000780bc01007387 */ /* 0x0003e80000100a00 */
[----:B-1----:R-:W3:Y:S01]  /*2bb00*/  LDL.LU.64 R188, [R1+0x4818] ;  /* 0x0048180001bc7983 */ /* 0x002ee20000300a00 */
[----:B------:R-:W-:-:S05]  /*2bb10*/  IMAD.WIDE R232, R233, 0x4, R4 ;  /* 0x00000004e9e87825 */ /* 0x000fca00078e0204 */
[----:B------:R4:W-:Y:S02]  /*2bb20*/  STL.64 [R1+0x778], R232 ;  /* 0x000778e801007387 */ /* 0x0009e40000100a00 */
[----:B----4-:R-:W-:-:S04]  /*2bb30*/  IMAD.WIDE R232, R2, 0x4, R4 ;  /* 0x0000000402e87825 */ /* 0x010fc800078e0204 */
[--C-:B------:R-:W-:Y:S01]  /*2bb40*/  IMAD.WIDE R2, R3, 0x4, R4.reuse ;  /* 0x0000000403027825 */ /* 0x100fe200078e0204 */
[----:B------:R1:W-:Y:S04]  /*2bb50*/  STL.64 [R1+0x770], R232 ;  /* 0x000770e801007387 */ /* 0x0003e80000100a00 */
[----:B------:R4:W-:Y:S01]  /*2bb60*/  STL.64 [R1+0x768], R2 ;  /* 0x0007680201007387 */ /* 0x0009e20000100a00 */
[----:B-1----:R-:W-:-:S04]  /*2bb70*/  IMAD.WIDE R232, R7, 0x4, R4 ;  /* 0x0000000407e87825 */ /* 0x002fc800078e0204 */
[--C-:B----4-:R-:W-:Y:S01]  /*2bb80*/  IMAD.WIDE R2, R234, 0x4, R4.reuse ;  /* 0x00000004ea027825 */ /* 0x110fe200078e0204 */
[----:B------:R1:W-:Y:S03]  /*2bb90*/  STL.64 [R1+0x3b0], R232 ;  /* 0x0003b0e801007387 */ /* 0x0003e60000100a00 */
[--C-:B------:R-:W-:Y:S01]  /*2bba0*/  IMAD.WIDE R234, R235, 0x4, R4.reuse ;  /* 0x00000004ebea7825 */ /* 0x100fe200078e0204 */
[----:B------:R4:W-:Y:S04]  /*2bbb0*/  STL.64 [R1+0x338], R2 ;  /* 0x0003380201007387 */ /* 0x0009e80000100a00 */
[----:B------:R-:W-:Y:S01]  /*2bbc0*/  STL.64 [R1+0x2e0], R234 ;  /* 0x0002e0ea01007387 */ /* 0x000fe20000100a00 */
[----:B-1----:R-:W-:-:S04]  /*2bbd0*/  IMAD.WIDE R232, R192, 0x4, R4 ;  /* 0x00000004c0e87825 */ /* 0x002fc800078e0204 */
[--C-:B----4-:R-:W-:Y:S01]  /*2bbe0*/  IMAD.WIDE R2, R193, 0x4, R4.reuse ;  /* 0x00000004c1027825 */ /* 0x110fe200078e0204 */
[----:B------:R-:W-:Y:S03]  /*2bbf0*/  STL.64 [R1+0x288], R232 ;  /* 0x000288e801007387 */ /* 0x000fe60000100a00 */
[--C-:B--2---:R-:W-:Y:S02]  /*2bc00*/  IMAD.WIDE R192, R172, 0x4, R4.reuse ;  /* 0x00000004acc07825 */ /* 0x104fe400078e0204 */
[----:B------:R-:W2:Y:S04]  /*2bc10*/  LDL.LU R172, [R1+0x4814] ;  /* 0x0048140001ac7983 */ /* 0x000ea80000300800 */
[----:B------:R1:W-:Y:S04]  /*2bc20*/  STL.64 [R1+0x270], R2 ;  /* 0x0002700201007387 */ /* 0x0003e80000100a00 */
[----:B------:R-:W-:Y:S04]  /*2bc30*/  STL [R1+0x4658], R243 ;  /* 0x004658f301007387 */ /* 0x000fe80000100800 */
[----:B------:R4:W-:Y:S01]  /*2bc40*/  STL.64 [R1+0x268], R192 ;  /* 0x000268c001007387 */ /* 0x0009e20000100a00 */
[----:B-1----:R-:W-:-:S05]  /*2bc50*/  IMAD.WIDE R2, R243, 0x4, R4 ;  /* 0x00000004f3027825 */ /* 0x002fca00078e0204 */
[----:B------:R1:W-:Y:S01]  /*2bc60*/  STL.64 [R1+0x260], R2 ;  /* 0x0002600201007387 */ /* 0x0003e20000100a00 */
[----:B----4-:R-:W-:-:S03]  /*2bc70*/  IMAD.WIDE R192, R230, 0x4, R4 ;  /* 0x00000004e6c07825 */ /* 0x010fc600078e0204 */
[----:B------:R-:W-:Y:S04]  /*2bc80*/  STL [R1+0x465c], R230 ;  /* 0x00465ce601007387 */ /* 0x000fe80000100800 */
[----:B------:R4:W-:Y:S01]  /*2bc90*/  STL.64 [R1+0x258], R192 ;  /* 0x000258c001007387 */ /* 0x0009e20000100a00 */
[----:B-1----:R-:W-:-:S03]  /*2bca0*/  IMAD.WIDE R2, R214, 0x4, R4 ;  /* 0x00000004d6027825 */ /* 0x002fc600078e0204 */
[----:B------:R-:W-:Y:S04]  /*2bcb0*/  STL [R1+0x4660], R214 ;  /* 0x004660d601007387 */ /* 0x000fe80000100800 */
        /* <DEDUP_REMOVED lines=10> */
[----:B---3--:R-:W-:-:S03]  /*2bd60*/  IMAD.WIDE R2, R189, 0x4, R4 ;  /* 0x00000004bd027825 */ /* 0x008fc600078e0204 */
[----:B------:R-:W-:Y:S04]  /*2bd70*/  STL [R1+0x4670], R189 ;  /* 0x004670bd01007387 */ /* 0x000fe80000100800 */
[----:B------:R3:W-:Y:S01]  /*2bd80*/  STL.64 [R1+0x220], R2 ;  /* 0x0002200201007387 */ /* 0x0007e20000100a00 */
[----:B-1----:R-:W-:-:S03]  /*2bd90*/  IMAD.WIDE R192, R188, 0x4, R4 ;  /* 0x00000004bcc07825 */ /* 0x002fc600078e0204 */
[----:B------:R1:W-:Y:S04]  /*2bda0*/  STL [R1+0x4674], R188 ;  /* 0x004674bc01007387 */ /* 0x0003e80000100800 */
[----:B------:R-:W-:Y:S01]  /*2bdb0*/  STL.64 [R1+0x218], R192 ;  /* 0x000218c001007387 */ /* 0x000fe20000100a00 */
[----:B---3--:R-:W-:-:S03]  /*2bdc0*/  IMAD.WIDE R2, R181, 0x4, R4 ;  /* 0x00000004b5027825 */ /* 0x008fc600078e0204 */
[----:B------:R-:W-:Y:S01]  /*2bdd0*/  STL [R1+0x4678], R181 ;  /* 0x004678b501007387 */ /* 0x000fe20000100800 */
[----:B-1----:R-:W-:-:S03]  /*2bde0*/  IMAD.WIDE R188, R173, 0x4, R4 ;  /* 0x00000004adbc7825 */ /* 0x002fc600078e0204 */
[----:B------:R1:W-:Y:S04]  /*2bdf0*/  STL.64 [R1+0x208], R2 ;  /* 0x0002080201007387 */ /* 0x0003e80000100a00 */
[----:B------:R-:W-:Y:S04]  /*2be00*/  STL [R1+0x467c], R173 ;  /* 0x00467cad01007387 */ /* 0x000fe80000100800 */
[----:B------:R3:W-:Y:S01]  /*2be10*/  STL.64 [R1+0x1f8], R188 ;  /* 0x0001f8bc01007387 */ /* 0x0007e20000100a00 */
[----:B-1----:R-:W-:-:S03]  /*2be20*/  IMAD.WIDE R2, R157, 0x4, R4 ;  /* 0x000000049d027825 */ /* 0x002fc600078e0204 */
[----:B------:R-:W-:Y:S04]  /*2be30*/  STL [R1+0x4680], R157 ;  /* 0x0046809d01007387 */ /* 0x000fe80000100800 */
[----:B------:R1:W-:Y:S01]  /*2be40*/  STL.64 [R1+0x1f0], R2 ;  /* 0x0001f00201007387 */ /* 0x0003e20000100a00 */
[----:B---3--:R-:W-:-:S03]  /*2be50*/  IMAD.WIDE R188, R154, 0x4, R4 ;  /* 0x000000049abc7825 */ /* 0x008fc600078e0204 */
[----:B------:R-:W-:Y:S04]  /*2be60*/  STL [R1+0x4684], R154 ;  /* 0x0046849a01007387 */ /* 0x000fe80000100800 */
[----:B------:R3:W-:Y:S01]  /*2be70*/  STL.64 [R1+0x1e8], R188 ;  /* 0x0001e8bc01007387 */ /* 0x0007e20000100a00 */
[----:B-1----:R-:W-:-:S03]  /*2be80*/  IMAD.WIDE R2, R149, 0x4, R4 ;  /* 0x0000000495027825 */ /* 0x002fc600078e0204 */
[----:B------:R-:W-:Y:S04]  /*2be90*/  STL [R1+0x4688], R149 ;  /* 0x0046889501007387 */ /* 0x000fe80000100800 */
[----:B------:R1:W-:Y:S01]  /*2bea0*/  STL.64 [R1+0x1e0], R2 ;  /* 0x0001e00201007387 */ /* 0x0003e20000100a00 */
[----:B---3--:R-:W-:-:S03]  /*2beb0*/  IMAD.WIDE R188, R148, 0x4, R4 ;  /* 0x0000000494bc7825 */ /* 0x008fc600078e0204 */
[----:B------:R3:W-:Y:S04]  /*2bec0*/  STL [R1+0x468c], R148 ;  /* 0x00468c9401007387 */ /* 0x0007e80000100800 */
[----:B------:R-:W-:Y:S01]  /*2bed0*/  STL.64 [R1+0x1d8], R188 ;  /* 0x0001d8bc01007387 */ /* 0x000fe20000100a00 */
[----:B-1----:R-:W-:-:S03]  /*2bee0*/  IMAD.WIDE R2, R139, 0x4, R4 ;  /* 0x000000048b027825 */ /* 0x002fc600078e0204 */
[----:B------:R-:W-:Y:S01]  /*2bef0*/  STL [R1+0x4690], R139 ;  /* 0x0046908b01007387 */ /* 0x000fe20000100800 */
[----:B---3--:R-:W-:-:S03]  /*2bf00*/  IMAD.WIDE R148, R133, 0x4, R4 ;  /* 0x0000000485947825 */ /* 0x008fc600078e0204 */
        /* <DEDUP_REMOVED lines=35> */
[----:B------:R-:W4:Y:S04]  /*2c140*/  LDL.LU R243, [R1+0x494] ;  /* 0x0004940001f37983 */ /* 0x000f280000300800 */
[----:B------:R1:W-:Y:S01]  /*2c150*/  STL.64 [R1+0x150], R2 ;  /* 0x0001500201007387 */ /* 0x0003e20000100a00 */
[----:B---3--:R-:W-:-:S03]  /*2c160*/  IMAD.WIDE R148, R216, 0x4, R4 ;  /* 0x00000004d8947825 */ /* 0x008fc600078e0204 */
[----:B------:R-:W-:Y:S04]  /*2c170*/  STL [R1+0x46c4], R224 ;  /* 0x0046c4e001007387 */ /* 0x000fe80000100800 */
[----:B------:R-:W3:Y:S01]  /*2c180*/  LDL.LU R230, [R1+0x48c] ;  /* 0x00048c0001e67983 */ /* 0x000ee20000300800 */
[----:B-1----:R-:W-:-:S05]  /*2c190*/  IMAD.WIDE R2, R224, 0x4, R4 ;  /* 0x00000004e0027825 */ /* 0x002fca00078e0204 */
[----:B------:R1:W-:Y:S04]  /*2c1a0*/  STL.64 [R1+0x348], R2 ;  /* 0x0003480201007387 */ /* 0x0003e80000100a00 */
[----:B------:R-:W-:Y:S04]  /*2c1b0*/  STL [R1+0x46c8], R216 ;  /* 0x0046c8d801007387 */ /* 0x000fe80000100800 */
[----:B------:R2:W-:Y:S01]  /*2c1c0*/  STL.64 [R1+0x140], R148 ;  /* 0x0001409401007387 */ /* 0x0005e20000100a00 */
[----:B-1----:R-:W-:-:S03]  /*2c1d0*/  IMAD.WIDE R2, R208, 0x4, R4 ;  /* 0x00000004d0027825 */ /* 0x002fc600078e0204 */
[----:B------:R-:W-:Y:S04]  /*2c1e0*/  STL [R1+0x46cc], R208 ;  /* 0x0046ccd001007387 */ /* 0x000fe80000100800 */
[----:B------:R1:W-:Y:S01]  /*2c1f0*/  STL.64 [R1+0x358], R2 ;  /* 0x0003580201007387 */ /* 0x0003e20000100a00 */
[----:B--2---:R-:W-:-:S03]  /*2c200*/  IMAD.WIDE R148, R200, 0x4, R4 ;  /* 0x00000004c8947825 */ /* 0x004fc600078e0204 */
[----:B------:R-:W-:Y:S04]  /*2c210*/  STL [R1+0x46d0], R200 ;  /* 0x0046d0c801007387 */ /* 0x000fe80000100800 */
[----:B------:R-:W-:Y:S01]  /*2c220*/  STL.64 [R1+0x130], R148 ;  /* 0x0001309401007387 */ /* 0x000fe20000100a00 */
[----:B-1----:R-:W-:-:S03]  /*2c230*/  IMAD.WIDE R2, R191, 0x4, R4 ;  /* 0x00000004bf027825 */ /* 0x002fc600078e0204 */
[----:B------:R-:W-:Y:S04]  /*2c240*/  STL [R1+0x46d4], R191 ;  /* 0x0046d4bf01007387 */ /* 0x000fe80000100800 */
[----:B------:R-:W2:Y:S04]  /*2c250*/  LDL.LU R214, [R1+0x4a0] ;  /* 0x0004a00001d67983 */ /* 0x000ea80000300800 */
[----:B------:R1:W-:Y:S04]  /*2c260*/  STL.64 [R1+0x368], R2 ;  /* 0x0003680201007387 */ /* 0x0003e80000100a00 */
[----:B------:R-:W-:Y:S04]  /*2c270*/  STL [R1+0x46d8], R183 ;  /* 0x0046d8b701007387 */ /* 0x000fe80000100800 */
[----:B------:R-:W2:Y:S01]  /*2c280*/  LDL.LU R213, [R1+0x49c] ;  /* 0x00049c0001d57983 */ /* 0x000ea20000300800 */
[----:B-1----:R-:W-:-:S05]  /*2c290*/  IMAD.WIDE R2, R183, 0x4, R4 ;  /* 0x00000004b7027825 */ /* 0x002fca00078e0204 */
        /* <DEDUP_REMOVED lines=8> */
[----:B------:R1:W-:Y:S01]  /*2c320*/  STL.64 [R1+0x110], R2 ;  /* 0x0001100201007387 */ /* 0x0003e20000100a00 */
[----:B------:R-:W-:-:S03]  /*2c330*/  IMAD.WIDE R148, R150, 0x4, R4 ;  /* 0x0000000496947825 */ /* 0x000fc600078e0204 */
[----:B------:R-:W-:Y:S01]  /*2c340*/  STL [R1+0x46e4], R159 ;  /* 0x0046e49f01007387 */ /* 0x000fe20000100800 */
[----:B-1----:R-:W-:-:S05]  /*2c350*/  IMAD.WIDE R2, R159, 0x4, R4 ;  /* 0x000000049f027825 */ /* 0x002fca00078e0204 */
[----:B------:R1:W-:Y:S04]  /*2c360*/  STL.64 [R1+0x100], R2 ;  /* 0x0001000201007387 */ /* 0x0003e80000100a00 */
[----:B------:R-:W-:Y:S04]  /*2c370*/  STL [R1+0x46e8], R150 ;  /* 0x0046e89601007387 */ /* 0x000fe80000100800 */
[----:B------:R1:W-:Y:S02]  /*2c380*/  STL.64 [R1+0xf8], R148 ;  /* 0x0000f89401007387 */ /* 0x0003e40000100a00 */
[----:B-1----:R-:W-:-:S02]  /*2c390*/  IMAD.WIDE R2, R142, 0x4, R4 ;  /* 0x000000048e027825 */ /* 0x002fc400078e0204 */
[----:B------:R-:W-:Y:S04]  /*2c3a0*/  STL [R1+0x46ec], R142 ;  /* 0x0046ec8e01007387 */ /* 0x000fe80000100800 */
[----:B------:R-:W2:Y:S01]  /*2c3b0*/  LDL.LU R189, [R1+0x4a4] ;  /* 0x0004a40001bd7983 */ /* 0x000ea20000300800 */
[----:B------:R-:W-:-:S03]  /*2c3c0*/  IMAD.WIDE R148, R134, 0x4, R4 ;  /* 0x0000000486947825 */ /* 0x000fc600078e0204 */
[----:B------:R1:W-:Y:S04]  /*2c3d0*/  STL.64 [R1+0x390], R2 ;  /* 0x0003900201007387 */ /* 0x0003e80000100a00 */
[----:B------:R-:W-:Y:S04]  /*2c3e0*/  STL [R1+0x46f0], R134 ;  /* 0x0046f08601007387 */ /* 0x000fe80000100800 */
[----:B------:R1:W-:Y:S02]  /*2c3f0*/  STL.64 [R1+0xe8], R148 ;  /* 0x0000e89401007387 */ /* 0x0003e40000100a00 */
[----:B-1----:R-:W-:-:S02]  /*2c400*/  IMAD.WIDE R2, R126, 0x4, R4 ;  /* 0x000000047e027825 */ /* 0x002fc400078e0204 */
[----:B------:R-:W-:Y:S04]  /*2c410*/  STL [R1+0x46f4], R126 ;  /* 0x0046f47e01007387 */ /* 0x000fe80000100800 */
[----:B------:R1:W-:Y:S01]  /*2c420*/  STL.64 [R1+0xd8], R2 ;  /* 0x0000d80201007387 */ /* 0x0003e20000100a00 */
[----:B------:R-:W-:-:S03]  /*2c430*/  IMAD.WIDE R148, R118, 0x4, R4 ;  /* 0x0000000476947825 */ /* 0x000fc600078e0204 */
[----:B------:R-:W-:Y:S04]  /*2c440*/  STL [R1+0x46f8], R118 ;  /* 0x0046f87601007387 */ /* 0x000fe80000100800 */
[----:B------:R1:W-:Y:S02]  /*2c450*/  STL.64 [R1+0xd0], R148 ;  /* 0x0000d09401007387 */ /* 0x0003e40000100a00 */
[--C-:B-1----:R-:W-:Y:S02]  /*2c460*/  IMAD.WIDE R2, R109, 0x4, R4.reuse ;  /* 0x000000046d027825 */ /* 0x102fe400078e0204 */
[----:B------:R-:W4:Y:S04]  /*2c470*/  LDL R192, [R1+0x488] ;  /* 0x0004880001c07983 */ /* 0x000f280000100800 */
[----:B------:R-:W-:Y:S04]  /*2c480*/  STL [R1+0x46fc], R109 ;  /* 0x0046fc6d01007387 */ /* 0x000fe80000100800 */
[----:B------:R1:W-:Y:S01]  /*2c490*/  STL.64 [R1+0x3b8], R2 ;  /* 0x0003b80201007387 */ /* 0x0003e20000100a00 */
[----:B------:R-:W-:-:S03]  /*2c4a0*/  IMAD.WIDE R148, R93, 0x4, R4 ;  /* 0x000000045d947825 */ /* 0x000fc600078e0204 */
[----:B------:R-:W-:Y:S01]  /*2c4b0*/  STL [R1+0x4700], R101 ;  /* 0x0047006501007387 */ /* 0x000fe20000100800 */
[----:B-1----:R-:W-:-:S05]  /*2c4c0*/  IMAD.WIDE R2, R101, 0x4, R4 ;  /* 0x0000000465027825 */ /* 0x002fca00078e0204 */
[----:B------:R1:W-:Y:S04]  /*2c4d0*/  STL.64 [R1+0xc0], R2 ;  /* 0x0000c00201007387 */ /* 0x0003e80000100a00 */
[----:B------:R-:W-:Y:S04]  /*2c4e0*/  STL [R1+0x4704], R93 ;  /* 0x0047045d01007387 */ /* 0x000fe80000100800 */
[----:B------:R-:W-:Y:S04]  /*2c4f0*/  STL.64 [R1+0x3c8], R148 ;  /* 0x0003c89401007387 */ /* 0x000fe80000100a00 */
[----:B------:R-:W2:Y:S01]  /*2c500*/  LDL R193, [R1+0x478] ;  /* 0x0004780001c17983 */ /* 0x000ea20000100800 */
[----:B-1----:R-:W-:-:S03]  /*2c510*/  IMAD.WIDE R2, R85, 0x4, R4 ;  /* 0x0000000455027825 */ /* 0x002fc600078e0204 */
[----:B------:R-:W-:Y:S04]  /*2c520*/  STL [R1+0x4708], R85 ;  /* 0x0047085501007387 */ /* 0x000fe80000100800 */
        /* <DEDUP_REMOVED lines=16> */
[----:B------:R3:W-:Y:S01]  /*2c630*/  STL.64 [R1+0x3f8], R148 ;  /* 0x0003f89401007387 */ /* 0x0007e20000100a00 */
[----:B------:R-:W-:Y:S02]  /*2c640*/  IMAD R19, R19, UR17, RZ ;  /* 0x0000001113137c24 */ /* 0x000fe4000f8e02ff */
[--C-:B-1----:R-:W-:Y:S01]  /*2c650*/  IMAD.WIDE R2, R36, 0x4, R4.reuse ;  /* 0x0000000424027825 */ /* 0x102fe200078e0204 */
[----:B------:R-:W-:Y:S04]  /*2c660*/  STL [R1+0x4720], R36 ;  /* 0x0047202401007387 */ /* 0x000fe80000100800 */
[----:B------:R1:W-:Y:S01]  /*2c670*/  STL.64 [R1+0x80], R2 ;  /* 0x0000800201007387 */ /* 0x0003e20000100a00 */
[----:B---3--:R-:W-:-:S03]  /*2c680*/  IMAD.WIDE R148, R27, 0x4, R4 ;  /* 0x000000041b947825 */ /* 0x008fc600078e0204 */
[----:B------:R-:W-:Y:S04]  /*2c690*/  STL [R1+0x4724], R27 ;  /* 0x0047241b01007387 */ /* 0x000fe80000100800 */
[----:B------:R3:W-:Y:S04]  /*2c6a0*/  STL.64 [R1+0x70], R148 ;  /* 0x0000709401007387 */ /* 0x0007e80000100a00 */
[----:B------:R-:W-:Y:S04]  /*2c6b0*/  STL [R1+0x4728], R19 ;  /* 0x0047281301007387 */ /* 0x000fe80000100800 */
[----:B------:R-:W2:Y:S01]  /*2c6c0*/  LDL.LU R181, [R1+0x204] ;  /* 0x0002040001b57983 */ /* 0x000ea20000300800 */
[----:B------:R-:W-:Y:S01]  /*2c6d0*/  IMAD R78, R78, UR30, RZ ;  /* 0x0000001e4e4e7c24 */ /* 0x000fe2000f8e02ff */
[----:B------:R-:W-:Y:S01]  /*2c6e0*/  ULDC UR30, c[0x0][0x240] ;  /* 0x00009000001e7ab9 */ /* 0x000fe20000000800 */
[----:B------:R-:W-:-:S02]  /*2c6f0*/  IMAD R231, R231, UR23, RZ ;  /* 0x00000017e7e77c24 */ /* 0x000fc4000f8e02ff */
[----:B-1----:R-:W-:-:S04]  /*2c700*/  IMAD.WIDE R2, R19, 0x4, R4 ;  /* 0x0000000413027825 */ /* 0x002fc800078e0204 */
[----:B------:R-:W-:Y:S02]  /*2c710*/  IMAD R9, R9, UR30, RZ ;  /* 0x0000001e09097c24 */ /* 0x000fe4000f8e02ff */
[--C-:B---3--:R-:W-:Y:S01]  /*2c720*/  IMAD.WIDE R148, R231, 0x4, R4.reuse ;  /* 0x00000004e7947825 */ /* 0x108fe200078e0204 */
[----:B------:R1:W-:Y:S03]  /*2c730*/  STL.64 [R1+0x68], R2 ;  /* 0x0000680201007387 */ /* 0x0003e60000100a00 */
[----:B------:R-:W-:Y:S01]  /*2c740*/  IMAD R194, R194, UR42, RZ ;  /* 0x0000002ac2c27c24 */ /* 0x000fe2000f8e02ff */
[----:B------:R-:W-:Y:S04]  /*2c750*/  STL [R1+0x472c], R231 ;  /* 0x00472ce701007387 */ /* 0x000fe80000100800 */
[----:B------:R-:W-:Y:S01]  /*2c760*/  STL.64 [R1+0x58], R148 ;  /* 0x0000589401007387 */ /* 0x000fe20000100a00 */
[----:B-1----:R-:W-:-:S03]  /*2c770*/  IMAD.WIDE R2, R9, 0x4, R4 ;  /* 0x0000000409027825 */ /* 0x002fc600078e0204 */
[----:B------:R-:W-:Y:S04]  /*2c780*/  STL [R1+0x4730], R9 ;  /* 0x0047300901007387 */ /* 0x000fe80000100800 */
[----:B------:R-:W3:Y:S04]  /*2c790*/  LDL.LU R173, [R1+0x148] ;  /* 0x0001480001ad7983 */ /* 0x000ee80000300800 */
[----:B------:R1:W-:Y:S04]  /*2c7a0*/  STL.64 [R1+0x50], R2 ;  /* 0x0000500201007387 */ /* 0x0003e80000100a00 */
[----:B------:R-:W-:Y:S01]  /*2c7b0*/  STL [R1+0x4734], R194 ;  /* 0x004734c201007387 */ /* 0x000fe20000100800 */
[----:B-1----:R-:W-:-:S04]  /*2c7c0*/  IMAD.WIDE R2, R194, 0x4, R4 ;  /* 0x00000004c2027825 */ /* 0x002fc800078e0204 */
[----:B------:R-:W-:Y:S01]  /*2c7d0*/  IMAD R108, R108, UR8, RZ ;  /* 0x000000086c6c7c24 */ /* 0x000fe2000f8e02ff */
[----:B------:R-:W-:Y:S01]  /*2c7e0*/  ULDC UR8, c[0x0][0x240] ;  /* 0x0000900000087ab9 */ /* 0x000fe20000000800 */
[----:B------:R-:W-:Y:S01]  /*2c7f0*/  IMAD R92, R92, UR20, RZ ;  /* 0x000000145c5c7c24 */ /* 0x000fe2000f8e02ff */
[----:B------:R-:W-:Y:S01]  /*2c800*/  ULDC UR20, c[0x0][0x240] ;  /* 0x0000900000147ab9 */ /* 0x000fe20000000800 */
[----:B------:R-:W-:Y:S01]  /*2c810*/  IMAD R152, R152, UR32, RZ ;  /* 0x0000002098987c24 */ /* 0x000fe2000f8e02ff */
[----:B------:R-:W-:Y:S02]  /*2c820*/  ULDC UR32, c[0x0][0x240] ;  /* 0x0000900000207ab9 */ /* 0x000fe40000000800 */
[----:B------:R-:W-:Y:S01]  /*2c830*/  IMAD R76, R76, UR32, RZ ;  /* 0x000000204c4c7c24 */ /* 0x000fe2000f8e02ff */
[----:B------:R-:W-:Y:S01]  /*2c840*/  ULDC UR32, c[0x0][0x240] ;  /* 0x0000900000207ab9 */ /* 0x000fe20000000800 */
[----:B------:R-:W-:Y:S01]  /*2c850*/  IMAD R135, R135, UR45, RZ ;  /* 0x0000002d87877c24 */ /* 0x000fe2000f8e02ff */
[----:B------:R-:W-:-:S02]  /*2c860*/  ULDC UR45, c[0x0][0x240] ;  /* 0x00009000002d7ab9 */ /* 0x000fc40000000800 */
[----:B------:R-:W-:Y:S01]  /*2c870*/  IMAD R59, R59, UR45, RZ ;  /* 0x0000002d3b3b7c24 */ /* 0x000fe2000f8e02ff */
[----:B------:R-:W-:Y:S01]  /*2c880*/  ULDC UR45, c[0x0][0x240] ;  /* 0x00009000002d7ab9 */ /* 0x000fe20000000800 */
[----:B----4-:R-:W-:-:S05]  /*2c890*/  IMAD.WIDE R148, R192, 0x4, R4 ;  /* 0x00000004c0947825 */ /* 0x010fca00078e0204 */
[----:B------:R1:W-:Y:S04]  /*2c8a0*/  STL.64 [R1+0x430], R148 ;  /* 0x0004309401007387 */ /* 0x0003e80000100a00 */
[----:B------:R4:W-:Y:S04]  /*2c8b0*/  STL.64 [R1+0x40], R2 ;  /* 0x0000400201007387 */ /* 0x0009e80000100a00 */
[----:B------:R-:W-:Y:S01]  /*2c8c0*/  STL [R1+0x4738], R243 ;  /* 0x004738f301007387 */ /* 0x000fe20000100800 */
[----:B-1----:R-:W-:-:S04]  /*2c8d0*/  IMAD.WIDE R148, R243, 0x4, R4 ;  /* 0x00000004f3947825 */ /* 0x002fc800078e0204 */
[--C-:B----4-:R-:W-:Y:S01]  /*2c8e0*/  IMAD.WIDE R2, R230, 0x4, R4.reuse ;  /* 0x00000004e6027825 */ /* 0x110fe200078e0204 */
[----:B------:R2:W-:Y:S04]  /*2c8f0*/  STL.64 [R1+0x750], R148 ;  /* 0x0007509401007387 */ /* 0x0005e80000100a00 */
[----:B------:R-:W-:Y:S04]  /*2c900*/  STL [R1+0x473c], R230 ;  /* 0x00473ce601007387 */ /* 0x000fe80000100800 */
[----:B------:R1:W-:Y:S04]  /*2c910*/  STL.64 [R1+0x748], R2 ;  /* 0x0007480201007387 */ /* 0x0003e80000100a00 */
[----:B------:R-:W4:Y:S01]  /*2c920*/  LDL.LU R157, [R1+0x18] ;  /* 0x00001800019d7983 */ /* 0x000f220000300800 */
[----:B--2---:R-:W-:-:S04]  /*2c930*/  IMAD.WIDE R148, R193, 0x4, R4 ;  /* 0x00000004c1947825 */ /* 0x004fc800078e0204 */
[--C-:B-1----:R-:W-:Y:S01]  /*2c940*/  IMAD.WIDE R2, R172, 0x4, R4.reuse ;  /* 0x00000004ac027825 */ /* 0x102fe200078e0204 */
[----:B------:R1:W-:Y:S04]  /*2c950*/  STL.64 [R1+0x740], R148 ;  /* 0x0007409401007387 */ /* 0x0003e80000100a00 */
[----:B------:R-:W2:Y:S01]  /*2c960*/  LDL.LU R172, [R1+0x4810] ;  /* 0x0048100001ac7983 */ /* 0x000ea20000300800 */
[----:B-1----:R-:W-:-:S03]  /*2c970*/  IMAD.WIDE R148, R106, 0x4, R4 ;  /* 0x000000046a947825 */ /* 0x002fc600078e0204 */
[----:B------:R-:W2:Y:S04]  /*2c980*/  LDL.LU R106, [R1+0x480c] ;  /* 0x00480c00016a7983 */ /* 0x000ea80000300800 */
[----:B------:R1:W-:Y:S04]  /*2c990*/  STL.64 [R1+0x738], R2 ;  /* 0x0007380201007387 */ /* 0x0003e80000100a00 */
[----:B------:R-:W4:Y:S04]  /*2c9a0*/  LDL.LU R154, [R1+0x408] ;  /* 0x00040800019a7983 */ /* 0x000f280000300800 */
[----:B------:R1:W-:Y:S02]  /*2c9b0*/  STL.64 [R1+0x730], R148 ;  /* 0x0007309401007387 */ /* 0x0003e40000100a00 */
[----:B-1----:R-:W-:-:S02]  /*2c9c0*/  IMAD.WIDE R2, R214, 0x4, R4 ;  /* 0x00000004d6027825 */ /* 0x002fc400078e0204 */
[----:B------:R-:W-:Y:S04]  /*2c9d0*/  STL [R1+0x4740], R214 ;  /* 0x004740d601007387 */ /* 0x000fe80000100800 */
[----:B------:R-:W2:Y:S04]  /*2c9e0*/  LDL.LU R149, [R1+0x460] ;  /* 0x0004600001957983 */ /* 0x000ea80000300800 */
[----:B------:R1:W-:Y:S04]  /*2c9f0*/  STL.64 [R1+0x728], R2 ;  /* 0x0007280201007387 */ /* 0x0003e80000100a00 */
[----:B------:R-:W-:Y:S04]  /*2ca00*/  STL [R1+0x4744], R213 ;  /* 0x004744d501007387 */ /* 0x000fe80000100800 */
[----:B------:R-:W2:Y:S01]  /*2ca10*/  LDL.LU R148, [R1+0x45c] ;  /* 0x00045c0001947983 */ /* 0x000ea20000300800 */
[----:B-1----:R-:W-:-:S05]  /*2ca20*/  IMAD.WIDE R2, R213, 0x4, R4 ;  /* 0x00000004d5027825 */ /* 0x002fca00078e0204 */
[----:B------:R1:W-:Y:S01]  /*2ca30*/  STL.64 [R1+0x720], R2 ;  /* 0x0007200201007387 */ /* 0x0003e20000100a00 */
[----:B------:R-:W-:-:S03]  /*2ca40*/  IMAD.WIDE R192, R197, 0x4, R4 ;  /* 0x00000004c5c07825 */ /* 0x000fc600078e0204 */
[----:B------:R-:W-:Y:S04]  /*2ca50*/  STL [R1+0x4748], R205 ;  /* 0x004748cd01007387 */ /* 0x000fe80000100800 */
[----:B------:R-:W2:Y:S01]  /*2ca60*/  LDL.LU R139, [R1+0x3a8] ;  /* 0x0003a800018b7983 */ /* 0x000ea20000300800 */
[----:B-1----:R-:W-:-:S05]  /*2ca70*/  IMAD.WIDE R2, R205, 0x4, R4 ;  /* 0x00000004cd027825 */ /* 0x002fca00078e0204 */
[----:B------:R1:W-:Y:S02]  /*2ca80*/  STL.64 [R1+0x718], R2 ;  /* 0x0007180201007387 */ /* 0x0003e40000100a00 */
[--C-:B-1----:R-:W-:Y:S02]  /*2ca90*/  IMAD.WIDE R2, R24, 0x4, R4.reuse ;  /* 0x0000000418027825 */ /* 0x102fe400078e0204 */
[----:B------:R-:W2:Y:S04]  /*2caa0*/  LDL.LU R24, [R1+0x4808] ;  /* 0x0048080001187983 */ /* 0x000ea80000300800 */
[----:B------:R1:W-:Y:S04]  /*2cab0*/  STL.64 [R1+0x710], R192 ;  /* 0x000710c001007387 */ /* 0x0003e80000100a00 */
[----:B------:R-:W2:Y:S04]  /*2cac0*/  LDL.LU R133, [R1+0x454] ;  /* 0x0004540001857983 */ /* 0x000ea80000300800 */
[----:B------:R3:W-:Y:S01]  /*2cad0*/  STL.64 [R1+0x708], R2 ;  /* 0x0007080201007387 */ /* 0x0007e20000100a00 */
[----:B-1----:R-:W-:-:S03]  /*2cae0*/  IMAD.WIDE R192, R131, 0x4, R4 ;  /* 0x0000000483c07825 */ /* 0x002fc600078e0204 */
[----:B------:R-:W2:Y:S04]  /*2caf0*/  LDL.LU R131, [R1+0x4804] ;  /* 0x0048040001837983 */ /* 0x000ea80000300800 */
[----:B------:R-:W2:Y:S01]  /*2cb00*/  LDL.LU R123, [R1+0x450] ;  /* 0x00045000017b7983 */ /* 0x000ea20000300800 */
[----:B---3--:R-:W-:-:S03]  /*2cb10*/  IMAD.WIDE R2, R189, 0x4, R4 ;  /* 0x00000004bd027825 */ /* 0x008fc600078e0204 */
[----:B------:R1:W-:Y:S04]  /*2cb20*/  STL.64 [R1+0x700], R192 ;  /* 0x000700c001007387 */ /* 0x0003e80000100a00 */
[----:B------:R-:W3:Y:S04]  /*2cb30*/  LDL.LU R115, [R1+0x328] ;  /* 0x0003280001737983 */ /* 0x000ee80000300800 */
[----:B------:R1:W-:Y:S02]  /*2cb40*/  STL.64 [R1+0x6f8], R2 ;  /* 0x0006f80201007387 */ /* 0x0003e40000100a00 */
[----:B-1----:R-:W-:-:S02]  /*2cb50*/  IMAD.WIDE R192, R82, 0x4, R4 ;  /* 0x0000000452c07825 */ /* 0x002fc400078e0204 */
[----:B------:R-:W3:Y:S04]  /*2cb60*/  LDL.LU R82, [R1+0x4800] ;  /* 0x0048000001527983 */ /* 0x000ee80000300800 */
[----:B------:R-:W3:Y:S01]  /*2cb70*/  LDL.LU R107, [R1+0x308] ;  /* 0x00030800016b7983 */ /* 0x000ee20000300800 */
[----:B------:R-:W-:-:S03]  /*2cb80*/  IMAD.WIDE R2, R90, 0x4, R4 ;  /* 0x000000045a027825 */ /* 0x000fc600078e0204 */
[----:B------:R1:W-:Y:S04]  /*2cb90*/  STL.64 [R1+0x6f0], R192 ;  /* 0x0006f0c001007387 */ /* 0x0003e80000100a00 */
[----:B------:R-:W3:Y:S01]  /*2cba0*/  LDL.LU R90, [R1+0x47fc] ;  /* 0x0047fc00015a7983 */ /* 0x000ee20000300800 */
[----:B-1----:R-:W-:-:S03]  /*2cbb0*/  IMAD.WIDE R192, R98, 0x4, R4 ;  /* 0x0000000462c07825 */ /* 0x002fc600078e0204 */
[----:B------:R-:W3:Y:S04]  /*2cbc0*/  LDL.LU R98, [R1+0x47f8] ;  /* 0x0047f80001627983 */ /* 0x000ee80000300800 */
[----:B------:R1:W-:Y:S04]  /*2cbd0*/  STL.64 [R1+0x6e8], R2 ;  /* 0x0006e80201007387 */ /* 0x0003e80000100a00 */
[----:B------:R-:W3:Y:S04]  /*2cbe0*/  LDL.LU R67, [R1+0x2c8] ;  /* 0x0002c80001437983 */ /* 0x000ee80000300800 */
[----:B------:R1:W-:Y:S02]  /*2cbf0*/  STL.64 [R1+0x6e0], R192 ;  /* 0x0006e0c001007387 */ /* 0x0003e40000100a00 */
[----:B-1----:R-:W-:-:S02]  /*2cc00*/  IMAD.WIDE R2, R223, 0x4, R4 ;  /* 0x00000004df027825 */ /* 0x002fc400078e0204 */
[----:B------:R-:W3:Y:S04]  /*2cc10*/  LDL.LU R65, [R1+0x2a8] ;  /* 0x0002a80001417983 */ /* 0x000ee80000300800 */
[----:B------:R1:W-:Y:S01]  /*2cc20*/  STL.64 [R1+0x6d8], R2 ;  /* 0x0006d80201007387 */ /* 0x0003e20000100a00 */
[----:B------:R-:W-:-:S03]  /*2cc30*/  IMAD.WIDE R192, R207, 0x4, R4 ;  /* 0x00000004cfc07825 */ /* 0x000fc600078e0204 */
[----:B------:R-:W3:Y:S04]  /*2cc40*/  LDL.LU R57, [R1+0x44c] ;  /* 0x00044c0001397983 */ /* 0x000ee80000300800 */
[----:B------:R1:W-:Y:S02]  /*2cc50*/  STL.64 [R1+0x6d0], R192 ;  /* 0x0006d0c001007387 */ /* 0x0003e40000100a00 */
[--C-:B-1----:R-:W-:Y:S02]  /*2cc60*/  IMAD.WIDE R2, R190, 0x4, R4.reuse ;  /* 0x00000004be027825 */ /* 0x102fe400078e0204 */
[----:B------:R-:W3:Y:S04]  /*2cc70*/  LDL.LU R51, [R1+0x448] ;  /* 0x0004480001337983 */ /* 0x000ee80000300800 */
[----:B------:R1:W-:Y:S01]  /*2cc80*/  STL.64 [R1+0x6c8], R2 ;  /* 0x0006c80201007387 */ /* 0x0003e20000100a00 */
[----:B------:R-:W-:-:S03]  /*2cc90*/  IMAD.WIDE R192, R174, 0x4, R4 ;  /* 0x00000004aec07825 */ /* 0x000fc600078e0204 */
[----:B------:R1:W-:Y:S04]  /*2cca0*/  STL.64 [R1+0x4750], R188 ;  /* 0x004750bc01007387 */ /* 0x0003e80000100a00 */
[----:B------:R-:W-:Y:S01]  /*2ccb0*/  STL.64 [R1+0x6c0], R192 ;  /* 0x0006c0c001007387 */ /* 0x000fe20000100a00 */
[----:B-1----:R-:W-:-:S03]  /*2ccc0*/  IMAD.WIDE R2, R188, 0x4, R4 ;  /* 0x00000004bc027825 */ /* 0x002fc600078e0204 */
[----:B------:R-:W3:Y:S01]  /*2ccd0*/  LDL.LU R49, [R1+0x428] ;  /* 0x0004280001317983 */ /* 0x000ee20000300800 */
[----:B------:R-:W-:-:S03]  /*2cce0*/  IMAD.WIDE R188, R158, 0x4, R4 ;  /* 0x000000049ebc7825 */ /* 0x000fc600078e0204 */
[----:B------:R1:W-:Y:S04]  /*2ccf0*/  STL.64 [R1+0x6b8], R2 ;  /* 0x0006b80201007387 */ /* 0x0003e80000100a00 */
[----:B------:R-:W3:Y:S04]  /*2cd00*/  LDL.LU R41, [R1+0x40c] ;  /* 0x00040c0001297983 */ /* 0x000ee80000300800 */
[----:B------:R-:W-:Y:S01]  /*2cd10*/  STL.64 [R1+0x6b0], R188 ;  /* 0x0006b0bc01007387 */ /* 0x000fe20000100a00 */
[----:B-1----:R-:W-:-:S03]  /*2cd20*/  IMAD.WIDE R2, R141, 0x4, R4 ;  /* 0x000000048d027825 */ /* 0x002fc600078e0204 */
[----:B------:R-:W-:Y:S04]  /*2cd30*/  STL.64 [R1+0x4780], R140 ;  /* 0x0047808c01007387 */ /* 0x000fe80000100a00 */
[----:B------:R-:W3:Y:S04]  /*2cd40*/  LDL.LU R32, [R1+0x404] ;  /* 0x0004040001207983 */ /* 0x000ee80000300800 */
[----:B------:R1:W-:Y:S04]  /*2cd50*/  STL.64 [R1+0x6a8], R2 ;  /* 0x0006a80201007387 */ /* 0x0003e80000100a00 */
[----:B------:R1:W-:Y:S04]  /*2cd60*/  STL.64 [R1+0x4788], R124 ;  /* 0x0047887c01007387 */ /* 0x0003e80000100a00 */
[----:B------:R-:W3:Y:S01]  /*2cd70*/  LDL.LU R25, [R1+0x3c4] ;  /* 0x0003c40001197983 */ /* 0x000ee20000300800 */
[----:B-1----:R-:W-:-:S05]  /*2cd80*/  IMAD.WIDE R2, R125, 0x4, R4 ;  /* 0x000000047d027825 */ /* 0x002fca00078e0204 */
[----:B------:R1:W-:Y:S01]  /*2cd90*/  STL.64 [R1+0x6a0], R2 ;  /* 0x0006a00201007387 */ /* 0x0003e20000100a00 */
[----:B------:R-:W-:-:S03]  /*2cda0*/  IMAD.WIDE R124, R92, 0x4, R4 ;  /* 0x000000045c7c7825 */ /* 0x000fc600078e0204 */
[----:B------:R-:W3:Y:S01]  /*2cdb0*/  LDL.LU R224, [R1+0x3a4] ;  /* 0x0003a40001e07983 */ /* 0x000ee20000300800 */
[----:B-1----:R-:W-:-:S05]  /*2cdc0*/  IMAD.WIDE R2, R108, 0x4, R4 ;  /* 0x000000046c027825 */ /* 0x002fca00078e0204 */
[----:B------:R1:W-:Y:S04]  /*2cdd0*/  STL.64 [R1+0x698], R2 ;  /* 0x0006980201007387 */ /* 0x0003e80000100a00 */
[----:B------:R1:W-:Y:S04]  /*2cde0*/  STL.64 [R1+0x690], R124 ;  /* 0x0006907c01007387 */ /* 0x0003e80000100a00 */
[----:B------:R-:W3:Y:S01]  /*2cdf0*/  LDL.LU R216, [R1+0x384] ;  /* 0x0003840001d87983 */ /* 0x000ee20000300800 */
[----:B-1----:R-:W-:-:S04]  /*2ce00*/  IMAD.WIDE R2, R76, 0x4, R4 ;  /* 0x000000044c027825 */ /* 0x002fc800078e0204 */
[--C-:B------:R-:W-:Y:S01]  /*2ce10*/  IMAD.WIDE R124, R181, 0x4, R4.reuse ;  /* 0x00000004b57c7825 */ /* 0x100fe200078e0204 */
[----:B------:R1:W-:Y:S04]  /*2ce20*/  STL.64 [R1+0x688], R2 ;  /* 0x0006880201007387 */ /* 0x0003e80000100a00 */
[----:B------:R-:W3:Y:S04]  /*2ce30*/  LDL.LU R208, [R1+0x364] ;  /* 0x0003640001d07983 */ /* 0x000ee80000300800 */
[----:B------:R-:W-:Y:S04]  /*2ce40*/  STL.64 [R1+0x680], R124 ;  /* 0x0006807c01007387 */ /* 0x000fe80000100a00 */
[----:B------:R4:W-:Y:S01]  /*2ce50*/  STL.64 [R1+0x4790], R58 ;  /* 0x0047903a01007387 */ /* 0x0009e20000100a00 */
[----:B-1----:R-:W-:-:S03]  /*2ce60*/  IMAD.WIDE R2, R59, 0x4, R4 ;  /* 0x000000043b027825 */ /* 0x002fc600078e0204 */
[----:B------:R-:W3:Y:S04]  /*2ce70*/  LDL.LU R200, [R1+0x344] ;  /* 0x0003440001c87983 */ /* 0x000ee80000300800 */
[----:B------:R1:W-:Y:S04]  /*2ce80*/  STL.64 [R1+0x678], R2 ;  /* 0x0006780201007387 */ /* 0x0003e80000100a00 */
[----:B------:R-:W3:Y:S01]  /*2ce90*/  LDL.LU R191, [R1+0x324] ;  /* 0x0003240001bf7983 */ /* 0x000ee20000300800 */
        /* <DEDUP_REMOVED lines=8> */
[----:B------:R-:W-:-:S02]  /*2cf20*/  IMAD R43, R43, UR57, RZ ;  /* 0x000000392b2b7c24 */ /* 0x000fc4000f8e02ff */
[----:B----4-:R-:W-:-:S04]  /*2cf30*/  IMAD.WIDE R58, R173, 0x4, R4 ;  /* 0x00000004ad3a7825 */ /* 0x010fc800078e0204 */
[----:B------:R-:W-:Y:S01]  /*2cf40*/  IMAD R86, R86, UR24, RZ ;  /* 0x0000001856567c24 */ /* 0x000fe2000f8e02ff */
[----:B------:R-:W-:Y:S01]  /*2cf50*/  ULDC UR24, c[0x0][0x240] ;  /* 0x0000900000187ab9 */ /* 0x000fe20000000800 */
[----:B------:R-:W-:Y:S01]  /*2cf60*/  IMAD R26, R26, UR12, RZ ;  /* 0x0000000c1a1a7c24 */ /* 0x000fe2000f8e02ff */
[----:B------:R-:W-:Y:S01]  /*2cf70*/  STL.64 [R1+0x670], R58 ;  /* 0x0006703a01007387 */ /* 0x000fe20000100a00 */
[----:B-1----:R-:W-:-:S03]  /*2cf80*/  IMAD.WIDE R2, R43, 0x4, R4 ;  /* 0x000000042b027825 */ /* 0x002fc600078e0204 */
[----:B------:R1:W-:Y:S01]  /*2cf90*/  STL.64 [R1+0x4798], R42 ;  /* 0x0047982a01007387 */ /* 0x0003e20000100a00 */
[----:B------:R-:W-:Y:S01]  /*2cfa0*/  IMAD R70, R70, UR36, RZ ;  /* 0x0000002446467c24 */ /* 0x000fe2000f8e02ff */
[----:B------:R-:W-:Y:S01]  /*2cfb0*/  ULDC UR36, c[0x0][0x240] ;  /* 0x0000900000247ab9 */ /* 0x000fe20000000800 */
[----:B------:R-:W-:Y:S01]  /*2cfc0*/  IMAD R236, R236, UR24, RZ ;  /* 0x00000018ecec7c24 */ /* 0x000fe2000f8e02ff */
[----:B------:R4:W-:Y:S01]  /*2cfd0*/  STL.64 [R1+0x668], R2 ;  /* 0x0006680201007387 */ /* 0x0009e20000100a00 */
[----:B------:R-:W-:-:S03]  /*2cfe0*/  IMAD R242, R242, UR36, RZ ;  /* 0x00000024f2f27c24 */ /* 0x000fc6000f8e02ff */
[----:B------:R-:W3:Y:S01]  /*2cff0*/  LDL.LU R183, [R1+0x88] ;  /* 0x0000880001b77983 */ /* 0x000ee20000300800 */
[----:B-1----:R-:W-:-:S04]  /*2d000*/  IMAD.WIDE R42, R26, 0x4, R4 ;  /* 0x000000041a2a7825 */ /* 0x002fc800078e0204 */
[--C-:B----4-:R-:W-:Y:S01]  /*2d010*/  IMAD.WIDE R2, R236, 0x4, R4.reuse ;  /* 0x00000004ec027825 */ /* 0x110fe200078e0204 */
[----:B------:R1:W-:Y:S04]  /*2d020*/  STL.64 [R1+0x660], R42 ;  /* 0x0006602a01007387 */ /* 0x0003e80000100a00 */
[----:B------:R4:W-:Y:S01]  /*2d030*/  STL.64 [R1+0x658], R2 ;  /* 0x0006580201007387 */ /* 0x0009e20000100a00 */
[----:B------:R-:W-:-:S03]  /*2d040*/  IMAD.WIDE R58, R154, 0x4, R4 ;  /* 0x000000049a3a7825 */ /* 0x000fc600078e0204 */
[----:B------:R-:W3:Y:S01]  /*2d050*/  LDL.LU R175, [R1+0x14] ;  /* 0x0000140001af7983 */ /* 0x000ee20000300800 */
[----:B-1----:R-:W-:-:S04]  /*2d060*/  IMAD.WIDE R42, R242, 0x4, R4 ;  /* 0x00000004f22a7825 */ /* 0x002fc800078e0204 */
[--C-:B----4-:R-:W-:Y:S01]  /*2d070*/  IMAD.WIDE R2, R157, 0x4, R4.reuse ;  /* 0x000000049d027825 */ /* 0x110fe200078e0204 */
[----:B------:R2:W-:Y:S03]  /*2d080*/  STL.64 [R1+0x650], R42 ;  /* 0x0006502a01007387 */ /* 0x0005e60000100a00 */
[--C-:B--2---:R-:W-:Y:S02]  /*2d090*/  IMAD.WIDE R42, R106, 0x4, R4.reuse ;  /* 0x000000046a2a7825 */ /* 0x104fe400078e0204 */
[----:B------:R-:W2:Y:S04]  /*2d0a0*/  LDL.LU R106, [R1+0x47f4] ;  /* 0x0047f400016a7983 */ /* 0x000ea80000300800 */
[----:B------:R1:W-:Y:S04]  /*2d0b0*/  STL.64 [R1+0x648], R2 ;  /* 0x0006480201007387 */ /* 0x0003e80000100a00 */
[----:B------:R4:W-:Y:S04]  /*2d0c0*/  STL.64 [R1+0x760], R42 ;  /* 0x0007602a01007387 */ /* 0x0009e80000100a00 */
[----:B------:R-:W-:Y:S01]  /*2d0d0*/  STL.64 [R1+0x850], R58 ;  /* 0x0008503a01007387 */ /* 0x000fe20000100a00 */
[----:B-1----:R-:W-:-:S03]  /*2d0e0*/  IMAD.WIDE R2, R149, 0x4, R4 ;  /* 0x0000000495027825 */ /* 0x002fc600078e0204 */
[----:B------:R-:W-:Y:S01]  /*2d0f0*/  STL.64 [R1+0x4758], R148 ;  /* 0x0047589401007387 */ /* 0x000fe20000100a00 */
[----:B----4-:R-:W-:-:S03]  /*2d100*/  IMAD.WIDE R42, R148, 0x4, R4 ;  /* 0x00000004942a7825 */ /* 0x010fc600078e0204 */
[----:B------:R1:W-:Y:S04]  /*2d110*/  STL.64 [R1+0x860], R2 ;  /* 0x0008600201007387 */ /* 0x0003e80000100a00 */
[----:B------:R4:W-:Y:S01]  /*2d120*/  STL.64 [R1+0x870], R42 ;  /* 0x0008702a01007387 */ /* 0x0009e20000100a00 */
[----:B-1----:R-:W-:-:S04]  /*2d130*/  IMAD.WIDE R2, R139, 0x4, R4 ;  /* 0x000000048b027825 */ /* 0x002fc800078e0204 */
[--C-:B----4-:R-:W-:Y:S02]  /*2d140*/  IMAD.WIDE R42, R166, 0x4, R4.reuse ;  /* 0x00000004a62a7825 */ /* 0x110fe400078e0204 */
[----:B------:R-:W4:Y:S04]  /*2d150*/  LDL.LU R166, [R1+0x47f0] ;  /* 0x0047f00001a67983 */ /* 0x000f280000300800 */
[----:B------:R1:W-:Y:S01]  /*2d160*/  STL.64 [R1+0x880], R2 ;  /* 0x0008800201007387 */ /* 0x0003e20000100a00 */
[----:B------:R-:W-:-:S03]  /*2d170*/  IMAD.WIDE R58, R123, 0x4, R4 ;  /* 0x000000047b3a7825 */ /* 0x000fc600078e0204 */
[----:B------:R3:W-:Y:S01]  /*2d180*/  STL.64 [R1+0xba8], R42 ;  /* 0x000ba82a01007387 */ /* 0x0007e20000100a00 */
[----:B-1----:R-:W-:-:S04]  /*2d190*/  IMAD.WIDE R2, R133, 0x4, R4 ;  /* 0x0000000485027825 */ /* 0x002fc800078e0204 */
[--C-:B---3--:R-:W-:Y:S01]  /*2d1a0*/  IMAD.WIDE R42, R115, 0x4, R4.reuse ;  /* 0x00000004732a7825 */ /* 0x108fe200078e0204 */
[----:B------:R1:W-:Y:S04]  /*2d1b0*/  STL.64 [R1+0xba0], R2 ;  /* 0x000ba00201007387 */ /* 0x0003e80000100a00 */
[----:B------:R3:W-:Y:S04]  /*2d1c0*/  STL.64 [R1+0xb98], R58 ;  /* 0x000b983a01007387 */ /* 0x0007e80000100a00 */
[----:B------:R-:W-:Y:S01]  /*2d1d0*/  STL.64 [R1+0xb90], R42 ;  /* 0x000b902a01007387 */ /* 0x000fe20000100a00 */
[----:B-1----:R-:W-:-:S04]  /*2d1e0*/  IMAD.WIDE R2, R107, 0x4, R4 ;  /* 0x000000046b027825 */ /* 0x002fc800078e0204 */
[--C-:B---3--:R-:W-:Y:S02]  /*2d1f0*/  IMAD.WIDE R58, R156, 0x4, R4.reuse ;  /* 0x000000049c3a7825 */ /* 0x108fe400078e0204 */
[----:B------:R-:W3:Y:S04]  /*2d200*/  LDL.LU R156, [R1+0x47ec] ;  /* 0x0047ec00019c7983 */ /* 0x000ee80000300800 */
[----:B------:R1:W-:Y:S04]  /*2d210*/  STL.64 [R1+0xb88], R2 ;  /* 0x000b880201007387 */ /* 0x0003e80000100a00 */
[----:B------:R1:W-:Y:S02]  /*2d220*/  STL.64 [R1+0xb80], R58 ;  /* 0x000b803a01007387 */ /* 0x0003e40000100a00 */
[----:B-1----:R-:W-:-:S04]  /*2d230*/  IMAD.WIDE R2, R67, 0x4, R4 ;  /* 0x0000000443027825 */ /* 0x002fc800078e0204 */
[--C-:B------:R-:W-:Y:S01]  /*2d240*/  IMAD.WIDE R42, R65, 0x4, R4.reuse ;  /* 0x00000004412a7825 */ /* 0x100fe200078e0204 */
[----:B------:R1:W-:Y:S03]  /*2d250*/  STL.64 [R1+0xb78], R2 ;  /* 0x000b780201007387 */ /* 0x0003e60000100a00 */
[--C-:B------:R-:W-:Y:S01]  /*2d260*/  IMAD.WIDE R58, R57, 0x4, R4.reuse ;  /* 0x00000004393a7825 */ /* 0x100fe200078e0204 */
[----:B------:R1:W-:Y:S04]  /*2d270*/  STL.64 [R1+0xb70], R42 ;  /* 0x000b702a01007387 */ /* 0x0003e80000100a00 */
[----:B------:R-:W-:Y:S01]  /*2d280*/  STL.64 [R1+0xb68], R58 ;  /* 0x000b683a01007387 */ /* 0x000fe20000100a00 */
[----:B-1----:R-:W-:-:S04]  /*2d290*/  IMAD.WIDE R2, R51, 0x4, R4 ;  /* 0x0000000433027825 */ /* 0x002fc800078e0204 */
[--C-:B------:R-:W-:Y:S02]  /*2d2a0*/  IMAD.WIDE R42, R164, 0x4, R4.reuse ;  /* 0x00000004a42a7825 */ /* 0x100fe400078e0204 */
[----:B------:R-:W2:Y:S04]  /*2d2b0*/  LDL.LU R164, [R1+0x47e8] ;  /* 0x0047e80001a47983 */ /* 0x000ea80000300800 */
[----:B------:R1:W-:Y:S04]  /*2d2c0*/  STL.64 [R1+0xb60], R2 ;  /* 0x000b600201007387 */ /* 0x0003e80000100a00 */
[----:B------:R-:W3:Y:S04]  /*2d2d0*/  LDL.LU R167, [R1+0x164] ;  /* 0x0001640001a77983 */ /* 0x000ee80000300800 */
[----:B------:R1:W-:Y:S02]  /*2d2e0*/  STL.64 [R1+0xb58], R42 ;  /* 0x000b582a01007387 */ /* 0x0003e40000100a00 */
[----:B-1----:R-:W-:-:S02]  /*2d2f0*/  IMAD.WIDE R2, R49, 0x4, R4 ;  /* 0x0000000431027825 */ /* 0x002fc400078e0204 */
[----:B------:R-:W2:Y:S04]  /*2d300*/  LDL.LU R159, [R1+0x2a4] ;  /* 0x0002a400019f7983 */ /* 0x000ea80000300800 */
[----:B------:R1:W-:Y:S01]  /*2d310*/  STL.64 [R1+0xb50], R2 ;  /* 0x000b500201007387 */ /* 0x0003e20000100a00 */
[----:B------:R-:W-:-:S05]  /*2d320*/  IMAD.WIDE R42, R41, 0x4, R4 ;  /* 0x00000004292a7825 */ /* 0x000fca00078e0204 */
[----:B------:R1:W-:Y:S02]  /*2d330*/  STL.64 [R1+0xb48], R42 ;  /* 0x000b482a01007387 */ /* 0x0003e40000100a00 */
[--C-:B-1----:R-:W-:Y:S02]  /*2d340*/  IMAD.WIDE R2, R32, 0x4, R4.reuse ;  /* 0x0000000420027825 */ /* 0x102fe400078e0204 */
[----:B------:R-:W2:Y:S04]  /*2d350*/  LDL.LU R150, [R1+0x284] ;  /* 0x0002840001967983 */ /* 0x000ea80000300800 */
[----:B------:R1:W-:Y:S04]  /*2d360*/  STL.64 [R1+0xb40], R2 ;  /* 0x000b400201007387 */ /* 0x0003e80000100a00 */
[----:B------:R-:W2:Y:S01]  /*2d370*/  LDL.LU R142, [R1+0x244] ;  /* 0x00024400018e7983 */ /* 0x000ea20000300800 */
[----:B------:R-:W-:-:S04]  /*2d380*/  IMAD.WIDE R42, R25, 0x4, R4 ;  /* 0x00000004192a7825 */ /* 0x000fc800078e0204 */
[--C-:B-1----:R-:W-:Y:S01]  /*2d390*/  IMAD.WIDE R2, R198, 0x4, R4.reuse ;  /* 0x00000004c6027825 */ /* 0x102fe200078e0204 */
[----:B------:R1:W-:Y:S04]  /*2d3a0*/  STL.64 [R1+0xb38], R42 ;  /* 0x000b382a01007387 */ /* 0x0003e80000100a00 */
[----:B------:R-:W4:Y:S04]  /*2d3b0*/  LDL.LU R198, [R1+0x47e4] ;  /* 0x0047e40001c67983 */ /* 0x000f280000300800 */
[----:B------:R-:W2:Y:S01]  /*2d3c0*/  LDL.LU R134, [R1+0x1c4] ;  /* 0x0001c40001867983 */ /* 0x000ea20000300800 */
[----:B-1----:R-:W-:-:S03]  /*2d3d0*/  IMAD.WIDE R42, R224, 0x4, R4 ;  /* 0x00000004e02a7825 */ /* 0x002fc600078e0204 */
[----:B------:R1:W-:Y:S04]  /*2d3e0*/  STL.64 [R1+0xb30], R2 ;  /* 0x000b300201007387 */ /* 0x0003e80000100a00 */
[----:B------:R-:W-:Y:S04]  /*2d3f0*/  STL.64 [R1+0x47a0], R224 ;  /* 0x0047a0e001007387 */ /* 0x000fe80000100a00 */
[----:B------:R-:W-:Y:S01]  /*2d400*/  STL.64 [R1+0xb28], R42 ;  /* 0x000b282a01007387 */ /* 0x000fe20000100a00 */
[----:B-1----:R-:W-:-:S03]  /*2d410*/  IMAD.WIDE R2, R216, 0x4, R4 ;  /* 0x00000004d8027825 */ /* 0x002fc600078e0204 */
[----:B------:R-:W-:Y:S04]  /*2d420*/  STL.64 [R1+0x47a8], R216 ;  /* 0x0047a8d801007387 */ /* 0x000fe80000100a00 */
[----:B------:R-:W2:Y:S04]  /*2d430*/  LDL.LU R126, [R1+0x3a0] ;  /* 0x0003a000017e7983 */ /* 0x000ea80000300800 */
[----:B------:R1:W-:Y:S04]  /*2d440*/  STL.64 [R1+0xb20], R2 ;  /* 0x000b200201007387 */ /* 0x0003e80000100a00 */
[----:B------:R-:W-:Y:S04]  /*2d450*/  STL.64 [R1+0x47b0], R208 ;  /* 0x0047b0d001007387 */ /* 0x000fe80000100a00 */
[----:B------:R-:W2:Y:S01]  /*2d460*/  LDL.LU R118, [R1+0x38c] ;  /* 0x00038c0001767983 */ /* 0x000ea20000300800 */
[----:B-1----:R-:W-:-:S05]  /*2d470*/  IMAD.WIDE R2, R208, 0x4, R4 ;  /* 0x00000004d0027825 */ /* 0x002fca00078e0204 */
[----:B------:R1:W-:Y:S04]  /*2d480*/  STL.64 [R1+0xb18], R2 ;  /* 0x000b180201007387 */ /* 0x0003e80000100a00 */
[----:B------:R-:W-:Y:S04]  /*2d490*/  STL.64 [R1+0x47b8], R200 ;  /* 0x0047b8c801007387 */ /* 0x000fe80000100a00 */
[----:B------:R-:W2:Y:S01]  /*2d4a0*/  LDL.LU R109, [R1+0x380] ;  /* 0x00038000016d7983 */ /* 0x000ea20000300800 */
[----:B-1----:R-:W-:-:S05]  /*2d4b0*/  IMAD.WIDE R2, R200, 0x4, R4 ;  /* 0x00000004c8027825 */ /* 0x002fca00078e0204 */
[----:B------:R1:W-:Y:S04]  /*2d4c0*/  STL.64 [R1+0xb10], R2 ;  /* 0x000b100201007387 */ /* 0x0003e80000100a00 */
[----:B------:R-:W-:Y:S01]  /*2d4d0*/  STL.64 [R1+0x4760], R190 ;  /* 0x004760be01007387 */ /* 0x000fe20000100a00 */
[----:B------:R-:W-:-:S03]  /*2d4e0*/  IMAD.WIDE R42, R206, 0x4, R4 ;  /* 0x00000004ce2a7825 */ /* 0x000fc600078e0204 */
[----:B------:R-:W2:Y:S01]  /*2d4f0*/  LDL.LU R101, [R1+0x360] ;  /* 0x0003600001657983 */ /* 0x000ea20000300800 */
[----:B-1----:R-:W-:-:S05]  /*2d500*/  IMAD.WIDE R2, R191, 0x4, R4 ;  /* 0x00000004bf027825 */ /* 0x002fca00078e0204 */
[----:B------:R1:W-:Y:S02]  /*2d510*/  STL.64 [R1+0xb08], R2 ;  /* 0x000b080201007387 */ /* 0x0003e40000100a00 */
[--C-:B-1----:R-:W-:Y:S02]  /*2d520*/  IMAD.WIDE R2, R222, 0x4, R4.reuse ;  /* 0x00000004de027825 */ /* 0x102fe400078e0204 */
[----:B------:R-:W3:Y:S04]  /*2d530*/  LDL.LU R222, [R1+0x47e0] ;  /* 0x0047e00001de7983 */ /* 0x000ee80000300800 */
[----:B------:R-:W2:Y:S04]  /*2d540*/  LDL.LU R206, [R1+0x47dc] ;  /* 0x0047dc0001ce7983 */ /* 0x000ea80000300800 */
[----:B------:R1:W-:Y:S04]  /*2d550*/  STL.64 [R1+0xb00], R2 ;  /* 0x000b000201007387 */ /* 0x0003e80000100a00 */
[----:B------:R-:W2:Y:S04]  /*2d560*/  LDL.LU R93, [R1+0x400] ;  /* 0x00040000015d7983 */ /* 0x000ea80000300800 */
[----:B------:R1:W-:Y:S02]  /*2d570*/  STL.64 [R1+0xaf8], R42 ;  /* 0x000af82a01007387 */ /* 0x0003e40000100a00 */
[----:B-1----:R-:W-:-:S02]  /*2d580*/  IMAD.WIDE R2, R183, 0x4, R4 ;  /* 0x00000004b7027825 */ /* 0x002fc400078e0204 */
[----:B------:R-:W-:Y:S04]  /*2d590*/  STL.64 [R1+0x47c0], R182 ;  /* 0x0047c0b601007387 */ /* 0x000fe80000100a00 */
[----:B------:R-:W2:Y:S01]  /*2d5a0*/  LDL.LU R85, [R1+0x3e0] ;  /* 0x0003e00001557983 */ /* 0x000ea20000300800 */
[----:B------:R-:W-:-:S03]  /*2d5b0*/  IMAD.WIDE R42, R175, 0x4, R4 ;  /* 0x00000004af2a7825 */ /* 0x000fc600078e0204 */
[----:B------:R-:W-:Y:S04]  /*2d5c0*/  STL.64 [R1+0xaf0], R2 ;  /* 0x000af00201007387 */ /* 0x000fe80000100a00 */
[----:B------:R-:W2:Y:S01]  /*2d5d0*/  LDL.LU R77, [R1+0x3c0] ;  /* 0x0003c000014d7983 */ /* 0x000ea20000300800 */
[----:B------:R-:W-:Y:S01]  /*2d5e0*/  IMAD R116, R116, UR59, RZ ;  /* 0x0000003b74747c24 */ /* 0x000fe2000f8e02ff */
[----:B------:R-:W-:Y:S02]  /*2d5f0*/  ULDC UR59, c[0x0][0x240] ;  /* 0x00009000003b7ab9 */ /* 0x000fe40000000800 */
        /* <DEDUP_REMOVED lines=16> */
[----:B------:R-:W-:Y:S01]  /*2d700*/  IMAD R33, R33, UR6, RZ ;  /* 0x0000000621217c24 */ /* 0x000fe2000f8e02ff */
[----:B------:R-:W-:Y:S01]  /*2d710*/  ULDC UR6, c[0x0][0x234] ;  /* 0x00008d0000067ab9 */ /* 0x000fe20000000800 */
[----:B------:R-:W-:Y:S01]  /*2d720*/  IMAD R94, R94, UR18, RZ ;  /* 0x000000125e5e7c24 */ /* 0x000fe2000f8e02ff */
[----:B------:R-:W-:Y:S01]  /*2d730*/  ULDC UR18, c[0x0][0x240] ;  /* 0x0000900000127ab9 */ /* 0x000fe20000000800 */
[----:B------:R-:W-:Y:S01]  /*2d740*/  IMAD R137, R137, UR43, RZ ;  /* 0x0000002b89897c24 */ /* 0x000fe2000f8e02ff */
[----:B------:R-:W-:Y:S01]  /*2d750*/  ULDC UR43, c[0x0][0x240] ;  /* 0x00009000002b7ab9 */ /* 0x000fe20000000800 */
[----:B------:R-:W-:Y:S02]  /*2d760*/  IMAD R17, R17, UR18, RZ ;  /* 0x0000001211117c24 */ /* 0x000fe4000f8e02ff */
[----:B------:R-:W-:Y:S01]  /*2d770*/  IMAD R61, R61, UR43, RZ ;  /* 0x0000002b3d3d7c24 */ /* 0x000fe2000f8e02ff */
[----:B------:R-:W-:Y:S01]  /*2d780*/  ULDC UR43, c[0x0][0x240] ;  /* 0x00009000002b7ab9 */ /* 0x000fe20000000800 */
[----:B------:R-:W-:-:S02]  /*2d790*/  IMAD R248, R248, UR31, RZ ;  /* 0x0000001ff8f87c24 */ /* 0x000fc4000f8e02ff */
[----:B------:R-:W-:Y:S02]  /*2d7a0*/  IMAD R114, R114, UR43, RZ ;  /* 0x0000002b72727c24 */ /* 0x000fe4000f8e02ff */
[----:B----4-:R-:W-:-:S04]  /*2d7b0*/  IMAD.WIDE R42, R198, 0x4, R4 ;  /* 0x00000004c62a7825 */ /* 0x010fc800078e0204 */
[----:B---3--:R-:W-:-:S04]  /*2d7c0*/  IMAD.WIDE R2, R222, 0x4, R4 ;  /* 0x00000004de027825 */ /* 0x008fc800078e0204 */
[--C-:B--2---:R-:W-:Y:S01]  /*2d7d0*/  IMAD.WIDE R58, R206, 0x4, R4.reuse ;  /* 0x00000004ce3a7825 */ /* 0x104fe200078e0204 */
[----:B------:R1:W-:Y:S04]  /*2d7e0*/  STL.64 [R1+0xae0], R2 ;  /* 0x000ae00201007387 */ /* 0x0003e80000100a00 */
        /* <DEDUP_REMOVED lines=25> */
[----:B------:R-:W2:Y:S01]  /*2d980*/  LDL.LU R68, [R1+0x340] ;  /* 0x0003400001447983 */ /* 0x000ea20000300800 */
[----:B-1----:R-:W-:-:S03]  /*2d990*/  IMAD.WIDE R2, R114, 0x4, R4 ;  /* 0x0000000472027825 */ /* 0x002fc600078e0204 */
[----:B------:R1:W-:Y:S04]  /*2d9a0*/  STL.64 [R1+0xa70], R42 ;  /* 0x000a702a01007387 */ /* 0x0003e80000100a00 */
[----:B------:R3:W-:Y:S04]  /*2d9b0*/  STL.64 [R1+0xa68], R2 ;  /* 0x000a680201007387 */ /* 0x0007e80000100a00 */
[----:B------:R-:W4:Y:S01]  /*2d9c0*/  LDL.LU R60, [R1+0x32c] ;  /* 0x00032c00013c7983 */ /* 0x000f220000300800 */
[----:B-1----:R-:W-:-:S04]  /*2d9d0*/  IMAD.WIDE R42, R167, 0x4, R4 ;  /* 0x00000004a72a7825 */ /* 0x002fc800078e0204 */
[--C-:B---3--:R-:W-:Y:S01]  /*2d9e0*/  IMAD.WIDE R2, R172, 0x4, R4.reuse ;  /* 0x00000004ac027825 */ /* 0x108fe200078e0204 */
[----:B------:R1:W-:Y:S04]  /*2d9f0*/  STL.64 [R1+0xc50], R42 ;  /* 0x000c502a01007387 */ /* 0x0003e80000100a00 */
[----:B------:R-:W3:Y:S04]  /*2da00*/  LDL.LU R172, [R1+0x47d8] ;  /* 0x0047d80001ac7983 */ /* 0x000ee80000300800 */
[----:B------:R-:W4:Y:S01]  /*2da10*/  LDL.LU R52, [R1+0x320] ;  /* 0x0003200001347983 */ /* 0x000f220000300800 */
[----:B-1----:R-:W-:-:S03]  /*2da20*/  IMAD.WIDE R42, R159, 0x4, R4 ;  /* 0x000000049f2a7825 */ /* 0x002fc600078e0204 */
[----:B------:R1:W-:Y:S04]  /*2da30*/  STL.64 [R1+0xc68], R2 ;  /* 0x000c680201007387 */ /* 0x0003e80000100a00 */
[----:B------:R-:W4:Y:S04]  /*2da40*/  LDL.LU R44, [R1+0x2ec] ;  /* 0x0002ec00012c7983 */ /* 0x000f280000300800 */
[----:B------:R1:W-:Y:S02]  /*2da50*/  STL.64 [R1+0xcb8], R42 ;  /* 0x000cb82a01007387 */ /* 0x0003e40000100a00 */
[----:B-1----:R-:W-:-:S02]  /*2da60*/  IMAD.WIDE R2, R150, 0x4, R4 ;  /* 0x0000000496027825 */ /* 0x002fc400078e0204 */
[----:B------:R-:W4:Y:S04]  /*2da70*/  LDL.LU R36, [R1+0x2cc] ;  /* 0x0002cc0001247983 */ /* 0x000f280000300800 */
[----:B------:R1:W-:Y:S01]  /*2da80*/  STL.64 [R1+0xcc8], R2 ;  /* 0x000cc80201007387 */ /* 0x0003e20000100a00 */
[----:B------:R-:W-:-:S03]  /*2da90*/  IMAD.WIDE R42, R142, 0x4, R4 ;  /* 0x000000048e2a7825 */ /* 0x000fc600078e0204 */
[----:B------:R-:W4:Y:S04]  /*2daa0*/  LDL.LU R27, [R1+0x2c0] ;  /* 0x0002c000011b7983 */ /* 0x000f280000300800 */
[----:B------:R1:W-:Y:S02]  /*2dab0*/  STL.64 [R1+0xfc0], R42 ;  /* 0x000fc02a01007387 */ /* 0x0003e40000100a00 */
[--C-:B-1----:R-:W-:Y:S02]  /*2dac0*/  IMAD.WIDE R2, R134, 0x4, R4.reuse ;  /* 0x0000000486027825 */ /* 0x102fe400078e0204 */
[----:B------:R-:W4:Y:S04]  /*2dad0*/  LDL.LU R19, [R1+0x2a0] ;  /* 0x0002a00001137983 */ /* 0x000f280000300800 */
[----:B------:R1:W-:Y:S01]  /*2dae0*/  STL.64 [R1+0xfb8], R2 ;  /* 0x000fb80201007387 */ /* 0x0003e20000100a00 */
[----:B------:R-:W-:-:S03]  /*2daf0*/  IMAD.WIDE R42, R229, 0x4, R4 ;  /* 0x00000004e52a7825 */ /* 0x000fc600078e0204 */
[----:B------:R-:W2:Y:S04]  /*2db00*/  LDL.LU R229, [R1+0x47d4] ;  /* 0x0047d40001e57983 */ /* 0x000ea80000300800 */
        /* <DEDUP_REMOVED lines=15> */
[----:B------:R-:W4:Y:S04]  /*2dc00*/  LDL.LU R180, [R1+0x47d0] ;  /* 0x0047d00001b47983 */ /* 0x000f280000300800 */
        /* <DEDUP_REMOVED lines=8> */
[----:B------:R-:W-:-:S04]  /*2dc90*/  IMAD.WIDE R42, R77, 0x4, R4 ;  /* 0x000000044d2a7825 */ /* 0x000fc800078e0204 */
[----:B------:R-:W-:Y:S01]  /*2dca0*/  IMAD.WIDE R58, R221, 0x4, R4 ;  /* 0x00000004dd3a7825 */ /* 0x000fe200078e0204 */
[----:B------:R-:W-:Y:S03]  /*2dcb0*/  STL.64 [R1+0xf70], R42 ;  /* 0x000f702a01007387 */ /* 0x000fe60000100a00 */
        /* <DEDUP_REMOVED lines=9> */
[----:B------:R-:W-:Y:S02]  /*2dd50*/  IMAD R240, R240, UR37, RZ ;  /* 0x00000025f0f07c24 */ /* 0x000fe4000f8e02ff */
[----:B--2---:R-:W-:-:S05]  /*2dd60*/  IMAD.WIDE R2, R229, 0x4, R4 ;  /* 0x00000004e5027825 */ /* 0x004fca00078e0204 */
[----:B------:R3:W-:Y:S04]  /*2dd70*/  STL.64 [R1+0xf68], R2 ;  /* 0x000f680201007387 */ /* 0x0007e80000100a00 */
[----:B------:R1:W-:Y:S01]  /*2dd80*/  STL.64 [R1+0xf60], R58 ;  /* 0x000f603a01007387 */ /* 0x0003e20000100a00 */
[----:B---3--:R-:W-:-:S04]  /*2dd90*/  IMAD.WIDE R2, R172, 0x4, R4 ;  /* 0x00000004ac027825 */ /* 0x008fc800078e0204 */
[----:B-1----:R-:W-:-:S04]  /*2dda0*/  IMAD.WIDE R58, R164, 0x4, R4 ;  /* 0x00000004a43a7825 */ /* 0x002fc800078e0204 */
[----:B----4-:R-:W-:-:S05]  /*2ddb0*/  IMAD.WIDE R42, R180, 0x4, R4 ;  /* 0x00000004b42a7825 */ /* 0x010fca00078e0204 */
        /* <DEDUP_REMOVED lines=41> */
[----:B------:R-:W4:Y:S01]  /*2e050*/  LDL R193, [R1+0x10] ;  /* 0x0000100001c17983 */ /* 0x000f220000100800 */
[----:B------:R-:W-:-:S04]  /*2e060*/  IMAD.WIDE R182, R60, 0x4, R4 ;  /* 0x000000043cb67825 */ /* 0x000fc800078e0204 */
        /* <DEDUP_REMOVED lines=25> */
[----:B------:R-:W-:Y:S04]  /*2e200*/  STL.64 [R1+0x1140], R182 ;  /* 0x001140b601007387 */ /* 0x000fe80000100a00 */
[----:B------:R4:W-:Y:S01]  /*2e210*/  STL.64 [R1+0x1150], R42 ;  /* 0x0011502a01007387 */ /* 0x0009e20000100a00 */
[----:B--2---:R-:W-:-:S04]  /*2e220*/  IMAD.WIDE R148, R58, 0x4, R4 ;  /* 0x000000043a947825 */ /* 0x004fc800078e0204 */
[--C-:B---3--:R-:W-:Y:S01]  /*2e230*/  IMAD.WIDE R58, R59, 0x4, R4.reuse ;  /* 0x000000043b3a7825 */ /* 0x108fe200078e0204 */
[----:B------:R-:W-:Y:S04]  /*2e240*/  STL.64 [R1+0x11b0], R148 ;  /* 0x0011b09401007387 */ /* 0x000fe80000100a00 */
[----:B------:R1:W-:Y:S01]  /*2e250*/  STL.64 [R1+0x1490], R58 ;  /* 0x0014903a01007387 */ /* 0x0003e20000100a00 */
[----:B----4-:R-:W-:-:S04]  /*2e260*/  IMAD.WIDE R42, R124, 0x4, R4 ;  /* 0x000000047c2a7825 */ /* 0x010fc800078e0204 */
[--C-:B------:R-:W-:Y:S01]  /*2e270*/  IMAD.WIDE R124, R125, 0x4, R4.reuse ;  /* 0x000000047d7c7825 */ /* 0x100fe200078e0204 */
[----:B------:R2:W-:Y:S03]  /*2e280*/  STL.64 [R1+0x1488], R42 ;  /* 0x0014882a01007387 */ /* 0x0005e60000100a00 */
[--C-:B-1----:R-:W-:Y:S01]  /*2e290*/  IMAD.WIDE R58, R140, 0x4, R4.reuse ;  /* 0x000000048c3a7825 */ /* 0x102fe200078e0204 */
[----:B------:R1:W-:Y:S04]  /*2e2a0*/  STL.64 [R1+0x1480], R124 ;  /* 0x0014807c01007387 */ /* 0x0003e80000100a00 */
[----:B------:R3:W-:Y:S01]  /*2e2b0*/  STL.64 [R1+0x1478], R58 ;  /* 0x0014783a01007387 */ /* 0x0007e20000100a00 */
[----:B--2---:R-:W-:-:S04]  /*2e2c0*/  IMAD.WIDE R42, R141, 0x4, R4 ;  /* 0x000000048d2a7825 */ /* 0x004fc800078e0204 */
[--C-:B-1----:R-:W-:Y:S01]  /*2e2d0*/  IMAD.WIDE R124, R188, 0x4, R4.reuse ;  /* 0x00000004bc7c7825 */ /* 0x102fe200078e0204 */
        /* <DEDUP_REMOVED lines=9> */
[----:B------:R2:W-:Y:S01]  /*2e370*/  STL.64 [R1+0x1440], R58 ;  /* 0x0014403a01007387 */ /* 0x0005e20000100a00 */
[----:B-1----:R-:W-:-:S04]  /*2e380*/  IMAD.WIDE R42, R3, 0x4, R4 ;  /* 0x00000004032a7825 */ /* 0x002fc800078e0204 */
[--C-:B------:R-:W-:Y:S01]  /*2e390*/  IMAD.WIDE R2, R7, 0x4, R4.reuse ;  /* 0x0000000407027825 */ /* 0x100fe200078e0204 */
[----:B------:R1:W-:Y:S03]  /*2e3a0*/  STL.64 [R1+0x1438], R42 ;  /* 0x0014382a01007387 */ /* 0x0003e60000100a00 */
[--C-:B--2---:R-:W-:Y:S01]  /*2e3b0*/  IMAD.WIDE R58, R234, 0x4, R4.reuse ;  /* 0x00000004ea3a7825 */ /* 0x104fe200078e0204 */
        /* <DEDUP_REMOVED lines=8> */
[----:B-1----:R-:W-:-:S03]  /*2e440*/  IMAD.WIDE R42, R228, 0x4, R4 ;  /* 0x00000004e42a7825 */ /* 0x002fc600078e0204 */
[----:B------:R-:W4:Y:S04]  /*2e450*/  LDL R192, [R1+0x1498] ;  /* 0x0014980001c07983 */ /* 0x000f280000100800 */
[----:B------:R1:W-:Y:S04]  /*2e460*/  STL.64 [R1+0x1400], R42 ;  /* 0x0014002a01007387 */ /* 0x0003e80000100a00 */
[----:B------:R-:W4:Y:S01]  /*2e470*/  LDL R193, [R1+0x14a8] ;  /* 0x0014a80001c17983 */ /* 0x000f220000100800 */
[----:B--2---:R-:W-:-:S05]  /*2e480*/  IMAD.WIDE R2, R220, 0x4, R4 ;  /* 0x00000004dc027825 */ /* 0x004fca00078e0204 */
[----:B------:R2:W-:Y:S01]  /*2e490*/  STL.64 [R1+0x13f8], R2 ;  /* 0x0013f80201007387 */ /* 0x0005e20000100a00 */
[----:B---3--:R-:W-:-:S04]  /*2e4a0*/  IMAD.WIDE R58, R204, 0x4, R4 ;  /* 0x00000004cc3a7825 */ /* 0x008fc800078e0204 */
[----:B-1----:R-:W-:-:S04]  /*2e4b0*/  IMAD.WIDE R42, R196, 0x4, R4 ;  /* 0x00000004c42a7825 */ /* 0x002fc800078e0204 */
[----:B--2---:R-:W-:-:S05]  /*2e4c0*/  IMAD.WIDE R2, R212, 0x4, R4 ;  /* 0x00000004d4027825 */ /* 0x004fca00078e0204 */
[----:B------:R1:W-:Y:S04]  /*2e4d0*/  STL.64 [R1+0x13f0], R2 ;  /* 0x0013f00201007387 */ /* 0x0003e80000100a00 */
[----:B------:R2:W-:Y:S04]  /*2e4e0*/  STL.64 [R1+0x13e8], R58 ;  /* 0x0013e83a01007387 */ /* 0x0005e80000100a00 */
[----:B------:R3:W-:Y:S01]  /*2e4f0*/  STL.64 [R1+0x13e0], R42 ;  /* 0x0013e02a01007387 */ /* 0x0007e20000100a00 */
[----:B-1----:R-:W-:-:S04]  /*2e500*/  IMAD.WIDE R2, R187, 0x4, R4 ;  /* 0x00000004bb027825 */ /* 0x002fc800078e0204 */
[--C-:B--2---:R-:W-:Y:S01]  /*2e510*/  IMAD.WIDE R58, R179, 0x4, R4.reuse ;  /* 0x00000004b33a7825 */ /* 0x104fe200078e0204 */
[----:B------:R1:W-:Y:S03]  /*2e520*/  STL.64 [R1+0x13d8], R2 ;  /* 0x0013d80201007387 */ /* 0x0003e60000100a00 */
[--C-:B---3--:R-:W-:Y:S01]  /*2e530*/  IMAD.WIDE R42, R171, 0x4, R4.reuse ;  /* 0x00000004ab2a7825 */ /* 0x108fe200078e0204 */
[----:B------:R2:W-:Y:S03]  /*2e540*/  STL.64 [R1+0x13d0], R58 ;  /* 0x0013d03a01007387 */ /* 0x0005e60000100a00 */
[----:B------:R-:W-:Y:S01]  /*2e550*/  IMAD R130, R130, UR48, RZ ;  /* 0x0000003082827c24 */ /* 0x000fe2000f8e02ff */
[----:B------:R3:W-:Y:S01]  /*2e560*/  STL.64 [R1+0x13c8], R42 ;  /* 0x0013c82a01007387 */ /* 0x0007e20000100a00 */
[----:B------:R-:W-:Y:S01]  /*2e570*/  IMAD R122, R122, UR54, RZ ;  /* 0x000000367a7a7c24 */ /* 0x000fe2000f8e02ff */
[----:B------:R-:W-:Y:S01]  /*2e580*/  ULDC UR48, c[0x0][0x240] ;  /* 0x0000900000307ab9 */ /* 0x000fe20000000800 */
[----:B------:R-:W-:Y:S01]  /*2e590*/  IMAD R113, R113, UR60, RZ ;  /* 0x0000003c71717c24 */ /* 0x000fe2000f8e02ff */
[----:B------:R-:W-:Y:S01]  /*2e5a0*/  ULDC UR54, c[0x0][0x240] ;  /* 0x0000900000367ab9 */ /* 0x000fe20000000800 */
[----:B-1----:R-:W-:Y:S01]  /*2e5b0*/  IMAD.WIDE R2, R163, 0x4, R4 ;  /* 0x00000004a3027825 */ /* 0x002fe200078e0204 */
[----:B------:R-:W-:-:S03]  /*2e5c0*/  ULDC UR60, c[0x0][0x240] ;  /* 0x00009000003c7ab9 */ /* 0x000fc60000000800 */
        /* <DEDUP_REMOVED lines=14> */
[----:B---3--:R-:W-:Y:S01]  /*2e6b0*/  IMAD.WIDE R42, R122, 0x4, R4 ;  /* 0x000000047a2a7825 */ /* 0x008fe200078e0204 */
[----:B------:R2:W-:Y:S03]  /*2e6c0*/  STL.64 [R1+0x13a0], R58 ;  /* 0x0013a03a01007387 */ /* 0x0005e60000100a00 */
[----:B------:R-:W-:Y:S01]  /*2e6d0*/  IMAD R160, R160, UR27, RZ ;  /* 0x0000001ba0a07c24 */ /* 0x000fe2000f8e02ff */
[----:B------:R-:W-:Y:S01]  /*2e6e0*/  ULDC UR27, c[0x0][0x240] ;  /* 0x00009000001b7ab9 */ /* 0x000fe20000000800 */
[----:B------:R-:W-:-:S02]  /*2e6f0*/  IMAD R97, R97, UR15, RZ ;  /* 0x0000000f61617c24 */ /* 0x000fc4000f8e02ff */
[--C-:B-1----:R-:W-:Y:S01]  /*2e700*/  IMAD.WIDE R2, R113, 0x4, R4.reuse ;  /* 0x0000000471027825 */ /* 0x102fe200078e0204 */
[----:B------:R1:W-:Y:S01]  /*2e710*/  STL.64 [R1+0x1398], R42 ;  /* 0x0013982a01007387 */ /* 0x0003e20000100a00 */
[----:B------:R-:W-:Y:S02]  /*2e720*/  ULDC UR15, c[0x0][0x240] ;  /* 0x00009000000f7ab9 */ /* 0x000fe40000000800 */
[--C-:B--2---:R-:W-:Y:S01]  /*2e730*/  IMAD.WIDE R58, R105, 0x4, R4.reuse ;  /* 0x00000004693a7825 */ /* 0x104fe200078e0204 */
[----:B------:R2:W-:Y:S03]  /*2e740*/  STL.64 [R1+0x1390], R2 ;  /* 0x0013900201007387 */ /* 0x0005e60000100a00 */
[----:B------:R-:W-:Y:S02]  /*2e750*/  IMAD R89, R89, UR21, RZ ;  /* 0x0000001559597c24 */ /* 0x000fe4000f8e02ff */
[----:B------:R-:W-:Y:S01]  /*2e760*/  IMAD R81, R81, UR27, RZ ;  /* 0x0000001b51517c24 */ /* 0x000fe2000f8e02ff */
[----:B------:R3:W-:Y:S01]  /*2e770*/  STL.64 [R1+0x1388], R58 ;  /* 0x0013883a01007387 */ /* 0x0007e20000100a00 */
[----:B------:R-:W-:Y:S01]  /*2e780*/  IMAD R72, R72, UR34, RZ ;  /* 0x0000002248487c24 */ /* 0x000fe2000f8e02ff */
[----:B------:R-:W-:Y:S01]  /*2e790*/  ULDC UR27, c[0x0][0x240] ;  /* 0x00009000001b7ab9 */ /* 0x000fe20000000800 */
[----:B-1----:R-:W-:Y:S01]  /*2e7a0*/  IMAD.WIDE R42, R97, 0x4, R4 ;  /* 0x00000004612a7825 */ /* 0x002fe200078e0204 */
[----:B------:R-:W-:Y:S01]  /*2e7b0*/  ULDC UR21, c[0x0][0x240] ;  /* 0x0000900000157ab9 */ /* 0x000fe20000000800 */
[----:B------:R-:W-:-:S02]  /*2e7c0*/  ULDC UR34, c[0x0][0x240] ;  /* 0x0000900000227ab9 */ /* 0x000fc40000000800 */
[--C-:B--2---:R-:W-:Y:S01]  /*2e7d0*/  IMAD.WIDE R2, R89, 0x4, R4.reuse ;  /* 0x0000000459027825 */ /* 0x104fe200078e0204 */
[----:B------:R1:W-:Y:S03]  /*2e7e0*/  STL.64 [R1+0x1380], R42 ;  /* 0x0013802a01007387 */ /* 0x0003e60000100a00 */
[----:B------:R-:W-:Y:S02]  /*2e7f0*/  IMAD R64, R64, UR40, RZ ;  /* 0x0000002840407c24 */ /* 0x000fe4000f8e02ff */
[--C-:B---3--:R-:W-:Y:S01]  /*2e800*/  IMAD.WIDE R58, R81, 0x4, R4.reuse ;  /* 0x00000004513a7825 */ /* 0x108fe200078e0204 */
[----:B------:R2:W-:Y:S01]  /*2e810*/  STL.64 [R1+0x1378], R2 ;  /* 0x0013780201007387 */ /* 0x0005e20000100a00 */
[----:B------:R-:W-:Y:S02]  /*2e820*/  ULDC UR40, c[0x0][0x240] ;  /* 0x0000900000287ab9 */ /* 0x000fe40000000800 */
[----:B------:R-:W-:Y:S01]  /*2e830*/  IMAD R56, R56, UR46, RZ ;  /* 0x0000002e38387c24 */ /* 0x000fe2000f8e02ff */
[----:B------:R3:W-:Y:S01]  /*2e840*/  STL.64 [R1+0x1370], R58 ;  /* 0x0013703a01007387 */ /* 0x0007e20000100a00 */
[----:B------:R-:W-:Y:S01]  /*2e850*/  IMAD R48, R48, UR52, RZ ;  /* 0x0000003430307c24 */ /* 0x000fe2000f8e02ff */
[----:B------:R-:W-:Y:S01]  /*2e860*/  ULDC UR46, c[0x0][0x240] ;  /* 0x00009000002e7ab9 */ /* 0x000fe20000000800 */
[----:B-1----:R-:W-:-:S04]  /*2e870*/  IMAD.WIDE R42, R72, 0x4, R4 ;  /* 0x00000004482a7825 */ /* 0x002fc800078e0204 */
[--C-:B--2---:R-:W-:Y:S01]  /*2e880*/  IMAD.WIDE R2, R64, 0x4, R4.reuse ;  /* 0x0000000440027825 */ /* 0x104fe200078e0204 */
[----:B------:R1:W-:Y:S03]  /*2e890*/  STL.64 [R1+0x1368], R42 ;  /* 0x0013682a01007387 */ /* 0x0003e60000100a00 */
[--C-:B---3--:R-:W-:Y:S01]  /*2e8a0*/  IMAD.WIDE R58, R56, 0x4, R4.reuse ;  /* 0x00000004383a7825 */ /* 0x108fe200078e0204 */
[----:B------:R2:W-:Y:S03]  /*2e8b0*/  STL.64 [R1+0x1360], R2 ;  /* 0x0013600201007387 */ /* 0x0005e60000100a00 */
[----:B------:R-:W-:Y:S02]  /*2e8c0*/  IMAD R40, R40, UR58, RZ ;  /* 0x0000003a28287c24 */ /* 0x000fe4000f8e02ff */
[----:B------:R-:W-:Y:S01]  /*2e8d0*/  IMAD R31, R31, UR7, RZ ;  /* 0x000000071f1f7c24 */ /* 0x000fe2000f8e02ff */
[----:B------:R3:W-:Y:S01]  /*2e8e0*/  STL.64 [R1+0x1358], R58 ;  /* 0x0013583a01007387 */ /* 0x0007e20000100a00 */
[----:B-1----:R-:W-:-:S04]  /*2e8f0*/  IMAD.WIDE R42, R48, 0x4, R4 ;  /* 0x00000004302a7825 */ /* 0x002fc800078e0204 */
[--C-:B--2---:R-:W-:Y:S01]  /*2e900*/  IMAD.WIDE R2, R40, 0x4, R4.reuse ;  /* 0x0000000428027825 */ /* 0x104fe200078e0204 */
[----:B------:R1:W-:Y:S03]  /*2e910*/  STL.64 [R1+0x1350], R42 ;  /* 0x0013502a01007387 */ /* 0x0003e60000100a00 */
[----:B------:R-:W-:Y:S02]  /*2e920*/  IMAD R23, R23, UR13, RZ ;  /* 0x0000000d17177c24 */ /* 0x000fe4000f8e02ff */
[----:B---3--:R-:W-:Y:S01]  /*2e930*/  IMAD.WIDE R58, R31, 0x4, R4 ;  /* 0x000000041f3a7825 */ /* 0x008fe200078e0204 */
[----:B------:R2:W-:Y:S03]  /*2e940*/  STL.64 [R1+0x1348], R2 ;  /* 0x0013480201007387 */ /* 0x0005e60000100a00 */
[----:B------:R-:W-:-:S02]  /*2e950*/  IMAD R15, R15, UR19, RZ ;  /* 0x000000130f0f7c24 */ /* 0x000fc4000f8e02ff */
[----:B------:R-:W-:Y:S01]  /*2e960*/  IMAD R13, R13, UR26, RZ ;  /* 0x0000001a0d0d7c24 */ /* 0x000fe2000f8e02ff */
[----:B------:R3:W-:Y:S01]  /*2e970*/  STL.64 [R1+0x1340], R58 ;  /* 0x0013403a01007387 */ /* 0x0007e20000100a00 */
[----:B-1----:R-:W-:-:S04]  /*2e980*/  IMAD.WIDE R42, R23, 0x4, R4 ;  /* 0x00000004172a7825 */ /* 0x002fc800078e0204 */
[----:B------:R-:W-:Y:S02]  /*2e990*/  IMAD R247, R247, UR32, RZ ;  /* 0x00000020f7f77c24 */ /* 0x000fe4000f8e02ff */
[--C-:B--2---:R-:W-:Y:S01]  /*2e9a0*/  IMAD.WIDE R2, R15, 0x4, R4.reuse ;  /* 0x000000040f027825 */ /* 0x104fe200078e0204 */
[----:B------:R1:W-:Y:S03]  /*2e9b0*/  STL.64 [R1+0x1330], R42 ;  /* 0x0013302a01007387 */ /* 0x0003e60000100a00 */
[----:B------:R-:W-:Y:S02]  /*2e9c0*/  IMAD R239, R239, UR38, RZ ;  /* 0x00000026efef7c24 */ /* 0x000fe4000f8e02ff */
[--C-:B---3--:R-:W-:Y:S01]  /*2e9d0*/  IMAD.WIDE R58, R13, 0x4, R4.reuse ;  /* 0x000000040d3a7825 */ /* 0x108fe200078e0204 */
[----:B------:R2:W-:Y:S03]  /*2e9e0*/  STL.64 [R1+0x1328], R2 ;  /* 0x0013280201007387 */ /* 0x0005e60000100a00 */
[----:B------:R-:W-:Y:S01]  /*2e9f0*/  IMAD R74, R74, UR44, RZ ;  /* 0x0000002c4a4a7c24 */ /* 0x000fe2000f8e02ff */
[----:B------:R3:W-:Y:S01]  /*2ea00*/  STL.64 [R1+0x1320], R58 ;  /* 0x0013203a01007387 */ /* 0x0007e20000100a00 */
[----:B-1----:R-:W-:-:S04]  /*2ea10*/  IMAD.WIDE R42, R247, 0x4, R4 ;  /* 0x00000004f72a7825 */ /* 0x002fc800078e0204 */
[--C-:B--2---:R-:W-:Y:S01]  /*2ea20*/  IMAD.WIDE R2, R239, 0x4, R4.reuse ;  /* 0x00000004ef027825 */ /* 0x104fe200078e0204 */
[----:B------:R4:W-:Y:S03]  /*2ea30*/  STL.64 [R1+0x1318], R42 ;  /* 0x0013182a01007387 */ /* 0x0009e60000100a00 */
[--C-:B---3--:R-:W-:Y:S01]  /*2ea40*/  IMAD.WIDE R58, R74, 0x4, R4.reuse ;  /* 0x000000044a3a7825 */ /* 0x108fe200078e0204 */
[----:B------:R1:W-:Y:S04]  /*2ea50*/  STL.64 [R1+0x1310], R2 ;  /* 0x0013100201007387 */ /* 0x0003e80000100a00 */
[----:B------:R-:W-:Y:S04]  /*2ea60*/  STL.64 [R1+0x1308], R58 ;  /* 0x0013083a01007387 */ /* 0x000fe80000100a00 */
[----:B------:R-:W2:Y:S01]  /*2ea70*/  LDL R190, [R1+0x14d8] ;  /* 0x0014d80001be7983 */ /* 0x000ea20000100800 */
[----:B----4-:R-:W-:-:S05]  /*2ea80*/  IMAD.WIDE R42, R192, 0x4, R4 ;  /* 0x00000004c02a7825 */ /* 0x010fca00078e0204 */
[----:B------:R3:W-:Y:S01]  /*2ea90*/  STL.64 [R1+0x14a0], R42 ;  /* 0x0014a02a01007387 */ /* 0x0007e20000100a00 */
[----:B-1----:R-:W-:-:S03]  /*2eaa0*/  IMAD.WIDE R2, R193, 0x4, R4 ;  /* 0x00000004c1027825 */ /* 0x002fc600078e0204 */
[----:B------:R-:W4:Y:S04]  /*2eab0*/  LDL R191, [R1+0x1500] ;  /* 0x0015000001bf7983 */ /* 0x000f280000100800 */
        /* <DEDUP_REMOVED lines=11> */
[----:B---3--:R-:W3:Y:S04]  /*2eb70*/  LDL R42, [R1+0x14c8] ;  /* 0x0014c800012a7983 */ /* 0x008ee80000100800 */
        /* <DEDUP_REMOVED lines=17> */
[----:B------:R-:W3:Y:S01]  /*2ec90*/  LDL R193, [R1+0xc] ;  /* 0x00000c0001c17983 */ /* 0x000ee20000100800 */
[----:B--2---:R-:W-:-:S05]  /*2eca0*/  IMAD.WIDE R182, R190, 0x4, R4 ;  /* 0x00000004beb67825 */ /* 0x004fca00078e0204 */
[----:B------:R4:W-:Y:S02]  /*2ecb0*/  STL.64 [R1+0x14e0], R182 ;  /* 0x0014e0b601007387 */ /* 0x0009e40000100a00 */
[----:B----4-:R-:W-:-:S05]  /*2ecc0*/  IMAD.WIDE R182, R191, 0x4, R4 ;  /* 0x00000004bfb67825 */ /* 0x010fca00078e0204 */
[----:B------:R1:W-:Y:S01]  /*2ecd0*/  STL.64 [R1+0x1508], R182 ;  /* 0x001508b601007387 */ /* 0x0003e20000100a00 */
[----:B------:R-:W-:-:S05]  /*2ece0*/  IMAD.WIDE R190, R200, 0x4, R4 ;  /* 0x00000004c8be7825 */ /* 0x000fca00078e0204 */
[----:B------:R2:W-:Y:S01]  /*2ecf0*/  STL.64 [R1+0x1520], R190 ;  /* 0x001520be01007387 */ /* 0x0005e20000100a00 */
[----:B-1----:R-:W-:-:S04]  /*2ed00*/  IMAD.WIDE R182, R201, 0x4, R4 ;  /* 0x00000004c9b67825 */ /* 0x002fc800078e0204 */
[--C-:B------:R-:W-:Y:S01]  /*2ed10*/  IMAD.WIDE R200, R209, 0x4, R4.reuse ;  /* 0x00000004d1c87825 */ /* 0x100fe200078e0204 */
[----:B------:R1:W-:Y:S03]  /*2ed20*/  STL.64 [R1+0x1538], R182 ;  /* 0x001538b601007387 */ /* 0x0003e60000100a00 */
[----:B--2---:R-:W-:-:S05]  /*2ed30*/  IMAD.WIDE R190, R208, 0x4, R4 ;  /* 0x00000004d0be7825 */ /* 0x004fca00078e0204 */
[----:B------:R2:W-:Y:S01]  /*2ed40*/  STL.64 [R1+0x1548], R190 ;  /* 0x001548be01007387 */ /* 0x0005e20000100a00 */
[----:B-1----:R-:W-:-:S03]  /*2ed50*/  IMAD.WIDE R182, R216, 0x4, R4 ;  /* 0x00000004d8b67825 */ /* 0x002fc600078e0204 */
[----:B------:R1:W-:Y:S04]  /*2ed60*/  STL.64 [R1+0x1570], R200 ;  /* 0x001570c801007387 */ /* 0x0003e80000100a00 */
[----:B------:R4:W-:Y:S01]  /*2ed70*/  STL.64 [R1+0x1588], R182 ;  /* 0x001588b601007387 */ /* 0x0009e20000100a00 */
[----:B--2---:R-:W-:-:S04]  /*2ed80*/  IMAD.WIDE R190, R217, 0x4, R4 ;  /* 0x00000004d9be7825 */ /* 0x004fc800078e0204 */
[--C-:B-1----:R-:W-:Y:S01]  /*2ed90*/  IMAD.WIDE R200, R224, 0x4, R4.reuse ;  /* 0x00000004e0c87825 */ /* 0x102fe200078e0204 */
[----:B------:R1:W-:Y:S03]  /*2eda0*/  STL.64 [R1+0x15b0], R190 ;  /* 0x0015b0be01007387 */ /* 0x0003e60000100a00 */
[--C-:B----4-:R-:W-:Y:S01]  /*2edb0*/  IMAD.WIDE R182, R225, 0x4, R4.reuse ;  /* 0x00000004e1b67825 */ /* 0x110fe200078e0204 */
[----:B------:R-:W-:Y:S04]  /*2edc0*/  STL.64 [R1+0x15c8], R200 ;  /* 0x0015c8c801007387 */ /* 0x000fe80000100a00 */
[----:B------:R3:W-:Y:S01]  /*2edd0*/  STL.64 [R1+0x15f0], R182 ;  /* 0x0015f0b601007387 */ /* 0x0007e20000100a00 */
[----:B-1----:R-:W-:-:S04]  /*2ede0*/  IMAD.WIDE R190, R148, 0x4, R4 ;  /* 0x0000000494be7825 */ /* 0x002fc800078e0204 */
[--C-:B------:R-:W-:Y:S01]  /*2edf0*/  IMAD.WIDE R148, R149, 0x4, R4.reuse ;  /* 0x0000000495947825 */ /* 0x100fe200078e0204 */
[----:B------:R-:W-:Y:S03]  /*2ee00*/  STL.64 [R1+0x1610], R190 ;  /* 0x001610be01007387 */ /* 0x000fe60000100a00 */
[--C-:B---3--:R-:W-:Y:S01]  /*2ee10*/  IMAD.WIDE R182, R42, 0x4, R4.reuse ;  /* 0x000000042ab67825 */ /* 0x108fe200078e0204 */
[----:B------:R1:W-:Y:S03]  /*2ee20*/  STL.64 [R1+0x1638], R148 ;  /* 0x0016389401007387 */ /* 0x0003e60000100a00 */
[--C-:B------:R-:W-:Y:S01]  /*2ee30*/  IMAD.WIDE R42, R43, 0x4, R4.reuse ;  /* 0x000000042b2a7825 */ /* 0x100fe200078e0204 */
[----:B------:R-:W-:Y:S04]  /*2ee40*/  STL.64 [R1+0x1658], R182 ;  /* 0x001658b601007387 */ /* 0x000fe80000100a00 */
[----:B------:R2:W-:Y:S01]  /*2ee50*/  STL.64 [R1+0x1668], R42 ;  /* 0x0016682a01007387 */ /* 0x0005e20000100a00 */
[----:B-1----:R-:W-:-:S04]  /*2ee60*/  IMAD.WIDE R148, R58, 0x4, R4 ;  /* 0x000000043a947825 */ /* 0x002fc800078e0204 */
[--C-:B------:R-:W-:Y:S01]  /*2ee70*/  IMAD.WIDE R58, R59, 0x4, R4.reuse ;  /* 0x000000043b3a7825 */ /* 0x100fe200078e0204 */
[----:B------:R-:W-:Y:S03]  /*2ee80*/  STL.64 [R1+0x16b8], R148 ;  /* 0x0016b89401007387 */ /* 0x000fe60000100a00 */
[--C-:B--2---:R-:W-:Y:S01]  /*2ee90*/  IMAD.WIDE R42, R124, 0x4, R4.reuse ;  /* 0x000000047c2a7825 */ /* 0x104fe200078e0204 */
        /* <DEDUP_REMOVED lines=30> */
[----:B------:R1:W-:Y:S04]  /*2f080*/  STL.64 [R1+0x1af0], R58 ;  /* 0x001af03a01007387 */ /* 0x0003e80000100a00 */
[----:B------:R-:W2:Y:S04]  /*2f090*/  LDL R192, [R1+0x161c] ;  /* 0x00161c0001c07983 */ /* 0x000ea80000100800 */
[----:B------:R4:W-:Y:S04]  /*2f0a0*/  STL.64 [R1+0x1ae8], R42 ;  /* 0x001ae82a01007387 */ /* 0x0009e80000100a00 */
[----:B------:R-:W2:Y:S01]  /*2f0b0*/  LDL R193, [R1+0x1618] ;  /* 0x0016180001c17983 */ /* 0x000ea20000100800 */
[----:B---3--:R-:W-:-:S05]  /*2f0c0*/  IMAD.WIDE R2, R219, 0x4, R4 ;  /* 0x00000004db027825 */ /* 0x008fca00078e0204 */
[----:B------:R3:W-:Y:S01]  /*2f0d0*/  STL.64 [R1+0x1ae0], R2 ;  /* 0x001ae00201007387 */ /* 0x0007e20000100a00 */
[----:B-1----:R-:W-:-:S04]  /*2f0e0*/  IMAD.WIDE R58, R203, 0x4, R4 ;  /* 0x00000004cb3a7825 */ /* 0x002fc800078e0204 */
[----:B----4-:R-:W-:-:S04]  /*2f0f0*/  IMAD.WIDE R42, R195, 0x4, R4 ;  /* 0x00000004c32a7825 */ /* 0x010fc800078e0204 */
[----:B---3--:R-:W-:-:S05]  /*2f100*/  IMAD.WIDE R2, R211, 0x4, R4 ;  /* 0x00000004d3027825 */ /* 0x008fca00078e0204 */
[----:B------:R1:W-:Y:S04]  /*2f110*/  STL.64 [R1+0x1ad8], R2 ;  /* 0x001ad80201007387 */ /* 0x0003e80000100a00 */
[----:B------:R3:W-:Y:S04]  /*2f120*/  STL.64 [R1+0x1ad0], R58 ;  /* 0x001ad03a01007387 */ /* 0x0007e80000100a00 */
[----:B------:R4:W-:Y:S01]  /*2f130*/  STL.64 [R1+0x1ac8], R42 ;  /* 0x001ac82a01007387 */ /* 0x0009e20000100a00 */
[----:B-1----:R-:W-:-:S04]  /*2f140*/  IMAD.WIDE R2, R186, 0x4, R4 ;  /* 0x00000004ba027825 */ /* 0x002fc800078e0204 */
[--C-:B---3--:R-:W-:Y:S01]  /*2f150*/  IMAD.WIDE R58, R178, 0x4, R4.reuse ;  /* 0x00000004b23a7825 */ /* 0x108fe200078e0204 */
[----:B------:R1:W-:Y:S03]  /*2f160*/  STL.64 [R1+0x1ac0], R2 ;  /* 0x001ac00201007387 */ /* 0x0003e60000100a00 */
[--C-:B----4-:R-:W-:Y:S01]  /*2f170*/  IMAD.WIDE R42, R170, 0x4, R4.reuse ;  /* 0x00000004aa2a7825 */ /* 0x110fe200078e0204 */
        /* <DEDUP_REMOVED lines=31> */
[----:B-1----:R-:W-:-:S04]  /*2f370*/  IMAD.WIDE R2, R112, 0x4, R4 ;  /* 0x0000000470027825 */ /* 0x002fc800078e0204 */
[--C-:B---3--:R-:W-:Y:S01]  /*2f380*/  IMAD.WIDE R58, R104, 0x4, R4.reuse ;  /* 0x00000004683a7825 */ /* 0x108fe200078e0204 */
[----:B------:R1:W-:Y:S03]  /*2f390*/  STL.64 [R1+0x1a50], R2 ;  /* 0x001a500201007387 */ /* 0x0003e60000100a00 */
[--C-:B----4-:R-:W-:Y:S01]  /*2f3a0*/  IMAD.WIDE R42, R96, 0x4, R4.reuse ;  /* 0x00000004602a7825 */ /* 0x110fe200078e0204 */
        /* <DEDUP_REMOVED lines=10> */
[----:B------:R-:W2:Y:S01]  /*2f450*/  S2UR UR4, SR_CgaCtaId ;  /* 0x00000000000479c3 */ /* 0x000ea20000008800 */
[----:B------:R-:W-:Y:S01]  /*2f460*/  IMAD R22, R22, UR14, RZ ;  /* 0x0000000e16167c24 */ /* 0x000fe2000f8e02ff */
[----:B------:R-:W-:Y:S01]  /*2f470*/  UMOV UR5, 0x400 ;  /* 0x0000040000057882 */ /* 0x000fe20000000000 */
[----:B-1----:R-:W-:Y:S01]  /*2f480*/  IMAD.WIDE R2, R63, 0x4, R4 ;  /* 0x000000043f027825 */ /* 0x002fe200078e0204 */
[----:B------:R-:W-:-:S03]  /*2f490*/  ULDC UR8, c[0x0][0x230] ;  /* 0x00008c0000087ab9 */ /* 0x000fc60000000800 */
[--C-:B---3--:R-:W-:Y:S01]  /*2f4a0*/  IMAD.WIDE R58, R55, 0x4, R4.reuse ;  /* 0x00000004373a7825 */ /* 0x108fe200078e0204 */
[----:B------:R1:W-:Y:S03]  /*2f4b0*/  STL.64 [R1+0x1a08], R2 ;  /* 0x001a080201007387 */ /* 0x0003e60000100a00 */
[----:B----4-:R-:W-:Y:S01]  /*2f4c0*/  IMAD.WIDE R42, R47, 0x4, R4 ;  /* 0x000000042f2a7825 */ /* 0x010fe200078e0204 */
[----:B------:R3:W-:Y:S03]  /*2f4d0*/  STL.64 [R1+0x1a00], R58 ;  /* 0x001a003a01007387 */ /* 0x0007e60000100a00 */
[----:B------:R-:W-:Y:S01]  /*2f4e0*/  IMAD R14, R14, UR20, RZ ;  /* 0x000000140e0e7c24 */ /* 0x000fe2000f8e02ff */
[----:B------:R4:W-:Y:S01]  /*2f4f0*/  STL.64 [R1+0x19f8], R42 ;  /* 0x0019f82a01007387 */ /* 0x0009e20000100a00 */
[----:B------:R-:W-:-:S02]  /*2f500*/  IMAD R12, R12, UR27, RZ ;  /* 0x0000001b0c0c7c24 */ /* 0x000fc4000f8e02ff */
[----:B-1----:R-:W-:-:S04]  /*2f510*/  IMAD.WIDE R2, R39, 0x4, R4 ;  /* 0x0000000427027825 */ /* 0x002fc800078e0204 */
        /* <DEDUP_REMOVED lines=10> */
[----:B------:R-:W-:Y:S02]  /*2f5c0*/  IMAD R34, R34, UR45, RZ ;  /* 0x0000002d22227c24 */ /* 0x000fe4000f8e02ff */
[--C-:B----4-:R-:W-:Y:S01]  /*2f5d0*/  IMAD.WIDE R42, R246, 0x4, R4.reuse ;  /* 0x00000004f62a7825 */ /* 0x110fe200078e0204 */
[----:B------:R3:W-:Y:S04]  /*2f5e0*/  STL.64 [R1+0x19d0], R58 ;  /* 0x0019d03a01007387 */ /* 0x0007e80000100a00 */
[----:B------:R2:W-:Y:S01]  /*2f5f0*/  STL.64 [R1+0x19c8], R42 ;  /* 0x0019c82a01007387 */ /* 0x0005e20000100a00 */
[----:B-1----:R-:W-:-:S04]  /*2f600*/  IMAD.WIDE R2, R238, 0x4, R4 ;  /* 0x00000004ee027825 */ /* 0x002fc800078e0204 */
[--C-:B---3--:R-:W-:Y:S01]  /*2f610*/  IMAD.WIDE R58, R34, 0x4, R4.reuse ;  /* 0x00000004223a7825 */ /* 0x108fe200078e0204 */
[----:B------:R1:W-:Y:S04]  /*2f620*/  STL.64 [R1+0x19c0], R2 ;  /* 0x0019c00201007387 */ /* 0x0003e80000100a00 */
[----:B------:R-:W-:Y:S01]  /*2f630*/  STL.64 [R1+0x19b8], R58 ;  /* 0x0019b83a01007387 */ /* 0x000fe20000100a00 */
[----:B--2---:R-:W-:-:S04]  /*2f640*/  IMAD.WIDE R42, R192, 0x4, R4 ;  /* 0x00000004c02a7825 */ /* 0x004fc800078e0204 */
[--C-:B-1----:R-:W-:Y:S02]  /*2f650*/  IMAD.WIDE R2, R193, 0x4, R4.reuse ;  /* 0x00000004c1027825 */ /* 0x102fe400078e0204 */
[----:B------:R-:W2:Y:S04]  /*2f660*/  LDL R193, [R1+0x1604] ;  /* 0x0016040001c17983 */ /* 0x000ea80000100800 */
        /* <DEDUP_REMOVED lines=31> */
[----:B------:R-:W4:Y:S01]  /*2f860*/  LDL R235, [R1+0x8] ;  /* 0x0000080001eb7983 */ /* 0x000f220000100800 */
[----:B--2---:R-:W-:-:S05]  /*2f870*/  IMAD.WIDE R192, R193, 0x4, R4 ;  /* 0x00000004c1c07825 */ /* 0x004fca00078e0204 */
[----:B------:R1:W-:Y:S01]  /*2f880*/  STL.64 [R1+0x1bb8], R192 ;  /* 0x001bb8c001007387 */ /* 0x0003e20000100a00 */
[----:B---3--:R-:W-:-:S03]  /*2f890*/  IMAD.WIDE R182, R183, 0x4, R4 ;  /* 0x00000004b7b67825 */ /* 0x008fc600078e0204 */
[----:B-1----:R-:W2:Y:S04]  /*2f8a0*/  LDL.LU.64 R192, [R1+0x47c8] ;  /* 0x0047c80001c07983 */ /* 0x002ea80000300a00 */
[----:B------:R1:W-:Y:S02]  /*2f8b0*/  STL.64 [R1+0x1bd8], R182 ;  /* 0x001bd8b601007387 */ /* 0x0003e40000100a00 */
[----:B-1----:R-:W-:-:S04]  /*2f8c0*/  IMAD.WIDE R182, R190, 0x4, R4 ;  /* 0x00000004beb67825 */ /* 0x002fc800078e0204 */
[--C-:B------:R-:W-:Y:S01]  /*2f8d0*/  IMAD.WIDE R190, R191, 0x4, R4.reuse ;  /* 0x00000004bfbe7825 */ /* 0x100fe200078e0204 */
[----:B------:R1:W-:Y:S04]  /*2f8e0*/  STL.64 [R1+0x1c20], R182 ;  /* 0x001c20b601007387 */ /* 0x0003e80000100a00 */
[----:B------:R3:W-:Y:S01]  /*2f8f0*/  STL.64 [R1+0x1c48], R190 ;  /* 0x001c48be01007387 */ /* 0x0007e20000100a00 */
[----:B-1----:R-:W-:-:S04]  /*2f900*/  IMAD.WIDE R182, R200, 0x4, R4 ;  /* 0x00000004c8b67825 */ /* 0x002fc800078e0204 */
[--C-:B---3--:R-:W-:Y:S01]  /*2f910*/  IMAD.WIDE R190, R201, 0x4, R4.reuse ;  /* 0x00000004c9be7825 */ /* 0x108fe200078e0204 */
[----:B------:R1:W-:Y:S03]  /*2f920*/  STL.64 [R1+0x1c60], R182 ;  /* 0x001c60b601007387 */ /* 0x0003e60000100a00 */
        /* <DEDUP_REMOVED lines=14> */
[----:B------:R-:W-:Y:S01]  /*2fa10*/  STL.64 [R1+0x23d0], R200 ;  /* 0x0023d0c801007387 */ /* 0x000fe20000100a00 */
[----:B-1----:R-:W-:-:S04]  /*2fa20*/  IMAD.WIDE R182, R149, 0x4, R4 ;  /* 0x0000000495b67825 */ /* 0x002fc800078e0204 */
[--C-:B---3--:R-:W-:Y:S01]  /*2fa30*/  IMAD.WIDE R190, R42, 0x4, R4.reuse ;  /* 0x000000042abe7825 */ /* 0x108fe200078e0204 */
[----:B------:R1:W-:Y:S03]  /*2fa40*/  STL.64 [R1+0x23d8], R182 ;  /* 0x0023d8b601007387 */ /* 0x0003e60000100a00 */
[--C-:B------:R-:W-:Y:S01]  /*2fa50*/  IMAD.WIDE R148, R43, 0x4, R4.reuse ;  /* 0x000000042b947825 */ /* 0x100fe200078e0204 */
[----:B------:R-:W-:Y:S03]  /*2fa60*/  STL.64 [R1+0x23e8], R190 ;  /* 0x0023e8be01007387 */ /* 0x000fe60000100a00 */
[--C-:B------:R-:W-:Y:S01]  /*2fa70*/  IMAD.WIDE R42, R59, 0x4, R4.reuse ;  /* 0x000000043b2a7825 */ /* 0x100fe200078e0204 */
[----:B------:R3:W-:Y:S03]  /*2fa80*/  STL.64 [R1+0x2408], R148 ;  /* 0x0024089401007387 */ /* 0x0007e60000100a00 */
        /* <DEDUP_REMOVED lines=8> */
[----:B-1----:R-:W-:-:S05]  /*2fb10*/  IMAD.WIDE R42, R140, 0x4, R4 ;  /* 0x000000048c2a7825 */ /* 0x002fca00078e0204 */
[----:B------:R1:W-:Y:S01]  /*2fb20*/  STL.64 [R1+0x2430], R42 ;  /* 0x0024302a01007387 */ /* 0x0003e20000100a00 */
[----:B---3--:R-:W-:-:S03]  /*2fb30*/  IMAD.WIDE R58, R188, 0x4, R4 ;  /* 0x00000004bc3a7825 */ /* 0x008fc600078e0204 */
[----:B------:R3:W-:Y:S04]  /*2fb40*/  STL.64 [R1+0x2448], R124 ;  /* 0x0024487c01007387 */ /* 0x0007e80000100a00 */
[----:B------:R4:W-:Y:S01]  /*2fb50*/  STL.64 [R1+0x2468], R58 ;  /* 0x0024683a01007387 */ /* 0x0009e20000100a00 */
[----:B-1----:R-:W-:-:S04]  /*2fb60*/  IMAD.WIDE R42, R189, 0x4, R4 ;  /* 0x00000004bd2a7825 */ /* 0x002fc800078e0204 */
[--C-:B---3--:R-:W-:Y:S01]  /*2fb70*/  IMAD.WIDE R124, R232, 0x4, R4.reuse ;  /* 0x00000004e87c7825 */ /* 0x108fe200078e0204 */
[----:B------:R1:W-:Y:S03]  /*2fb80*/  STL.64 [R1+0x2478], R42 ;  /* 0x0024782a01007387 */ /* 0x0003e60000100a00 */
[--C-:B----4-:R-:W-:Y:S01]  /*2fb90*/  IMAD.WIDE R58, R233, 0x4, R4.reuse ;  /* 0x00000004e93a7825 */ /* 0x110fe200078e0204 */
[----:B------:R-:W-:Y:S04]  /*2fba0*/  STL.64 [R1+0x2480], R124 ;  /* 0x0024807c01007387 */ /* 0x000fe80000100a00 */
[----:B------:R3:W-:Y:S01]  /*2fbb0*/  STL.64 [R1+0x2488], R58 ;  /* 0x0024883a01007387 */ /* 0x0007e20000100a00 */
[----:B-1----:R-:W-:-:S04]  /*2fbc0*/  IMAD.WIDE R42, R2, 0x4, R4 ;  /* 0x00000004022a7825 */ /* 0x002fc800078e0204 */
[--C-:B------:R-:W-:Y:S01]  /*2fbd0*/  IMAD.WIDE R2, R3, 0x4, R4.reuse ;  /* 0x0000000403027825 */ /* 0x100fe200078e0204 */
[----:B------:R1:W-:Y:S03]  /*2fbe0*/  STL.64 [R1+0x2490], R42 ;  /* 0x0024902a01007387 */ /* 0x0003e60000100a00 */
[--C-:B---3--:R-:W-:Y:S01]  /*2fbf0*/  IMAD.WIDE R58, R7, 0x4, R4.reuse ;  /* 0x00000004073a7825 */ /* 0x108fe200078e0204 */
[----:B------:R3:W-:Y:S04]  /*2fc00*/  STL.64 [R1+0x2498], R2 ;  /* 0x0024980201007387 */ /* 0x0007e80000100a00 */
[----:B------:R4:W-:Y:S01]  /*2fc10*/  STL.64 [R1+0x24a8], R58 ;  /* 0x0024a83a01007387 */ /* 0x0009e20000100a00 */
[----:B-1----:R-:W-:-:S04]  /*2fc20*/  IMAD.WIDE R42, R234, 0x4, R4 ;  /* 0x00000004ea2a7825 */ /* 0x002fc800078e0204 */
[--C-:B---3--:R-:W-:Y:S01]  /*2fc30*/  IMAD.WIDE R2, R235, 0x4, R4.reuse ;  /* 0x00000004eb027825 */ /* 0x108fe200078e0204 */
[----:B------:R1:W-:Y:S03]  /*2fc40*/  STL.64 [R1+0x24b8], R42 ;  /* 0x0024b82a01007387 */ /* 0x0003e60000100a00 */
[--C-:B----4-:R-:W-:Y:S01]  /*2fc50*/  IMAD.WIDE R58, R226, 0x4, R4.reuse ;  /* 0x00000004e23a7825 */ /* 0x110fe200078e0204 */
[----:B------:R3:W-:Y:S04]  /*2fc60*/  STL.64 [R1+0x25f8], R2 ;  /* 0x0025f80201007387 */ /* 0x0007e80000100a00 */
[----:B------:R-:W-:Y:S01]  /*2fc70*/  STL.64 [R1+0x25f0], R58 ;  /* 0x0025f03a01007387 */ /* 0x000fe20000100a00 */
[----:B-1----:R-:W-:-:S03]  /*2fc80*/  IMAD.WIDE R42, R218, 0x4, R4 ;  /* 0x00000004da2a7825 */ /* 0x002fc600078e0204 */
[----:B------:R-:W4:Y:S04]  /*2fc90*/  LDL R234, [R1+0x16e8] ;  /* 0x0016e80001ea7983 */ /* 0x000f280000100800 */
[----:B------:R1:W-:Y:S04]  /*2fca0*/  STL.64 [R1+0x25e8], R42 ;  /* 0x0025e82a01007387 */ /* 0x0003e80000100a00 */
[----:B------:R-:W4:Y:S01]  /*2fcb0*/  LDL R235, [R1+0x16e4] ;  /* 0x0016e40001eb7983 */ /* 0x000f220000100800 */
[----:B---3--:R-:W-:-:S05]  /*2fcc0*/  IMAD.WIDE R2, R210, 0x4, R4 ;  /* 0x00000004d2027825 */ /* 0x008fca00078e0204 */
[----:B------:R3:W-:Y:S01]  /*2fcd0*/  STL.64 [R1+0x25e0], R2 ;  /* 0x0025e00201007387 */ /* 0x0007e20000100a00 */
[----:B-1----:R-:W-:-:S04]  /*2fce0*/  IMAD.WIDE R42, R185, 0x4, R4 ;  /* 0x00000004b92a7825 */ /* 0x002fc800078e0204 */
[----:B---3--:R-:W-:-:S05]  /*2fcf0*/  IMAD.WIDE R2, R202, 0x4, R4 ;  /* 0x00000004ca027825 */ /* 0x008fca00078e0204 */
[----:B------:R1:W-:Y:S02]  /*2fd00*/  STL.64 [R1+0x25d8], R2 ;  /* 0x0025d80201007387 */ /* 0x0003e40000100a00 */
[----:B-1----:R-:W-:-:S04]  /*2fd10*/  IMAD.WIDE R2, R177, 0x4, R4 ;  /* 0x00000004b1027825 */ /* 0x002fc800078e0204 */
[----:B------:R-:W-:Y:S01]  /*2fd20*/  IMAD R79, R79, UR29, RZ ;  /* 0x0000001d4f4f7c24 */ /* 0x000fe2000f8e02ff */
[----:B------:R-:W-:Y:S01]  /*2fd30*/  ULDC UR29, c[0x0][0x240] ;  /* 0x00009000001d7ab9 */ /* 0x000fe20000000800 */
        /* <DEDUP_REMOVED lines=58> */
[----:B------:R-:W-:Y:S03]  /*300e0*/  STL.64 [R1+0x24f0], R58 ;  /* 0x0024f03a01007387 */ /* 0x000fe60000100a00 */
[--C-:B---3--:R-:W-:Y:S01]  /*300f0*/  IMAD.WIDE R2, R250, 0x4, R4.reuse ;  /* 0x00000004fa027825 */ /* 0x108fe200078e0204 */
[----:B------:R-:W-:Y:S04]  /*30100*/  STL [R1+0x4654], R250 ;  /* 0x004654fa01007387 */ /* 0x000fe80000100800 */
[----:B------:R4:W-:Y:S04]  /*30110*/  STL.64 [R1+0x24e8], R42 ;  /* 0x0024e82a01007387 */ /* 0x0009e80000100a00 */
[----:B------:R1:W-:Y:S04]  /*30120*/  STL.64 [R1+0x24e0], R2 ;  /* 0x0024e00201007387 */ /* 0x0003e80000100a00 */
        /* <DEDUP_REMOVED lines=33> */
[----:B------:R-:W3:Y:S04]  /*30340*/  LDL.LU R250, [R1+0x24] ;  /* 0x0000240001fa7983 */ /* 0x000ee80000300800 */
[----:B------:R-:W3:Y:S01]  /*30350*/  LDL.LU R7, [R1+0x4] ;  /* 0x0000040001077983 */ /* 0x000ee20000300800 */
[----:B--2---:R-:W-:-:S05]  /*30360*/  IMAD.WIDE R182, R183, 0x4, R4 ;  /* 0x00000004b7b67825 */ /* 0x004fca00078e0204 */
[----:B------:R4:W-:Y:S02]  /*30370*/  STL.64 [R1+0x2610], R182 ;  /* 0x002610b601007387 */ /* 0x0009e40000100a00 */
[----:B----4-:R-:W-:-:S05]  /*30380*/  IMAD.WIDE R182, R190, 0x4, R4 ;  /* 0x00000004beb67825 */ /* 0x010fca00078e0204 */
        /* <DEDUP_REMOVED lines=9> */
[----:B-1----:R-:W4:Y:S04]  /*30420*/  LDL.LU.64 R200, [R1+0x47b8] ;  /* 0x0047b80001c87983 */ /* 0x002f280000300a00 */
        /* <DEDUP_REMOVED lines=11> */
[----:B---3--:R-:W-:-:S05]  /*304e0*/  IMAD.WIDE R224, R42, 0x4, R4 ;  /* 0x000000042ae07825 */ /* 0x008fca00078e0204 */
[----:B------:R1:W-:Y:S01]  /*304f0*/  STL.64 [R1+0x2718], R224 ;  /* 0x002718e001007387 */ /* 0x0003e20000100a00 */
[----:B------:R-:W-:-:S03]  /*30500*/  IMAD.WIDE R42, R43, 0x4, R4 ;  /* 0x000000042b2a7825 */ /* 0x000fc600078e0204 */
        /* <DEDUP_REMOVED lines=31> */
[----:B------:R1:W-:Y:S04]  /*30700*/  STL.64 [R1+0x27a0], R234 ;  /* 0x0027a0ea01007387 */ /* 0x0003e80000100a00 */
[----:B-1----:R-:W3:Y:S01]  /*30710*/  LDL.LU.64 R234, [R1+0x4768] ;  /* 0x0047680001ea7983 */ /* 0x002ee20000300a00 */
[----:B------:R-:W-:-:S05]  /*30720*/  IMAD.WIDE R190, R191, 0x4, R4 ;  /* 0x00000004bfbe7825 */ /* 0x000fca00078e0204 */
[----:B------:R1:W-:Y:S02]  /*30730*/  STL.64 [R1+0x27a8], R190 ;  /* 0x0027a8be01007387 */ /* 0x0003e40000100a00 */
[----:B-1----:R-:W-:-:S05]  /*30740*/  IMAD.WIDE R190, R148, 0x4, R4 ;  /* 0x0000000494be7825 */ /* 0x002fca00078e0204 */
[----:B------:R1:W-:Y:S02]  /*30750*/  STL.64 [R1+0x27b0], R190 ;  /* 0x0027b0be01007387 */ /* 0x0003e40000100a00 */
[----:B-1----:R-:W-:-:S04]  /*30760*/  IMAD.WIDE R190, R149, 0x4, R4 ;  /* 0x0000000495be7825 */ /* 0x002fc800078e0204 */
[--C-:B------:R-:W-:Y:S01]  /*30770*/  IMAD.WIDE R148, R188, 0x4, R4.reuse ;  /* 0x00000004bc947825 */ /* 0x100fe200078e0204 */
[----:B------:R1:W-:Y:S04]  /*30780*/  STL.64 [R1+0x27b8], R190 ;  /* 0x0027b8be01007387 */ /* 0x0003e80000100a00 */
[----:B------:R2:W-:Y:S01]  /*30790*/  STL.64 [R1+0x27c0], R148 ;  /* 0x0027c09401007387 */ /* 0x0005e20000100a00 */
[----:B-1----:R-:W-:-:S04]  /*307a0*/  IMAD.WIDE R190, R189, 0x4, R4 ;  /* 0x00000004bdbe7825 */ /* 0x002fc800078e0204 */
[--C-:B--2---:R-:W-:Y:S01]  /*307b0*/  IMAD.WIDE R148, R250, 0x4, R4.reuse ;  /* 0x00000004fa947825 */ /* 0x104fe200078e0204 */
[----:B------:R-:W-:Y:S03]  /*307c0*/  STL.64 [R1+0x27c8], R190 ;  /* 0x0027c8be01007387 */ /* 0x000fe60000100a00 */
[--C-:B------:R-:W-:Y:S01]  /*307d0*/  IMAD.WIDE R188, R7, 0x4, R4.reuse ;  /* 0x0000000407bc7825 */ /* 0x100fe200078e0204 */
[----:B------:R4:W-:Y:S04]  /*307e0*/  STL.64 [R1+0x27d0], R148 ;  /* 0x0027d09401007387 */ /* 0x0009e80000100a00 */
[----:B------:R1:W-:Y:S01]  /*307f0*/  STL.64 [R1+0x28d0], R188 ;  /* 0x0028d0bc01007387 */ /* 0x0003e20000100a00 */
[----:B----4-:R-:W-:-:S04]  /*30800*/  IMAD.WIDE R148, R217, 0x4, R4 ;  /* 0x00000004d9947825 */ /* 0x010fc800078e0204 */
[----:B-1----:R-:W-:-:S04]  /*30810*/  IMAD.WIDE R188, R209, 0x4, R4 ;  /* 0x00000004d1bc7825 */ /* 0x002fc800078e0204 */
[----:B---3--:R-:W-:-:S05]  /*30820*/  IMAD.WIDE R190, R225, 0x4, R4 ;  /* 0x00000004e1be7825 */ /* 0x008fca00078e0204 */
        /* <DEDUP_REMOVED lines=41> */
[--C-:B-1----:R-:W-:Y:S01]  /*30ac0*/  IMAD.WIDE R190, R53, 0x4, R4.reuse ;  /* 0x0000000435be7825 */ /* 0x102fe200078e0204 */
[----:B------:R1:W-:Y:S03]  /*30ad0*/  STL.64 [R1+0x2828], R188 ;  /* 0x002828bc01007387 */ /* 0x0003e60000100a00 */
[----:B------:R-:W-:Y:S02]  /*30ae0*/  IMAD R28, R28, UR10, RZ ;  /* 0x0000000a1c1c7c24 */ /* 0x000fe4000f8e02ff */
[--C-:B--2---:R-:W-:Y:S01]  /*30af0*/  IMAD.WIDE R148, R45, 0x4, R4.reuse ;  /* 0x000000042d947825 */ /* 0x104fe200078e0204 */
[----:B------:R2:W-:Y:S03]  /*30b00*/  STL.64 [R1+0x2820], R190 ;  /* 0x002820be01007387 */ /* 0x0005e60000100a00 */
[----:B-1----:R-:W-:Y:S01]  /*30b10*/  IMAD.WIDE R188, R37, 0x4, R4 ;  /* 0x0000000425bc7825 */ /* 0x002fe200078e0204 */
[----:B------:R1:W-:Y:S03]  /*30b20*/  STL.64 [R1+0x2818], R148 ;  /* 0x0028189401007387 */ /* 0x0003e60000100a00 */
[----:B------:R-:W-:-:S02]  /*30b30*/  IMAD R20, R20, UR16, RZ ;  /* 0x0000001014147c24 */ /* 0x000fc4000f8e02ff */
[----:B--2---:R-:W-:Y:S01]  /*30b40*/  IMAD.WIDE R190, R28, 0x4, R4 ;  /* 0x000000041cbe7825 */ /* 0x004fe200078e0204 */
[----:B-1----:R-:W2:Y:S04]  /*30b50*/  LDL.LU R149, [R1+0x38] ;  /* 0x0000380001957983 */ /* 0x002ea80000300800 */
[----:B------:R1:W-:Y:S01]  /*30b60*/  STL.64 [R1+0x2810], R188 ;  /* 0x002810bc01007387 */ /* 0x0003e20000100a00 */
[----:B------:R-:W-:-:S03]  /*30b70*/  IMAD R10, R10, UR29, RZ ;  /* 0x0000001d0a0a7c24 */ /* 0x000fc6000f8e02ff */
[----:B-1----:R-:W3:Y:S04]  /*30b80*/  LDL.LU R188, [R1+0xac] ;  /* 0x0000ac0001bc7983 */ /* 0x002ee80000300800 */
[----:B------:R1:W-:Y:S04]  /*30b90*/  STL.64 [R1+0x2808], R190 ;  /* 0x002808be01007387 */ /* 0x0003e80000100a00 */
[----:B------:R-:W4:Y:S01]  /*30ba0*/  LDL.LU R189, [R1+0x418] ;  /* 0x0004180001bd7983 */ /* 0x000f220000300800 */
[----:B-1----:R-:W-:-:S05]  /*30bb0*/  IMAD.WIDE R190, R20, 0x4, R4 ;  /* 0x0000000414be7825 */ /* 0x002fca00078e0204 */
[----:B------:R1:W-:Y:S01]  /*30bc0*/  STL.64 [R1+0x2800], R190 ;  /* 0x002800be01007387 */ /* 0x0003e20000100a00 */
[----:B------:R-:W-:Y:S02]  /*30bd0*/  IMAD R244, R244, UR35, RZ ;  /* 0x00000023f4f47c24 */ /* 0x000fe4000f8e02ff */
[----:B-1----:R-:W-:-:S05]  /*30be0*/  IMAD.WIDE R190, R235, 0x4, R4 ;  /* 0x00000004ebbe7825 */ /* 0x002fca00078e0204 */
[----:B------:R1:W-:Y:S02]  /*30bf0*/  STL.64 [R1+0x27f8], R190 ;  /* 0x0027f8be01007387 */ /* 0x0003e40000100a00 */
[----:B-1----:R-:W-:-:S05]  /*30c00*/  IMAD.WIDE R190, R10, 0x4, R4 ;  /* 0x000000040abe7825 */ /* 0x002fca00078e0204 */
[----:B------:R1:W-:Y:S02]  /*30c10*/  STL.64 [R1+0x27f0], R190 ;  /* 0x0027f0be01007387 */ /* 0x0003e40000100a00 */
[----:B-1----:R-:W-:-:S05]  /*30c20*/  IMAD.WIDE R190, R244, 0x4, R4 ;  /* 0x00000004f4be7825 */ /* 0x002fca00078e0204 */
[----:B------:R1:W-:Y:S02]  /*30c30*/  STL.64 [R1+0x27e8], R190 ;  /* 0x0027e8be01007387 */ /* 0x0003e40000100a00 */
[----:B-1----:R-:W-:-:S05]  /*30c40*/  IMAD.WIDE R190, R234, 0x4, R4 ;  /* 0x00000004eabe7825 */ /* 0x002fca00078e0204 */
[----:B------:R1:W-:Y:S02]  /*30c50*/  STL.64 [R1+0x27e0], R190 ;  /* 0x0027e0be01007387 */ /* 0x0003e40000100a00 */
[----:B-1----:R-:W-:Y:S02]  /*30c60*/  IMAD.WIDE R190, R233, 0x4, R4 ;  /* 0x00000004e9be7825 */ /* 0x002fe400078e0204 */
[----:B------:R-:W4:Y:S04]  /*30c70*/  LDL.LU R5, [R1+0x2ac] ;  /* 0x0002ac0001057983 */ /* 0x000f280000300800 */
[----:B------:R1:W-:Y:S02]  /*30c80*/  STL.64 [R1+0x27d8], R190 ;  /* 0x0027d8be01007387 */ /* 0x0003e40000100a00 */
        /* <DEDUP_REMOVED lines=41> */
[----:B------:R1:W-:Y:S04]  /*30f20*/  STL.64 [R1+0x5e0], R190 ;  /* 0x0005e0be01007387 */ /* 0x0003e80000100a00 */
[----:B-1----:R-:W4:Y:S01]  /*30f30*/  LDL.LU.64 R190, [R1+0x4760] ;  /* 0x0047600001be7983 */ /* 0x002f220000300a00 */
[----:B--2---:R-:W-:-:S05]  /*30f40*/  IMAD.WIDE R148, R149, 0x4, R2 ;  /* 0x0000000495947825 */ /* 0x004fca00078e0202 */
[----:B------:R3:W-:Y:S02]  /*30f50*/  STL.64 [R1+0x5d8], R148 ;  /* 0x0005d89401007387 */ /* 0x0007e40000100a00 */
[----:B---3--:R-:W-:-:S05]  /*30f60*/  IMAD.WIDE R148, R188, 0x4, R2 ;  /* 0x00000004bc947825 */ /* 0x008fca00078e0202 */
[----:B------:R1:W-:Y:S01]  /*30f70*/  STL.64 [R1+0x5d0], R148 ;  /* 0x0005d09401007387 */ /* 0x0003e20000100a00 */
[----:B----4-:R-:W-:-:S03]  /*30f80*/  IMAD.WIDE R188, R189, 0x4, R2 ;  /* 0x00000004bdbc7825 */ /* 0x010fc600078e0202 */
[----:B-1----:R-:W2:Y:S01]  /*30f90*/  LDL.LU.64 R148, [R1+0x4758] ;  /* 0x0047580001947983 */ /* 0x002ea20000300a00 */
[----:B------:R-:W-:-:S03]  /*30fa0*/  IMAD.WIDE R4, R5, 0x4, R2 ;  /* 0x0000000405047825 */ /* 0x000fc600078e0202 */
[----:B------:R1:W-:Y:S04]  /*30fb0*/  STL.64 [R1+0x5c8], R188 ;  /* 0x0005c8bc01007387 */ /* 0x0003e80000100a00 */
[----:B-1----:R-:W3:Y:S04]  /*30fc0*/  LDL.LU.64 R188, [R1+0x4750] ;  /* 0x0047500001bc7983 */ /* 0x002ee80000300a00 */
[----:B------:R1:W-:Y:S02]  /*30fd0*/  STL.64 [R1+0x440], R4 ;  /* 0x0004400401007387 */ /* 0x0003e40000100a00 */
[----:B-1----:R-:W-:-:S02]  /*30fe0*/  IMAD.WIDE R4, R205, 0x4, R2 ;  /* 0x00000004cd047825 */ /* 0x002fc400078e0202 */
[----:B------:R-:W4:Y:S04]  /*30ff0*/  LDL.LU R205, [R1+0x4748] ;  /* 0x0047480001cd7983 */ /* 0x000f280000300800 */
[----:B------:R1:W-:Y:S02]  /*31000*/  STL.64 [R1+0x1148], R4 ;  /* 0x0011480401007387 */ /* 0x0003e40000100a00 */
[--C-:B-1----:R-:W-:Y:S02]  /*31010*/  IMAD.WIDE R4, R213, 0x4, R2.reuse ;  /* 0x00000004d5047825 */ /* 0x102fe400078e0202 */
[----:B------:R-:W4:Y:S04]  /*31020*/  LDL.LU R213, [R1+0x4744] ;  /* 0x0047440001d57983 */ /* 0x000f280000300800 */
        /* <DEDUP_REMOVED lines=40> */
[----:B-1----:R-:W-:-:S05]  /*312b0*/  IMAD.WIDE R4, R24, 0x4, R2 ;  /* 0x0000000418047825 */ /* 0x002fca00078e0202 */
        /* <DEDUP_REMOVED lines=17> */
[----:B------:R1:W-:Y:S03]  /*313d0*/  STL.64 [R1+0xe78], R4 ;  /* 0x000e780401007387 */ /* 0x0003e60000100a00 */
[--C-:B-1----:R-:W-:Y:S02]  /*313e0*/  IMAD.WIDE R4, R77, 0x4, R2.reuse ;  /* 0x000000044d047825 */ /* 0x102fe400078e0202 */
[----:B------:R-:W2:Y:S04]  /*313f0*/  LDL.LU R77, [R1+0x470c] ;  /* 0x00470c00014d7983 */ /* 0x000ea80000300800 */
[----:B------:R1:W-:Y:S02]  /*31400*/  STL.64 [R1+0xe70], R90 ;  /* 0x000e705a01007387 */ /* 0x0003e40000100a00 */
[----:B-1----:R-:W-:-:S02]  /*31410*/  IMAD.WIDE R90, R85, 0x4, R2 ;  /* 0x00000004555a7825 */ /* 0x002fc400078e0202 */
[----:B------:R-:W2:Y:S04]  /*31420*/  LDL.LU R85, [R1+0x4708] ;  /* 0x0047080001557983 */ /* 0x000ea80000300800 */
[----:B------:R1:W-:Y:S02]  /*31430*/  STL.64 [R1+0xe68], R4 ;  /* 0x000e680401007387 */ /* 0x0003e40000100a00 */
        /* <DEDUP_REMOVED lines=29> */
[----:B------:R1:W-:Y:S04]  /*31610*/  STL.64 [R1+0xcc0], R4 ;  /* 0x000cc00401007387 */ /* 0x0003e80000100a00 */
[----:B------:R3:W-:Y:S01]  /*31620*/  STL.64 [R1+0xc58], R90 ;  /* 0x000c585a01007387 */ /* 0x0007e20000100a00 */
[----:B-1----:R-:W-:-:S04]  /*31630*/  IMAD.WIDE R4, R131, 0x4, R2 ;  /* 0x0000000483047825 */ /* 0x002fc800078e0202 */
[--C-:B---3--:R-:W-:Y:S01]  /*31640*/  IMAD.WIDE R90, R166, 0x4, R2.reuse ;  /* 0x00000004a65a7825 */ /* 0x108fe200078e0202 */
[----:B------:R1:W-:Y:S01]  /*31650*/  STL.64 [R1+0xa50], R4 ;  /* 0x000a500401007387 */ /* 0x0003e20000100a00 */
[----:B------:R-:W-:Y:S01]  /*31660*/  ULEA UR4, UR4, UR5, 0x18 ;  /* 0x0000000504047291 */ /* 0x000fe2000f8ec03f */
[----:B------:R-:W3:Y:S02]  /*31670*/  LDC R166, c[0x0][0x238] ;  /* 0x00008e00ffa67b82 */ /* 0x000ee40000000800 */
[----:B------:R4:W-:Y:S01]  /*31680*/  STL.64 [R1+0xa28], R90 ;  /* 0x000a285a01007387 */ /* 0x0009e20000100a00 */
[----:B------:R-:W-:Y:S01]  /*31690*/  ULDC UR5, c[0x0][0x230] ;  /* 0x00008c0000057ab9 */ /* 0x000fe20000000800 */
[----:B-1----:R-:W-:-:S04]  /*316a0*/  IMAD.WIDE R4, R198, 0x4, R2 ;  /* 0x00000004c6047825 */ /* 0x002fc800078e0202 */
[--C-:B------:R-:W-:Y:S01]  /*316b0*/  IMAD.WIDE R198, R206, 0x4, R2.reuse ;  /* 0x00000004cec67825 */ /* 0x100fe200078e0202 */
[----:B------:R1:W-:Y:S01]  /*316c0*/  STL.64 [R1+0xa10], R4 ;  /* 0x000a100401007387 */ /* 0x0003e20000100a00 */
[----:B------:R-:W3:Y:S02]  /*316d0*/  LDC R206, c[0x0][0x238] ;  /* 0x00008e00ffce7b82 */ /* 0x000ee40000000800 */
[--C-:B----4-:R-:W-:Y:S01]  /*316e0*/  IMAD.WIDE R90, R222, 0x4, R2.reuse ;  /* 0x00000004de5a7825 */ /* 0x110fe200078e0202 */
[----:B------:R-:W-:Y:S05]  /*316f0*/  STL.64 [R1+0xa08], R198 ;  /* 0x000a08c601007387 */ /* 0x000fea0000100a00 */
[----:B------:R-:W4:Y:S01]  /*31700*/  LDC R222, c[0x0][0x238] ;  /* 0x00008e00ffde7b82 */ /* 0x000f220000000800 */
[----:B-1----:R-:W-:-:S02]  /*31710*/  IMAD.WIDE R4, R175, 0x4, R2 ;  /* 0x00000004af047825 */ /* 0x002fc400078e0202 */
[----:B------:R-:W3:Y:S04]  /*31720*/  LDL.LU R175, [R1+0x46dc] ;  /* 0x0046dc0001af7983 */ /* 0x000ee80000300800 */
[----:B------:R1:W-:Y:S02]  /*31730*/  STL.64 [R1+0xa00], R90 ;  /* 0x000a005a01007387 */ /* 0x0003e40000100a00 */
[--C-:B-1----:R-:W-:Y:S02]  /*31740*/  IMAD.WIDE R90, R183, 0x4, R2.reuse ;  /* 0x00000004b75a7825 */ /* 0x102fe400078e0202 */
[----:B------:R-:W3:Y:S04]  /*31750*/  LDL.LU R183, [R1+0x46d8] ;  /* 0x0046d80001b77983 */ /* 0x000ee80000300800 */
[----:B------:R1:W-:Y:S02]  /*31760*/  STL.64 [R1+0x9f8], R4 ;  /* 0x0009f80401007387 */ /* 0x0003e40000100a00 */
        /* <DEDUP_REMOVED lines=17> */
[----:B------:R1:W-:Y:S01]  /*31880*/  STL.64 [R1+0x9c8], R4 ;  /* 0x0009c80401007387 */ /* 0x0003e20000100a00 */
[----:B------:R-:W-:-:S04]  /*31890*/  IMAD.WIDE R198, R49, 0x4, R2 ;  /* 0x0000000431c67825 */ /* 0x000fc800078e0202 */
[--C-:B-1----:R-:W-:Y:S02]  /*318a0*/  IMAD.WIDE R4, R32, 0x4, R2.reuse ;  /* 0x0000000420047825 */ /* 0x102fe400078e0202 */
[----:B------:R-:W3:Y:S04]  /*318b0*/  LDL.LU R32, [R1+0x46bc] ;  /* 0x0046bc0001207983 */ /* 0x000ee80000300800 */
[----:B------:R1:W-:Y:S04]  /*318c0*/  STL.64 [R1+0x9c0], R90 ;  /* 0x0009c05a01007387 */ /* 0x0003e80000100a00 */
[----:B------:R-:W4:Y:S04]  /*318d0*/  LDL.LU R100, [R1+0x128] ;  /* 0x0001280001647983 */ /* 0x000f280000300800 */
[----:B------:R-:W2:Y:S04]  /*318e0*/  LDL.LU R16, [R1+0x108] ;  /* 0x0001080001107983 */ /* 0x000ea80000300800 */
[----:B------:R1:W-:Y:S02]  /*318f0*/  STL.64 [R1+0x9b8], R4 ;  /* 0x0009b80401007387 */ /* 0x0003e40000100a00 */
[----:B-1----:R-:W-:-:S02]  /*31900*/  IMAD.WIDE R90, R41, 0x4, R2 ;  /* 0x00000004295a7825 */ /* 0x002fc400078e0202 */
[----:B------:R-:W3:Y:S04]  /*31910*/  LDL.LU R249, [R1+0xe4] ;  /* 0x0000e40001f97983 */ /* 0x000ee80000300800 */
[----:B------:R-:W3:Y:S04]  /*31920*/  LDL.LU R117, [R1+0xc8] ;  /* 0x0000c80001757983 */ /* 0x000ee80000300800 */
[----:B------:R-:W3:Y:S04]  /*31930*/  LDL.LU R4, [R1+0xa8] ;  /* 0x0000a80001047983 */ /* 0x000ee80000300800 */
[----:B------:R-:W3:Y:S04]  /*31940*/  LDL.LU R5, [R1+0x64] ;  /* 0x0000640001057983 */ /* 0x000ee80000300800 */
[----:B------:R-:W3:Y:S04]  /*31950*/  LDL.LU R41, [R1+0x46b8] ;  /* 0x0046b80001297983 */ /* 0x000ee80000300800 */
        /* <DEDUP_REMOVED lines=70> */
[----:B------:R4:W-:Y:S04]  /*31dc0*/  STL.64 [R1+0x598], R198 ;  /* 0x000598c601007387 */ /* 0x0009e80000100a00 */
[----:B------:R2:W-:Y:S01]  /*31dd0*/  STL.64 [R1+0x590], R90 ;  /* 0x0005905a01007387 */ /* 0x0005e20000100a00 */
[----:B----4-:R-:W-:-:S04]  /*31de0*/  IMAD.WIDE R198, R100, 0x4, R2 ;  /* 0x0000000464c67825 */ /* 0x010fc800078e0202 */
[--C-:B--2---:R-:W-:Y:S01]  /*31df0*/  IMAD.WIDE R90, R16, 0x4, R2.reuse ;  /* 0x00000004105a7825 */ /* 0x104fe200078e0202 */
[----:B------:R3:W-:Y:S04]  /*31e00*/  STL.64 [R1+0x3a8], R198 ;  /* 0x0003a8c601007387 */ /* 0x0007e80000100a00 */
[----:B------:R1:W-:Y:S01]  /*31e10*/  STL.64 [R1+0x330], R90 ;  /* 0x0003305a01007387 */ /* 0x0003e20000100a00 */
[----:B---3--:R-:W-:-:S04]  /*31e20*/  IMAD.WIDE R198, R249, 0x4, R2 ;  /* 0x00000004f9c67825 */ /* 0x008fc800078e0202 */
[--C-:B-1----:R-:W-:Y:S01]  /*31e30*/  IMAD.WIDE R90, R117, 0x4, R2.reuse ;  /* 0x00000004755a7825 */ /* 0x102fe200078e0202 */
[----:B------:R1:W-:Y:S04]  /*31e40*/  STL.64 [R1+0x2d0], R198 ;  /* 0x0002d0c601007387 */ /* 0x0003e80000100a00 */
[----:B------:R2:W-:Y:S01]  /*31e50*/  STL.64 [R1+0x280], R90 ;  /* 0x0002805a01007387 */ /* 0x0005e20000100a00 */
[----:B-1----:R-:W-:-:S04]  /*31e60*/  IMAD.WIDE R198, R4, 0x4, R2 ;  /* 0x0000000404c67825 */ /* 0x002fc800078e0202 */
[--C-:B--2---:R-:W-:Y:S01]  /*31e70*/  IMAD.WIDE R90, R5, 0x4, R2.reuse ;  /* 0x00000004055a7825 */ /* 0x104fe200078e0202 */
[----:B------:R-:W-:Y:S04]  /*31e80*/  STL.64 [R1+0x278], R198 ;  /* 0x000278c601007387 */ /* 0x000fe80000100a00 */
[----:B------:R1:W-:Y:S01]  /*31e90*/  STL.64 [R1+0x290], R90 ;  /* 0x0002905a01007387 */ /* 0x0003e20000100a00 */
[----:B------:R-:W-:-:S04]  /*31ea0*/  IMAD.WIDE R156, R157, 0x4, R2 ;  /* 0x000000049d9c7825 */ /* 0x000fc800078e0202 */
[----:B------:R-:W-:-:S04]  /*31eb0*/  IMAD.WIDE R84, R85, 0x4, R2 ;  /* 0x0000000455547825 */ /* 0x000fc800078e0202 */
[--C-:B-1----:R-:W-:Y:S02]  /*31ec0*/  IMAD.WIDE R90, R214, 0x4, R2.reuse ;  /* 0x00000004d65a7825 */ /* 0x102fe400078e0202 */
[----:B------:R-:W1:Y:S02]  /*31ed0*/  LDC R214, c[0x0][0x238] ;  /* 0x00008e00ffd67b82 */ /* 0x000e640000000800 */
[----:B------:R-:W-:-:S06]  /*31ee0*/  IMAD.WIDE R198, R230, 0x4, R2 ;  /* 0x00000004e6c67825 */ /* 0x000fcc00078e0202 */
[----:B------:R-:W2:Y:S01]  /*31ef0*/  LDC R230, c[0x0][0x238] ;  /* 0x00008e00ffe67b82 */ /* 0x000ea20000000800 */
[----:B------:R-:W-:-:S05]  /*31f00*/  IMAD.WIDE R4, R243, 0x4, R2 ;  /* 0x00000004f3047825 */ /* 0x000fca00078e0202 */
[----:B------:R3:W-:Y:S04]  /*31f10*/  STL.64 [R1+0x298], R4 ;  /* 0x0002980401007387 */ /* 0x0007e80000100a00 */
[----:B------:R4:W-:Y:S04]  /*31f20*/  STL.64 [R1+0x250], R198 ;  /* 0x000250c601007387 */ /* 0x0009e80000100a00 */
[----:B------:R1:W-:Y:S01]  /*31f30*/  STL.64 [R1+0x240], R90 ;  /* 0x0002405a01007387 */ /* 0x0003e20000100a00 */
[----:B---3--:R-:W-:-:S04]  /*31f40*/  IMAD.WIDE R4, R213, 0x4, R2 ;  /* 0x00000004d5047825 */ /* 0x008fc800078e0202 */
[--C-:B----4-:R-:W-:Y:S01]  /*31f50*/  IMAD.WIDE R198, R205, 0x4, R2.reuse ;  /* 0x00000004cdc67825 */ /* 0x110fe200078e0202 */
[----:B------:R3:W-:Y:S03]  /*31f60*/  STL.64 [R1+0x2a0], R4 ;  /* 0x0002a00401007387 */ /* 0x0007e60000100a00 */
[--C-:B-1----:R-:W-:Y:S01]  /*31f70*/  IMAD.WIDE R90, R197, 0x4, R2.reuse ;  /* 0x00000004c55a7825 */ /* 0x102fe200078e0202 */
[----:B------:R1:W-:Y:S04]  /*31f80*/  STL.64 [R1+0x2a8], R198 ;  /* 0x0002a8c601007387 */ /* 0x0003e80000100a00 */
[----:B------:R4:W-:Y:S01]  /*31f90*/  STL.64 [R1+0x2b0], R90 ;  /* 0x0002b05a01007387 */ /* 0x0009e20000100a00 */
[----:B---3--:R-:W-:-:S04]  /*31fa0*/  IMAD.WIDE R4, R189, 0x4, R2 ;  /* 0x00000004bd047825 */ /* 0x008fc800078e0202 */
[--C-:B------:R-:W-:Y:S01]  /*31fb0*/  IMAD.WIDE R188, R188, 0x4, R2.reuse ;  /* 0x00000004bcbc7825 */ /* 0x100fe200078e0202 */
[----:B------:R3:W-:Y:S01]  /*31fc0*/  STL.64 [R1+0x2b8], R4 ;  /* 0x0002b80401007387 */ /* 0x0007e20000100a00 */
[----:B-1----:R-:W1:Y:S02]  /*31fd0*/  LDC R198, c[0x0][0x238] ;  /* 0x00008e00ffc67b82 */ /* 0x002e640000000800 */
[--C-:B----4-:R-:W-:Y:S01]  /*31fe0*/  IMAD.WIDE R90, R181, 0x4, R2.reuse ;  /* 0x00000004b55a7825 */ /* 0x110fe200078e0202 */
[----:B------:R4:W-:Y:S04]  /*31ff0*/  STL.64 [R1+0x210], R188 ;  /* 0x000210bc01007387 */ /* 0x0009e80000100a00 */
[----:B------:R4:W-:Y:S01]  /*32000*/  STL.64 [R1+0x200], R90 ;  /* 0x0002005a01007387 */ /* 0x0009e20000100a00 */
[----:B---3--:R-:W-:-:S04]  /*32010*/  IMAD.WIDE R4, R173, 0x4, R2 ;  /* 0x00000004ad047825 */ /* 0x008fc800078e0202 */
[----:B--2---:R-:W-:Y:S01]  /*32020*/  IMAD R230, R230, 0x90, RZ ;  /* 0x00000090e6e67824 */ /* 0x004fe200078e02ff */
[----:B------:R2:W-:Y:S01]  /*32030*/  STL.64 [R1+0x2c0], R4 ;  /* 0x0002c00401007387 */ /* 0x0005e20000100a00 */
[----:B------:R-:W-:Y:S01]  /*32040*/  IMAD R222, R222, 0xd0, RZ ;  /* 0x000000d0dede7824 */ /* 0x000fe200078e02ff */
[----:B----4-:R-:W3:Y:S01]  /*32050*/  LDC R188, c[0x0][0x238] ;  /* 0x00008e00ffbc7b82 */ /* 0x010ee20000000800 */
[--C-:B------:R-:W-:Y:S01]  /*32060*/  IMAD.WIDE R90, R154, 0x4, R2.reuse ;  /* 0x000000049a5a7825 */ /* 0x100fe200078e0202 */
[----:B------:R-:W-:Y:S04]  /*32070*/  STL.64 [R1+0x2c8], R156 ;  /* 0x0002c89c01007387 */ /* 0x000fe80000100a00 */
[----:B------:R4:W-:Y:S01]  /*32080*/  STL.64 [R1+0x2d8], R90 ;  /* 0x0002d85a01007387 */ /* 0x0009e20000100a00 */
[----:B------:R-:W-:Y:S01]  /*32090*/  IMAD R214, R214, 0x110, RZ ;  /* 0x00000110d6d67824 */ /* 0x000fe200078e02ff */
[----:B------:R-:W3:Y:S01]  /*320a0*/  LDC R154, c[0x0][0x238] ;  /* 0x00008e00ff9a7b82 */ /* 0x000ee20000000800 */
[----:B--2---:R-:W-:-:S04]  /*320b0*/  IMAD.WIDE R4, R149, 0x4, R2 ;  /* 0x0000000495047825 */ /* 0x004fc800078e0202 */
[--C-:B------:R-:W-:Y:S01]  /*320c0*/  IMAD.WIDE R148, R148, 0x4, R2.reuse ;  /* 0x0000000494947825 */ /* 0x100fe200078e0202 */
[----:B------:R2:W-:Y:S03]  /*320d0*/  STL.64 [R1+0x2e8], R4 ;  /* 0x0002e80401007387 */ /* 0x0005e60000100a00 */
[--C-:B----4-:R-:W-:Y:S01]  /*320e0*/  IMAD.WIDE R90, R139, 0x4, R2.reuse ;  /* 0x000000048b5a7825 */ /* 0x110fe200078e0202 */
[----:B------:R4:W-:Y:S04]  /*320f0*/  STL.64 [R1+0x1d0], R148 ;  /* 0x0001d09401007387 */ /* 0x0009e80000100a00 */
[----:B------:R1:W-:Y:S01]  /*32100*/  STL.64 [R1+0x1c0], R90 ;  /* 0x0001c05a01007387 */ /* 0x0003e20000100a00 */
[----:B--2---:R-:W-:-:S04]  /*32110*/  IMAD.WIDE R4, R133, 0x4, R2 ;  /* 0x0000000485047825 */ /* 0x004fc800078e0202 */
[--C-:B----4-:R-:W-:Y:S01]  /*32120*/  IMAD.WIDE R148, R123, 0x4, R2.reuse ;  /* 0x000000047b947825 */ /* 0x110fe200078e0202 */
[----:B------:R2:W-:Y:S03]  /*32130*/  STL.64 [R1+0x1b8], R4 ;  /* 0x0001b80401007387 */ /* 0x0005e60000100a00 */
[--C-:B-1----:R-:W-:Y:S01]  /*32140*/  IMAD.WIDE R90, R115, 0x4, R2.reuse ;  /* 0x00000004735a7825 */ /* 0x102fe200078e0202 */
[----:B------:R-:W-:Y:S04]  /*32150*/  STL.64 [R1+0x1b0], R148 ;  /* 0x0001b09401007387 */ /* 0x000fe80000100a00 */
[----:B------:R1:W-:Y:S01]  /*32160*/  STL.64 [R1+0x308], R90 ;  /* 0x0003085a01007387 */ /* 0x0003e20000100a00 */
[----:B--2---:R-:W-:-:S04]  /*32170*/  IMAD.WIDE R4, R107, 0x4, R2 ;  /* 0x000000046b047825 */ /* 0x004fc800078e0202 */
        /* <DEDUP_REMOVED lines=8> */
[--C-:B----4-:R-:W-:Y:S01]  /*32200*/  IMAD.WIDE R90, R49, 0x4, R2.reuse ;  /* 0x00000004315a7825 */ /* 0x110fe200078e0202 */
[----:B------:R2:W-:Y:S04]  /*32210*/  STL.64 [R1+0x178], R106 ;  /* 0x0001786a01007387 */ /* 0x0005e80000100a00 */
[----:B------:R4:W-:Y:S01]  /*32220*/  STL.64 [R1+0x328], R90 ;  /* 0x0003285a01007387 */ /* 0x0009e20000100a00 */
[----:B-1----:R-:W-:-:S04]  /*32230*/  IMAD.WIDE R4, R41, 0x4, R2 ;  /* 0x0000000429047825 */ /* 0x002fc800078e0202 */
[--C-:B--2---:R-:W-:Y:S01]  /*32240*/  IMAD.WIDE R106, R32, 0x4, R2.reuse ;  /* 0x00000004206a7825 */ /* 0x104fe200078e0202 */
[----:B------:R1:W-:Y:S03]  /*32250*/  STL.64 [R1+0x160], R4 ;  /* 0x0001600401007387 */ /* 0x0003e60000100a00 */
[--C-:B----4-:R-:W-:Y:S01]  /*32260*/  IMAD.WIDE R90, R25, 0x4, R2.reuse ;  /* 0x00000004195a7825 */ /* 0x110fe200078e0202 */
[----:B------:R-:W-:Y:S03]  /*32270*/  STL.64 [R1+0x340], R106 ;  /* 0x0003406a01007387 */ /* 0x000fe60000100a00 */
[--C-:B------:R-:W-:Y:S01]  /*32280*/  IMAD.WIDE R24, R216, 0x4, R2.reuse ;  /* 0x00000004d8187825 */ /* 0x100fe200078e0202 */
[----:B------:R2:W-:Y:S01]  /*32290*/  STL.64 [R1+0x148], R90 ;  /* 0x0001485a01007387 */ /* 0x0005e20000100a00 */
[----:B------:R-:W4:Y:S02]  /*322a0*/  LDC R216, c[0x0][0x238] ;  /* 0x00008e00ffd87b82 */ /* 0x000f240000000800 */
[----:B-1----:R-:W-:-:S05]  /*322b0*/  IMAD.WIDE R4, R224, 0x4, R2 ;  /* 0x00000004e0047825 */ /* 0x002fca00078e0202 */
[----:B------:R1:W-:Y:S01]  /*322c0*/  STL.64 [R1+0x350], R4 ;  /* 0x0003500401007387 */ /* 0x0003e20000100a00 */
[--C-:B------:R-:W-:Y:S01]  /*322d0*/  IMAD.WIDE R148, R27, 0x4, R2.reuse ;  /* 0x000000041b947825 */ /* 0x100fe200078e0202 */
[----:B------:R-:W3:Y:S02]  /*322e0*/  LDC R224, c[0x0][0x238] ;  /* 0x00008e00ffe07b82 */ /* 0x000ee40000000800 */
[----:B------:R1:W-:Y:S01]  /*322f0*/  STL.64 [R1+0x138], R24 ;  /* 0x0001381801007387 */ /* 0x0003e20000100a00 */
[----:B--2---:R-:W-:-:S04]  /*32300*/  IMAD.WIDE R90, R208, 0x4, R2 ;  /* 0x00000004d05a7825 */ /* 0x004fc800078e0202 */
[--C-:B-1----:R-:W-:Y:S01]  /*32310*/  IMAD.WIDE R4, R200, 0x4, R2.reuse ;  /* 0x00000004c8047825 */ /* 0x102fe200078e0202 */
[----:B------:R1:W-:Y:S01]  /*32320*/  STL.64 [R1+0x360], R90 ;  /* 0x0003605a01007387 */ /* 0x0003e20000100a00 */
[----:B------:R-:W2:Y:S02]  /*32330*/  LDC R208, c[0x0][0x238] ;  /* 0x00008e00ffd07b82 */ /* 0x000ea40000000800 */
[--C-:B------:R-:W-:Y:S01]  /*32340*/  IMAD.WIDE R24, R191, 0x4, R2.reuse ;  /* 0x00000004bf187825 */ /* 0x100fe200078e0202 */
[----:B------:R1:W-:Y:S04]  /*32350*/  STL.64 [R1+0x128], R4 ;  /* 0x0001280401007387 */ /* 0x0003e80000100a00 */
[----:B------:R4:W-:Y:S01]  /*32360*/  STL.64 [R1+0x370], R24 ;  /* 0x0003701801007387 */ /* 0x0009e20000100a00 */
[--C-:B------:R-:W-:Y:S01]  /*32370*/  IMAD.WIDE R156, R19, 0x4, R2.reuse ;  /* 0x00000004139c7825 */ /* 0x100fe200078e0202 */
[----:B------:R-:W2:Y:S03]  /*32380*/  LDC R200, c[0x0][0x238] ;  /* 0x00008e00ffc87b82 */ /* 0x000ea60000000800 */
[----:B-1----:R-:W-:-:S04]  /*32390*/  IMAD.WIDE R90, R183, 0x4, R2 ;  /* 0x00000004b75a7825 */ /* 0x002fc800078e0202 */
[--C-:B------:R-:W-:Y:S01]  /*323a0*/  IMAD.WIDE R4, R175, 0x4, R2.reuse ;  /* 0x00000004af047825 */ /* 0x100fe200078e0202 */
[----:B------:R1:W-:Y:S03]  /*323b0*/  STL.64 [R1+0x118], R90 ;  /* 0x0001185a01007387 */ /* 0x0003e60000100a00 */
[--C-:B----4-:R-:W-:Y:S01]  /*323c0*/  IMAD.WIDE R24, R167, 0x4, R2.reuse ;  /* 0x00000004a7187825 */ /* 0x110fe200078e0202 */
[----:B------:R4:W-:Y:S04]  /*323d0*/  STL.64 [R1+0x380], R4 ;  /* 0x0003800401007387 */ /* 0x0009e80000100a00 */
[----:B------:R3:W-:Y:S01]  /*323e0*/  STL.64 [R1+0x108], R24 ;  /* 0x0001081801007387 */ /* 0x0007e20000100a00 */
[----:B-1----:R-:W-:-:S04]  /*323f0*/  IMAD.WIDE R90, R159, 0x4, R2 ;  /* 0x000000049f5a7825 */ /* 0x002fc800078e0202 */
[--C-:B----4-:R-:W-:Y:S01]  /*32400*/  IMAD.WIDE R4, R150, 0x4, R2.reuse ;  /* 0x0000000496047825 */ /* 0x110fe200078e0202 */
[----:B------:R1:W-:Y:S01]  /*32410*/  STL.64 [R1+0x388], R90 ;  /* 0x0003885a01007387 */ /* 0x0003e20000100a00 */
[----:B------:R-:W4:Y:S02]  /*32420*/  LDC R150, c[0x0][0x238] ;  /* 0x00008e00ff967b82 */ /* 0x000f240000000800 */
[--C-:B---3--:R-:W-:Y:S01]  /*32430*/  IMAD.WIDE R24, R142, 0x4, R2.reuse ;  /* 0x000000048e187825 */ /* 0x108fe200078e0202 */
[----:B------:R3:W-:Y:S04]  /*32440*/  STL.64 [R1+0xf0], R4 ;  /* 0x0000f00401007387 */ /* 0x0007e80000100a00 */
[----:B------:R2:W-:Y:S01]  /*32450*/  STL.64 [R1+0x398], R24 ;  /* 0x0003981801007387 */ /* 0x0005e20000100a00 */
[--C-:B------:R-:W-:Y:S01]  /*32460*/  IMAD.WIDE R106, R231, 0x4, R2.reuse ;  /* 0x00000004e76a7825 */ /* 0x100fe200078e0202 */
[----:B------:R-:W4:Y:S03]  /*32470*/  LDC R142, c[0x0][0x238] ;  /* 0x00008e00ff8e7b82 */ /* 0x000f260000000800 */
[----:B-1----:R-:W-:-:S04]  /*32480*/  IMAD.WIDE R90, R134, 0x4, R2 ;  /* 0x00000004865a7825 */ /* 0x002fc800078e0202 */
[--C-:B---3--:R-:W-:Y:S01]  /*32490*/  IMAD.WIDE R4, R126, 0x4, R2.reuse ;  /* 0x000000047e047825 */ /* 0x108fe200078e0202 */
[----:B------:R1:W-:Y:S01]  /*324a0*/  STL.64 [R1+0xe0], R90 ;  /* 0x0000e05a01007387 */ /* 0x0003e20000100a00 */
[----:B------:R-:W3:Y:S02]  /*324b0*/  LDC R134, c[0x0][0x238] ;  /* 0x00008e00ff867b82 */ /* 0x000ee40000000800 */
[--C-:B--2---:R-:W-:Y:S01]  /*324c0*/  IMAD.WIDE R24, R118, 0x4, R2.reuse ;  /* 0x0000000476187825 */ /* 0x104fe200078e0202 */
[----:B------:R2:W-:Y:S04]  /*324d0*/  STL.64 [R1+0x3a0], R4 ;  /* 0x0003a00401007387 */ /* 0x0005e80000100a00 */
[----:B------:R2:W-:Y:S01]  /*324e0*/  STL.64 [R1+0xc8], R24 ;  /* 0x0000c81801007387 */ /* 0x0005e20000100a00 */
[--C-:B------:R-:W-:Y:S01]  /*324f0*/  IMAD.WIDE R50, R50, 0x4, R2.reuse ;  /* 0x0000000432327825 */ /* 0x100fe200078e0202 */
[----:B------:R-:W3:Y:S03]  /*32500*/  LDC R126, c[0x0][0x238] ;  /* 0x00008e00ff7e7b82 */ /* 0x000ee60000000800 */
[----:B-1----:R-:W-:-:S04]  /*32510*/  IMAD.WIDE R90, R109, 0x4, R2 ;  /* 0x000000046d5a7825 */ /* 0x002fc800078e0202 */
[--C-:B--2---:R-:W-:Y:S01]  /*32520*/  IMAD.WIDE R4, R101, 0x4, R2.reuse ;  /* 0x0000000465047825 */ /* 0x104fe200078e0202 */
[----:B------:R-:W-:Y:S03]  /*32530*/  STL.64 [R1+0x3c0], R90 ;  /* 0x0003c05a01007387 */ /* 0x000fe60000100a00 */
[--C-:B------:R-:W-:Y:S01]  /*32540*/  IMAD.WIDE R24, R93, 0x4, R2.reuse ;  /* 0x000000045d187825 */ /* 0x100fe200078e0202 */
[----:B------:R1:W-:Y:S04]  /*32550*/  STL.64 [R1+0xb8], R4 ;  /* 0x0000b80401007387 */ /* 0x0003e80000100a00 */
[----:B------:R2:W-:Y:S04]  /*32560*/  STL.64 [R1+0x3d0], R24 ;  /* 0x0003d01801007387 */ /* 0x0005e80000100a00 */
[----:B------:R4:W-:Y:S01]  /*32570*/  STL.64 [R1+0xa8], R84 ;  /* 0x0000a85401007387 */ /* 0x0009e20000100a00 */
[----:B-1----:R-:W-:-:S04]  /*32580*/  IMAD.WIDE R4, R77, 0x4, R2 ;  /* 0x000000044d047825 */ /* 0x002fc800078e0202 */
[--C-:B--2---:R-:W-:Y:S01]  /*32590*/  IMAD.WIDE R24, R68, 0x4, R2.reuse ;  /* 0x0000000444187825 */ /* 0x104fe200078e0202 */
[----:B------:R1:W-:Y:S01]  /*325a0*/  STL.64 [R1+0x3e0], R4 ;  /* 0x0003e00401007387 */ /* 0x0003e20000100a00 */
[----:B------:R-:W2:Y:S02]  /*325b0*/  LDC R68, c[0x0][0x238] ;  /* 0x00008e00ff447b82 */ /* 0x000ea40000000800 */
[--C-:B----4-:R-:W-:Y:S01]  /*325c0*/  IMAD.WIDE R84, R60, 0x4, R2.reuse ;  /* 0x000000043c547825 */ /* 0x110fe200078e0202 */
[----:B------:R4:W-:Y:S04]  /*325d0*/  STL.64 [R1+0x98], R24 ;  /* 0x0000981801007387 */ /* 0x0009e80000100a00 */
[----:B------:R-:W-:Y:S01]  /*325e0*/  STL.64 [R1+0x3f0], R84 ;  /* 0x0003f05401007387 */ /* 0x000fe20000100a00 */
[----:B-1----:R-:W-:-:S03]  /*325f0*/  IMAD.WIDE R4, R52, 0x4, R2 ;  /* 0x0000000434047825 */ /* 0x002fc600078e0202 */
[----:B------:R-:W3:Y:S01]  /*32600*/  LDL.LU R90, [R1+0x488] ;  /* 0x00048800015a7983 */ /* 0x000ee20000300800 */
[----:B------:R-:W1:Y:S01]  /*32610*/  LDC R52, c[0x0][0x238] ;  /* 0x00008e00ff347b82 */ /* 0x000e620000000800 */
[--C-:B----4-:R-:W-:Y:S02]  /*32620*/  IMAD.WIDE R24, R44, 0x4, R2.reuse ;  /* 0x000000042c187825 */ /* 0x110fe400078e0202 */
[----:B------:R4:W-:Y:S04]  /*32630*/  STL.64 [R1+0x88], R4 ;  /* 0x0000880401007387 */ /* 0x0009e80000100a00 */
[----:B------:R4:W-:Y:S01]  /*32640*/  STL.64 [R1+0x400], R24 ;  /* 0x0004001801007387 */ /* 0x0009e20000100a00 */
[----:B------:R-:W-:Y:S01]  /*32650*/  IMAD R224, R224, 0xc0, RZ ;  /* 0x000000c0e0e07824 */ /* 0x000fe200078e02ff */
[----:B------:R-:W1:Y:S02]  /*32660*/  LDC R44, c[0x0][0x238] ;  /* 0x00008e00ff2c7b82 */ /* 0x000e640000000800 */
[----:B------:R-:W2:Y:S01]  /*32670*/  LDL.LU R82, [R1+0x478] ;  /* 0x0004780001527983 */ /* 0x000ea20000300800 */
[----:B----4-:R-:W-:-:S05]  /*32680*/  IMAD.WIDE R4, R36, 0x4, R2 ;  /* 0x0000000424047825 */ /* 0x010fca00078e0202 */
[----:B------:R-:W4:Y:S01]  /*32690*/  LDC R36, c[0x0][0x238] ;  /* 0x00008e00ff247b82 */ /* 0x000f220000000800 */
[----:B------:R-:W4:Y:S04]  /*326a0*/  LDL.LU R24, [R1+0x474] ;  /* 0x0004740001187983 */ /* 0x000f280000300800 */
[----:B------:R1:W-:Y:S04]  /*326b0*/  STL.64 [R1+0x78], R4 ;  /* 0x0000780401007387 */ /* 0x0003e80000100a00 */
        /* <DEDUP_REMOVED lines=21> */
[----:B-1----:R-:W4:Y:S04]  /*32810*/  LDL.LU R4, [R1+0x8d0] ;  /* 0x0008d00001047983 */ /* 0x002f280000300800 */
[----:B------:R-:W4:Y:S04]  /*32820*/  LDL.LU R5, [R1+0x1c] ;  /* 0x00001c0001057983 */ /* 0x000f280000300800 */
[----:B------:R1:W-:Y:S04]  /*32830*/  STL.64 [R1+0x408], R148 ;  /* 0x0004089401007387 */ /* 0x0003e80000100a00 */
[----:B------:R-:W-:Y:S04]  /*32840*/  STL.64 [R1+0x60], R156 ;  /* 0x0000609c01007387 */ /* 0x000fe80000100a00 */
[----:B------:R1:W-:Y:S02]  /*32850*/  STL.64 [R1+0x418], R106 ;  /* 0x0004186a01007387 */ /* 0x0003e40000100a00 */
[----:B-1----:R-:W-:-:S05]  /*32860*/  IMAD.WIDE R148, R9, 0x4, R2 ;  /* 0x0000000409947825 */ /* 0x002fca00078e0202 */
[----:B------:R2:W-:Y:S01]  /*32870*/  STL.64 [R1+0x48], R148 ;  /* 0x0000489401007387 */ /* 0x0005e20000100a00 */
[--C-:B------:R-:W-:Y:S02]  /*32880*/  IMAD.WIDE R106, R194, 0x4, R2.reuse ;  /* 0x00000004c26a7825 */ /* 0x100fe400078e0202 */
[----:B------:R-:W1:Y:S02]  /*32890*/  LDC R194, c[0x0][0x238] ;  /* 0x00008e00ffc27b82 */ /* 0x000e640000000800 */
[----:B---3--:R-:W-:-:S05]  /*328a0*/  IMAD.WIDE R156, R90, 0x4, R2 ;  /* 0x000000045a9c7825 */ /* 0x008fca00078e0202 */
[----:B------:R-:W-:Y:S01]  /*328b0*/  STL.64 [R1+0x428], R156 ;  /* 0x0004289c01007387 */ /* 0x000fe20000100a00 */
[----:B--2---:R-:W-:-:S03]  /*328c0*/  IMAD.WIDE R148, R82, 0x4, R2 ;  /* 0x0000000452947825 */ /* 0x004fc600078e0202 */
[----:B------:R2:W-:Y:S01]  /*328d0*/  STL.64 [R1+0x38], R106 ;  /* 0x0000386a01007387 */ /* 0x0005e20000100a00 */
[----:B----4-:R-:W-:-:S03]  /*328e0*/  IMAD.WIDE R24, R24, 0x4, R2 ;  /* 0x0000000418187825 */ /* 0x010fc600078e0202 */
        /* <DEDUP_REMOVED lines=8> */
[----:B--2---:R-:W-:-:S04]  /*32970*/  IMAD.WIDE R106, R199, 0x4, R2 ;  /* 0x00000004c76a7825 */ /* 0x004fc800078e0202 */
[--C-:B---3--:R-:W-:Y:S01]  /*32980*/  IMAD.WIDE R148, R182, 0x4, R2.reuse ;  /* 0x00000004b6947825 */ /* 0x108fe200078e0202 */
[----:B------:R2:W-:Y:S03]  /*32990*/  STL.64 [R1+0x560], R106 ;  /* 0x0005606a01007387 */ /* 0x0005e60000100a00 */
[--C-:B----4-:R-:W-:Y:S01]  /*329a0*/  IMAD.WIDE R24, R84, 0x4, R2.reuse ;  /* 0x0000000454187825 */ /* 0x110fe200078e0202 */
[----:B------:R3:W-:Y:S03]  /*329b0*/  STL.64 [R1+0x558], R148 ;  /* 0x0005589401007387 */ /* 0x0007e60000100a00 */
[--C-:B------:R-:W-:Y:S01]  /*329c0*/  IMAD.WIDE R84, R18, 0x4, R2.reuse ;  /* 0x0000000412547825 */ /* 0x100fe200078e0202 */
[----:B------:R4:W-:Y:S03]  /*329d0*/  STL.64 [R1+0x550], R24 ;  /* 0x0005501801007387 */ /* 0x0009e60000100a00 */
[----:B--2---:R-:W-:-:S04]  /*329e0*/  IMAD.WIDE R106, R35, 0x4, R2 ;  /* 0x00000004236a7825 */ /* 0x004fc800078e0202 */
[--C-:B------:R-:W-:Y:S01]  /*329f0*/  IMAD.WIDE R18, R140, 0x4, R2.reuse ;  /* 0x000000048c127825 */ /* 0x100fe200078e0202 */
[----:B------:R-:W-:Y:S01]  /*32a00*/  STL.64 [R1+0x548], R106 ;  /* 0x0005486a01007387 */ /* 0x000fe20000100a00 */
[----:B---3--:R-:W2:Y:S02]  /*32a10*/  LDC R148, c[0x0][0x238] ;  /* 0x00008e00ff947b82 */ /* 0x008ea40000000800 */
[--C-:B----4-:R-:W-:Y:S01]  /*32a20*/  IMAD.WIDE R24, R8, 0x4, R2.reuse ;  /* 0x0000000408187825 */ /* 0x110fe200078e0202 */
[----:B------:R-:W-:Y:S03]  /*32a30*/  STL.64 [R1+0x540], R84 ;  /* 0x0005405401007387 */ /* 0x000fe60000100a00 */
[--C-:B------:R-:W-:Y:S01]  /*32a40*/  IMAD.WIDE R8, R124, 0x4, R2.reuse ;  /* 0x000000047c087825 */ /* 0x100fe200078e0202 */
        /* <DEDUP_REMOVED lines=10> */
[--C-:B-1----:R-:W-:Y:S01]  /*32af0*/  IMAD.WIDE R18, R232, 0x4, R2.reuse ;  /* 0x00000004e8127825 */ /* 0x102fe200078e0202 */
        /* <DEDUP_REMOVED lines=12> */
[----:B------:R-:W-:Y:S03]  /*32bc0*/  STL.64 [R1+0x4d8], R24 ;  /* 0x0004d81801007387 */ /* 0x000fe60000100a00 */
[--C-:B----4-:R-:W-:Y:S01]  /*32bd0*/  IMAD.WIDE R8, R5, 0x4, R2.reuse ;  /* 0x0000000405087825 */ /* 0x110fe200078e0202 */
[----:B------:R1:W-:Y:S03]  /*32be0*/  STL.64 [R1+0x4d0], R18 ;  /* 0x0004d01201007387 */ /* 0x0003e60000100a00 */
[--C-:B------:R-:W-:Y:S01]  /*32bf0*/  IMAD.WIDE R4, R223, 0x4, R2.reuse ;  /* 0x00000004df047825 */ /* 0x100fe200078e0202 */
[----:B------:R-:W3:Y:S04]  /*32c00*/  LDL.LU R35, [R1+0x758] ;  /* 0x0007580001237983 */ /* 0x000ee80000300800 */
[----:B------:R4:W-:Y:S04]  /*32c10*/  STL.64 [R1+0x4c8], R8 ;  /* 0x0004c80801007387 */ /* 0x0009e80000100a00 */
[----:B-1----:R-:W2:Y:S04]  /*32c20*/  LDL.LU R18, [R1+0x8a4] ;  /* 0x0008a40001127983 */ /* 0x002ea80000300800 */
[----:B------:R1:W-:Y:S04]  /*32c30*/  STL.64 [R1+0x4c0], R4 ;  /* 0x0004c00401007387 */ /* 0x0003e80000100a00 */
[----:B----4-:R-:W4:Y:S04]  /*32c40*/  LDL.LU R8, [R1+0x8a0] ;  /* 0x0008a00001087983 */ /* 0x010f280000300800 */
[----:B------:R-:W3:Y:S04]  /*32c50*/  LDL.LU R140, [R1+0x89c] ;  /* 0x00089c00018c7983 */ /* 0x000ee80000300800 */
        /* <DEDUP_REMOVED lines=11> */
[----:B-1----:R-:W3:Y:S04]  /*32d10*/  LDL.LU R4, [R1+0x8a8] ;  /* 0x0008a80001047983 */ /* 0x002ee80000300800 */
[----:B------:R-:W3:Y:S01]  /*32d20*/  LDL.LU R5, [R1+0x8ac] ;  /* 0x0008ac0001057983 */ /* 0x000ee20000300800 */
[----:B------:R-:W-:-:S04]  /*32d30*/  IMAD.WIDE R24, R207, 0x4, R2 ;  /* 0x00000004cf187825 */ /* 0x000fc800078e0202 */
[--C-:B------:R-:W-:Y:S01]  /*32d40*/  IMAD.WIDE R84, R190, 0x4, R2.reuse ;  /* 0x00000004be547825 */ /* 0x100fe200078e0202 */
[----:B------:R1:W-:Y:S01]  /*32d50*/  STL.64 [R1+0x4b8], R24 ;  /* 0x0004b81801007387 */ /* 0x0003e20000100a00 */
[----:B------:R-:W3:Y:S02]  /*32d60*/  LDC R190, c[0x0][0x238] ;  /* 0x00008e00ffbe7b82 */ /* 0x000ee40000000800 */
[--C-:B------:R-:W-:Y:S01]  /*32d70*/  IMAD.WIDE R106, R158, 0x4, R2.reuse ;  /* 0x000000049e6a7825 */ /* 0x100fe200078e0202 */
[----:B------:R1:W-:Y:S03]  /*32d80*/  STL.64 [R1+0x4b0], R84 ;  /* 0x0004b05401007387 */ /* 0x0003e60000100a00 */
[----:B------:R-:W-:Y:S02]  /*32d90*/  IMAD R208, R208, 0x140, RZ ;  /* 0x00000140d0d07824 */ /* 0x000fe400078e02ff */
[----:B------:R-:W-:Y:S01]  /*32da0*/  IMAD R206, R206, 0x150, RZ ;  /* 0x00000150cece7824 */ /* 0x000fe200078e02ff */
[----:B------:R-:W3:Y:S01]  /*32db0*/  LDC R158, c[0x0][0x238] ;  /* 0x00008e00ff9e7b82 */ /* 0x000ee20000000800 */
[----:B-1----:R-:W-:-:S04]  /*32dc0*/  IMAD.WIDE R24, R174, 0x4, R2 ;  /* 0x00000004ae187825 */ /* 0x002fc800078e0202 */
[--C-:B------:R-:W-:Y:S01]  /*32dd0*/  IMAD.WIDE R84, R141, 0x4, R2.reuse ;  /* 0x000000048d547825 */ /* 0x100fe200078e0202 */
[----:B------:R1:W-:Y:S02]  /*32de0*/  STL.64 [R1+0x4a8], R24 ;  /* 0x0004a81801007387 */ /* 0x0003e40000100a00 */
[----:B------:R-:W3:Y:S02]  /*32df0*/  LDC R174, c[0x0][0x238] ;  /* 0x00008e00ffae7b82 */ /* 0x000ee40000000800 */
[----:B------:R1:W-:Y:S04]  /*32e00*/  STL.64 [R1+0x4a0], R106 ;  /* 0x0004a06a01007387 */ /* 0x0003e80000100a00 */
[----:B------:R1:W-:Y:S02]  /*32e10*/  STL.64 [R1+0x498], R84 ;  /* 0x0004985401007387 */ /* 0x0003e40000100a00 */
[----:B-1----:R-:W-:-:S04]  /*32e20*/  IMAD.WIDE R24, R125, 0x4, R2 ;  /* 0x000000047d187825 */ /* 0x002fc800078e0202 */
[--C-:B------:R-:W-:Y:S01]  /*32e30*/  IMAD.WIDE R106, R108, 0x4, R2.reuse ;  /* 0x000000046c6a7825 */ /* 0x100fe200078e0202 */
[----:B------:R1:W-:Y:S01]  /*32e40*/  STL.64 [R1+0x490], R24 ;  /* 0x0004901801007387 */ /* 0x0003e20000100a00 */
[----:B------:R-:W3:Y:S02]  /*32e50*/  LDC R108, c[0x0][0x238] ;  /* 0x00008e00ff6c7b82 */ /* 0x000ee40000000800 */
[--C-:B------:R-:W-:Y:S01]  /*32e60*/  IMAD.WIDE R84, R92, 0x4, R2.reuse ;  /* 0x000000045c547825 */ /* 0x100fe200078e0202 */
[----:B------:R-:W-:Y:S04]  /*32e70*/  STL.64 [R1+0x488], R106 ;  /* 0x0004886a01007387 */ /* 0x000fe80000100a00 */
[----:B------:R1:W-:Y:S01]  /*32e80*/  STL.64 [R1+0x478], R84 ;  /* 0x0004785401007387 */ /* 0x0003e20000100a00 */
[--C-:B--2---:R-:W-:Y:S01]  /*32e90*/  IMAD.WIDE R18, R18, 0x4, R2.reuse ;  /* 0x0000000412127825 */ /* 0x104fe200078e0202 */
[----:B------:R-:W2:Y:S03]  /*32ea0*/  LDC R92, c[0x0][0x238] ;  /* 0x00008e00ff5c7b82 */ /* 0x000ea60000000800 */
[----:B-1----:R-:W-:-:S04]  /*32eb0*/  IMAD.WIDE R24, R76, 0x4, R2 ;  /* 0x000000044c187825 */ /* 0x002fc800078e0202 */
[--C-:B------:R-:W-:Y:S01]  /*32ec0*/  IMAD.WIDE R76, R59, 0x4, R2.reuse ;  /* 0x000000043b4c7825 */ /* 0x100fe200078e0202 */
[----:B------:R1:W-:Y:S03]  /*32ed0*/  STL.64 [R1+0x470], R24 ;  /* 0x0004701801007387 */ /* 0x0003e60000100a00 */
[--C-:B------:R-:W-:Y:S01]  /*32ee0*/  IMAD.WIDE R84, R43, 0x4, R2.reuse ;  /* 0x000000042b547825 */ /* 0x100fe200078e0202 */
[----:B------:R4:W-:Y:S04]  /*32ef0*/  STL.64 [R1+0x468], R76 ;  /* 0x0004684c01007387 */ /* 0x0009e80000100a00 */
[----:B------:R-:W-:Y:S01]  /*32f00*/  STL.64 [R1+0x460], R84 ;  /* 0x0004605401007387 */ /* 0x000fe20000100a00 */
[----:B-1----:R-:W-:-:S04]  /*32f10*/  IMAD.WIDE R24, R26, 0x4, R2 ;  /* 0x000000041a187825 */ /* 0x002fc800078e0202 */
[--C-:B----4-:R-:W-:Y:S01]  /*32f20*/  IMAD.WIDE R76, R236, 0x4, R2.reuse ;  /* 0x00000004ec4c7825 */ /* 0x110fe200078e0202 */
[----:B------:R3:W-:Y:S03]  /*32f30*/  STL.64 [R1+0x458], R24 ;  /* 0x0004581801007387 */ /* 0x0007e60000100a00 */
[--C-:B------:R-:W-:Y:S01]  /*32f40*/  IMAD.WIDE R26, R242, 0x4, R2.reuse ;  /* 0x00000004f21a7825 */ /* 0x100fe200078e0202 */
[----:B------:R1:W-:Y:S03]  /*32f50*/  STL.64 [R1+0x450], R76 ;  /* 0x0004504c01007387 */ /* 0x0003e60000100a00 */
[--C-:B------:R-:W-:Y:S01]  /*32f60*/  IMAD.WIDE R8, R8, 0x4, R2.reuse ;  /* 0x0000000408087825 */ /* 0x100fe200078e0202 */
[----:B------:R-:W-:Y:S03]  /*32f70*/  STL.64 [R1+0x448], R26 ;  /* 0x0004481a01007387 */ /* 0x000fe60000100a00 */
[----:B---3--:R-:W-:-:S04]  /*32f80*/  IMAD.WIDE R24, R35, 0x4, R2 ;  /* 0x0000000423187825 */ /* 0x008fc800078e0202 */
[----:B------:R-:W-:Y:S01]  /*32f90*/  IMAD R200, R200, 0x180, RZ ;  /* 0x00000180c8c87824 */ /* 0x000fe200078e02ff */
[----:B------:R3:W-:Y:S01]  /*32fa0*/  STL.64 [R1+0x758], R24 ;  /* 0x0007581801007387 */ /* 0x0007e20000100a00 */
[----:B------:R-:W-:Y:S01]  /*32fb0*/  IMAD R198, R198, 0x190, RZ ;  /* 0x00000190c6c67824 */ /* 0x000fe200078e02ff */
[----:B-1----:R-:W1:Y:S02]  /*32fc0*/  LDC R76, c[0x0][0x238] ;  /* 0x00008e00ff4c7b82 */ /* 0x002e640000000800 */
[----:B------:R4:W-:Y:S04]  /*32fd0*/  STL.64 [R1+0x960], R18 ;  /* 0x0009601201007387 */ /* 0x0009e80000100a00 */
[----:B------:R2:W-:Y:S01]  /*32fe0*/  STL.64 [R1+0x958], R8 ;  /* 0x0009580801007387 */ /* 0x0005e20000100a00 */
[----:B---3--:R-:W-:-:S04]  /*32ff0*/  IMAD.WIDE R24, R140, 0x4, R2 ;  /* 0x000000048c187825 */ /* 0x008fc800078e0202 */
[--C-:B----4-:R-:W-:Y:S01]  /*33000*/  IMAD.WIDE R18, R124, 0x4, R2.reuse ;  /* 0x000000047c127825 */ /* 0x110fe200078e0202 */
[----:B------:R3:W-:Y:S03]  /*33010*/  STL.64 [R1+0x950], R24 ;  /* 0x0009501801007387 */ /* 0x0007e60000100a00 */
[--C-:B--2---:R-:W-:Y:S01]  /*33020*/  IMAD.WIDE R8, R91, 0x4, R2.reuse ;  /* 0x000000045b087825 */ /* 0x104fe200078e0202 */
[----:B------:R2:W-:Y:S04]  /*33030*/  STL.64 [R1+0x948], R18 ;  /* 0x0009481201007387 */ /* 0x0005e80000100a00 */
[----:B------:R4:W-:Y:S01]  /*33040*/  STL.64 [R1+0x940], R8 ;  /* 0x0009400801007387 */ /* 0x0009e20000100a00 */
[----:B---3--:R-:W-:-:S04]  /*33050*/  IMAD.WIDE R24, R75, 0x4, R2 ;  /* 0x000000044b187825 */ /* 0x008fc800078e0202 */
[--C-:B--2---:R-:W-:Y:S01]  /*33060*/  IMAD.WIDE R18, R58, 0x4, R2.reuse ;  /* 0x000000043a127825 */ /* 0x104fe200078e0202 */
        /* <DEDUP_REMOVED lines=18> */
[----:B------:R-:W-:Y:S03]  /*33190*/  STL.64 [R1+0x8f0], R24 ;  /* 0x0008f01801007387 */ /* 0x000fe60000100a00 */
[--C-:B----4-:R-:W-:Y:S01]  /*331a0*/  IMAD.WIDE R8, R5, 0x4, R2.reuse ;  /* 0x0000000405087825 */ /* 0x110fe200078e0202 */
[----:B------:R-:W-:Y:S03]  /*331b0*/  STL.64 [R1+0x8e8], R18 ;  /* 0x0008e81201007387 */ /* 0x000fe60000100a00 */
[--C-:B------:R-:W-:Y:S01]  /*331c0*/  IMAD.WIDE R4, R132, 0x4, R2.reuse ;  /* 0x0000000484047825 */ /* 0x100fe200078e0202 */
[----:B------:R-:W2:Y:S01]  /*331d0*/  LDL.LU R251, [R1+0xc60] ;  /* 0x000c600001fb7983 */ /* 0x000ea20000300800 */
[----:B------:R-:W3:Y:S03]  /*331e0*/  LDC R132, c[0x0][0x238] ;  /* 0x00008e00ff847b82 */ /* 0x000ee60000000800 */
[----:B------:R-:W-:Y:S04]  /*331f0*/  STL.64 [R1+0x8e0], R8 ;  /* 0x0008e00801007387 */ /* 0x000fe80000100a00 */
[----:B------:R-:W4:Y:S04]  /*33200*/  LDL.LU R215, [R1+0xc70] ;  /* 0x000c700001d77983 */ /* 0x000f280000300800 */
[----:B------:R1:W-:Y:S04]  /*33210*/  STL.64 [R1+0x8d8], R4 ;  /* 0x0008d80401007387 */ /* 0x0003e80000100a00 */
[----:B-1----:R-:W3:Y:S04]  /*33220*/  LDL.LU R4, [R1+0xc80] ;  /* 0x000c800001047983 */ /* 0x002ee80000300800 */
[----:B------:R-:W3:Y:S01]  /*33230*/  LDL.LU R5, [R1+0xc90] ;  /* 0x000c900001057983 */ /* 0x000ee20000300800 */
[----:B------:R-:W-:-:S02]  /*33240*/  IMAD.WIDE R18, R116, 0x4, R2 ;  /* 0x0000000474127825 */ /* 0x000fc400078e0202 */
[----:B------:R-:W1:Y:S01]  /*33250*/  LDC R116, c[0x0][0x238] ;  /* 0x00008e00ff747b82 */ /* 0x000e620000000800 */
[----:B------:R-:W3:Y:S01]  /*33260*/  LDL.LU R199, [R1+0xca0] ;  /* 0x000ca00001c77983 */ /* 0x000ee20000300800 */
[----:B------:R-:W-:-:S03]  /*33270*/  IMAD.WIDE R8, R99, 0x4, R2 ;  /* 0x0000000463087825 */ /* 0x000fc600078e0202 */
[----:B------:R1:W-:Y:S04]  /*33280*/  STL.64 [R1+0x8d0], R18 ;  /* 0x0008d01201007387 */ /* 0x0003e80000100a00 */
[----:B------:R-:W3:Y:S04]  /*33290*/  LDL.LU R182, [R1+0xd18] ;  /* 0x000d180001b67983 */ /* 0x000ee80000300800 */
[----:B------:R1:W-:Y:S04]  /*332a0*/  STL.64 [R1+0x8c8], R8 ;  /* 0x0008c80801007387 */ /* 0x0003e80000100a00 */
[----:B------:R-:W3:Y:S04]  /*332b0*/  LDL.LU R84, [R1+0xd50] ;  /* 0x000d500001547983 */ /* 0x000ee80000300800 */
[----:B------:R-:W3:Y:S04]  /*332c0*/  LDL.LU R35, [R1+0xd54] ;  /* 0x000d540001237983 */ /* 0x000ee80000300800 */
[----:B-1----:R-:W3:Y:S04]  /*332d0*/  LDL.LU R18, [R1+0xd58] ;  /* 0x000d580001127983 */ /* 0x002ee80000300800 */
        /* <DEDUP_REMOVED lines=10> */
[----:B------:R-:W3:Y:S01]  /*33380*/  LDL.LU R16, [R1+0xd80] ;  /* 0x000d800001107983 */ /* 0x000ee20000300800 */
[----:B------:R-:W-:-:S03]  /*33390*/  IMAD.WIDE R26, R83, 0x4, R2 ;  /* 0x00000004531a7825 */ /* 0x000fc600078e0202 */
[----:B------:R-:W3:Y:S01]  /*333a0*/  LDL.LU R249, [R1+0xd40] ;  /* 0x000d400001f97983 */ /* 0x000ee20000300800 */
[--C-:B------:R-:W-:Y:S02]  /*333b0*/  IMAD.WIDE R24, R66, 0x4, R2.reuse ;  /* 0x0000000442187825 */ /* 0x100fe400078e0202 */
[----:B------:R-:W1:Y:S01]  /*333c0*/  LDC R66, c[0x0][0x238] ;  /* 0x00008e00ff427b82 */ /* 0x000e620000000800 */
[----:B------:R1:W-:Y:S04]  /*333d0*/  STL.64 [R1+0x8c0], R26 ;  /* 0x0008c01a01007387 */ /* 0x0003e80000100a00 */
[----:B------:R1:W-:Y:S04]  /*333e0*/  STL.64 [R1+0x8b8], R24 ;  /* 0x0008b81801007387 */ /* 0x0003e80000100a00 */
[----:B------:R-:W-:Y:S01]  /*333f0*/  STL.64 [R1+0x8b0], R50 ;  /* 0x0008b03201007387 */ /* 0x000fe20000100a00 */
[----:B-1----:R-:W-:-:S03]  /*33400*/  IMAD.WIDE R26, R33, 0x4, R2 ;  /* 0x00000004211a7825 */ /* 0x002fc600078e0202 */
[----:B------:R-:W3:Y:S01]  /*33410*/  LDL.LU R117, [R1+0xd44] ;  /* 0x000d440001757983 */ /* 0x000ee20000300800 */
[----:B------:R-:W-:-:S03]  /*33420*/  IMAD.WIDE R24, R17, 0x4, R2 ;  /* 0x0000000411187825 */ /* 0x000fc600078e0202 */
[----:B------:R1:W-:Y:S01]  /*33430*/  STL.64 [R1+0x8a8], R26 ;  /* 0x0008a81a01007387 */ /* 0x0003e20000100a00 */
[----:B------:R-:W-:-:S03]  /*33440*/  IMAD.WIDE R32, R248, 0x4, R2 ;  /* 0x00000004f8207825 */ /* 0x000fc600078e0202 */
[----:B------:R2:W-:Y:S01]  /*33450*/  STL.64 [R1+0x8a0], R24 ;  /* 0x0008a01801007387 */ /* 0x0005e20000100a00 */
[----:B------:R-:W3:Y:S03]  /*33460*/  LDC R248, c[0x0][0x238] ;  /* 0x00008e00fff87b82 */ /* 0x000ee60000000800 */
[----:B------:R4:W-:Y:S01]  /*33470*/  STL.64 [R1+0x898], R32 ;  /* 0x0008982001007387 */ /* 0x0009e20000100a00 */
[----:B-1----:R-:W-:-:S04]  /*33480*/  IMAD.WIDE R26, R114, 0x4, R2 ;  /* 0x00000004721a7825 */ /* 0x002fc800078e0202 */
[----:B------:R-:W1:Y:S01]  /*33490*/  LDC R114, c[0x0][0x238] ;  /* 0x00008e00ff727b82 */ /* 0x000e620000000800 */
[----:B------:R3:W-:Y:S01]  /*334a0*/  STL.64 [R1+0x890], R26 ;  /* 0x0008901a01007387 */ /* 0x0007e20000100a00 */
[----:B--2---:R-:W-:-:S04]  /*334b0*/  IMAD.WIDE R24, R251, 0x4, R2 ;  /* 0x00000004fb187825 */ /* 0x004fc800078e0202 */
[--C-:B----4-:R-:W-:Y:S01]  /*334c0*/  IMAD.WIDE R32, R215, 0x4, R2.reuse ;  /* 0x00000004d7207825 */ /* 0x110fe200078e0202 */
[----:B------:R2:W-:Y:S04]  /*334d0*/  STL.64 [R1+0xc60], R24 ;  /* 0x000c601801007387 */ /* 0x0005e80000100a00 */
[----:B------:R-:W-:Y:S01]  /*334e0*/  STL.64 [R1+0xc70], R32 ;  /* 0x000c702001007387 */ /* 0x000fe20000100a00 */
[----:B---3--:R-:W-:-:S03]  /*334f0*/  IMAD.WIDE R26, R4, 0x4, R2 ;  /* 0x00000004041a7825 */ /* 0x008fc600078e0202 */
[----:B------:R-:W3:Y:S01]  /*33500*/  LDL.LU R4, [R1+0xd48] ;  /* 0x000d480001047983 */ /* 0x000ee20000300800 */
[----:B--2---:R-:W-:-:S03]  /*33510*/  IMAD.WIDE R24, R5, 0x4, R2 ;  /* 0x0000000405187825 */ /* 0x004fc600078e0202 */
[----:B------:R2:W-:Y:S04]  /*33520*/  STL.64 [R1+0xc80], R26 ;  /* 0x000c801a01007387 */ /* 0x0005e80000100a00 */
[----:B------:R-:W4:Y:S04]  /*33530*/  LDL.LU R5, [R1+0xd4c] ;  /* 0x000d4c0001057983 */ /* 0x000f280000300800 */
[----:B------:R1:W-:Y:S01]  /*33540*/  STL.64 [R1+0xc90], R24 ;  /* 0x000c901801007387 */ /* 0x0003e20000100a00 */
[----:B--2---:R-:W-:-:S04]  /*33550*/  IMAD.WIDE R26, R199, 0x4, R2 ;  /* 0x00000004c71a7825 */ /* 0x004fc800078e0202 */
[--C-:B-1----:R-:W-:Y:S01]  /*33560*/  IMAD.WIDE R24, R182, 0x4, R2.reuse ;  /* 0x00000004b6187825 */ /* 0x102fe200078e0202 */
[----:B------:R1:W-:Y:S03]  /*33570*/  STL.64 [R1+0xca0], R26 ;  /* 0x000ca01a01007387 */ /* 0x0003e60000100a00 */
[--C-:B------:R-:W-:Y:S01]  /*33580*/  IMAD.WIDE R32, R84, 0x4, R2.reuse ;  /* 0x0000000454207825 */ /* 0x100fe200078e0202 */
[----:B------:R2:W-:Y:S03]  /*33590*/  STL.64 [R1+0xe20], R24 ;  /* 0x000e201801007387 */ /* 0x0005e60000100a00 */
[----:B------:R-:W-:-:S04]  /*335a0*/  IMAD.WIDE R8, R8, 0x4, R2 ;  /* 0x0000000408087825 */ /* 0x000fc800078e0202 */
[--C-:B-1----:R-:W-:Y:S01]  /*335b0*/  IMAD.WIDE R26, R35, 0x4, R2.reuse ;  /* 0x00000004231a7825 */ /* 0x102fe200078e0202 */
[----:B------:R-:W-:Y:S03]  /*335c0*/  STL.64 [R1+0xe18], R32 ;  /* 0x000e182001007387 */ /* 0x000fe60000100a00 */
        /* <DEDUP_REMOVED lines=20> */
[----:B------:R-:W-:Y:S03]  /*33710*/  STL.64 [R1+0xdc0], R24 ;  /* 0x000dc01801007387 */ /* 0x000fe60000100a00 */
[--C-:B------:R-:W-:Y:S01]  /*33720*/  IMAD.WIDE R18, R16, 0x4, R2.reuse ;  /* 0x0000000410127825 */ /* 0x100fe200078e0202 */
[----:B------:R1:W-:Y:S03]  /*33730*/  STL.64 [R1+0xdb8], R8 ;  /* 0x000db80801007387 */ /* 0x0003e60000100a00 */
[--C-:B------:R-:W-:Y:S01]  /*33740*/  IMAD.WIDE R16, R221, 0x4, R2.reuse ;  /* 0x00000004dd107825 */ /* 0x100fe200078e0202 */
[----:B------:R-:W-:Y:S04]  /*33750*/  STL.64 [R1+0xdb0], R18 ;  /* 0x000db01201007387 */ /* 0x000fe80000100a00 */
[----:B------:R-:W2:Y:S01]  /*33760*/  LDL.LU R98, [R1+0xd30] ;  /* 0x000d300001627983 */ /* 0x000ea20000300800 */
[----:B-1----:R-:W-:-:S03]  /*33770*/  IMAD.WIDE R8, R249, 0x4, R2 ;  /* 0x00000004f9087825 */ /* 0x002fc600078e0202 */
[----:B------:R-:W-:Y:S04]  /*33780*/  STL.64 [R1+0xda8], R16 ;  /* 0x000da81001007387 */ /* 0x000fe80000100a00 */
[----:B------:R-:W2:Y:S04]  /*33790*/  LDL.LU R90, [R1+0xd34] ;  /* 0x000d3400015a7983 */ /* 0x000ea80000300800 */
[----:B------:R1:W-:Y:S04]  /*337a0*/  STL.64 [R1+0xda0], R8 ;  /* 0x000da00801007387 */ /* 0x0003e80000100a00 */
[----:B------:R-:W2:Y:S04]  /*337b0*/  LDL.LU R82, [R1+0xd38] ;  /* 0x000d380001527983 */ /* 0x000ea80000300800 */
[----:B------:R-:W2:Y:S01]  /*337c0*/  LDL.LU R24, [R1+0xd3c] ;  /* 0x000d3c0001187983 */ /* 0x000ea20000300800 */
[----:B-1----:R-:W-:-:S03]  /*337d0*/  IMAD.WIDE R8, R117, 0x4, R2 ;  /* 0x0000000475087825 */ /* 0x002fc600078e0202 */
[----:B------:R-:W2:Y:S04]  /*337e0*/  LDL.LU R252, [R1+0xd1c] ;  /* 0x000d1c0001fc7983 */ /* 0x000ea80000300800 */
[----:B------:R-:W2:Y:S04]  /*337f0*/  LDL.LU R251, [R1+0xd20] ;  /* 0x000d200001fb7983 */ /* 0x000ea80000300800 */
[----:B------:R3:W-:Y:S04]  /*33800*/  STL.64 [R1+0xd98], R8 ;  /* 0x000d980801007387 */ /* 0x0007e80000100a00 */
[----:B------:R-:W2:Y:S04]  /*33810*/  LDL.LU R215, [R1+0xd24] ;  /* 0x000d240001d77983 */ /* 0x000ea80000300800 */
[----:B------:R-:W2:Y:S04]  /*33820*/  LDL.LU R199, [R1+0xd28] ;  /* 0x000d280001c77983 */ /* 0x000ea80000300800 */
[----:B------:R-:W2:Y:S04]  /*33830*/  LDL.LU R182, [R1+0xd2c] ;  /* 0x000d2c0001b67983 */ /* 0x000ea80000300800 */
[----:B------:R-:W2:Y:S04]  /*33840*/  LDL.LU R84, [R1+0x117c] ;  /* 0x00117c0001547983 */ /* 0x000ea80000300800 */
[----:B------:R-:W2:Y:S01]  /*33850*/  LDL.LU R35, [R1+0x1178] ;  /* 0x0011780001237983 */ /* 0x000ea20000300800 */
[----:B---3--:R-:W-:-:S05]  /*33860*/  IMAD.WIDE R8, R4, 0x4, R2 ;  /* 0x0000000404087825 */ /* 0x008fca00078e0202 */
[----:B------:R1:W-:Y:S01]  /*33870*/  STL.64 [R1+0xd90], R8 ;  /* 0x000d900801007387 */ /* 0x0003e20000100a00 */
[----:B----4-:R-:W-:-:S03]  /*33880*/  IMAD.WIDE R4, R5, 0x4, R2 ;  /* 0x0000000405047825 */ /* 0x010fc600078e0202 */
[----:B------:R-:W3:Y:S04]  /*33890*/  LDL.LU R18, [R1+0x1174] ;  /* 0x0011740001127983 */ /* 0x000ee80000300800 */
[----:B------:R4:W-:Y:S04]  /*338a0*/  STL.64 [R1+0xd88], R4 ;  /* 0x000d880401007387 */ /* 0x0009e80000100a00 */
        /* <DEDUP_REMOVED lines=13> */
[----:B----4-:R-:W4:Y:S04]  /*33980*/  LDL.LU R4, [R1+0x30] ;  /* 0x0000300001047983 */ /* 0x010f280000300800 */
[----:B------:R-:W4:Y:S01]  /*33990*/  LDL.LU R5, [R1+0x10] ;  /* 0x0000100001057983 */ /* 0x000f220000300800 */
[----:B------:R-:W-:-:S05]  /*339a0*/  IMAD.WIDE R32, R147, 0x4, R2 ;  /* 0x0000000493207825 */ /* 0x000fca00078e0202 */
[----:B------:R1:W-:Y:S01]  /*339b0*/  STL.64 [R1+0xd80], R32 ;  /* 0x000d802001007387 */ /* 0x0003e20000100a00 */
[----:B--2---:R-:W-:-:S05]  /*339c0*/  IMAD.WIDE R50, R98, 0x4, R2 ;  /* 0x0000000462327825 */ /* 0x004fca00078e0202 */
[----:B------:R2:W-:Y:S01]  /*339d0*/  STL.64 [R1+0xd78], R50 ;  /* 0x000d783201007387 */ /* 0x0005e20000100a00 */
[----:B------:R-:W-:-:S05]  /*339e0*/  IMAD.WIDE R26, R90, 0x4, R2 ;  /* 0x000000045a1a7825 */ /* 0x000fca00078e0202 */
[----:B------:R2:W-:Y:S01]  /*339f0*/  STL.64 [R1+0xd70], R26 ;  /* 0x000d701a01007387 */ /* 0x0005e20000100a00 */
[--C-:B-1----:R-:W-:Y:S01]  /*33a00*/  IMAD.WIDE R32, R82, 0x4, R2.reuse ;  /* 0x0000000452207825 */ /* 0x102fe200078e0202 */
[----:B--2---:R-:W1:Y:S03]  /*33a10*/  LDC R50, c[0x0][0x238] ;  /* 0x00008e00ff327b82 */ /* 0x004e660000000800 */
[--C-:B------:R-:W-:Y:S01]  /*33a20*/  IMAD.WIDE R24, R24, 0x4, R2.reuse ;  /* 0x0000000418187825 */ /* 0x100fe200078e0202 */
[----:B------:R2:W-:Y:S03]  /*33a30*/  STL.64 [R1+0xd68], R32 ;  /* 0x000d682001007387 */ /* 0x0005e60000100a00 */
[--C-:B------:R-:W-:Y:S01]  /*33a40*/  IMAD.WIDE R26, R73, 0x4, R2.reuse ;  /* 0x00000004491a7825 */ /* 0x100fe200078e0202 */
[----:B------:R2:W-:Y:S04]  /*33a50*/  STL.64 [R1+0xd60], R24 ;  /* 0x000d601801007387 */ /* 0x0005e80000100a00 */
[----:B------:R2:W-:Y:S02]  /*33a60*/  STL.64 [R1+0xd58], R26 ;  /* 0x000d581a01007387 */ /* 0x0005e40000100a00 */
[----:B--2---:R-:W-:-:S04]  /*33a70*/  IMAD.WIDE R32, R252, 0x4, R2 ;  /* 0x00000004fc207825 */ /* 0x004fc800078e0202 */
[--C-:B------:R-:W-:Y:S01]  /*33a80*/  IMAD.WIDE R24, R251, 0x4, R2.reuse ;  /* 0x00000004fb187825 */ /* 0x100fe200078e0202 */
[----:B------:R2:W-:Y:S03]  /*33a90*/  STL.64 [R1+0xd50], R32 ;  /* 0x000d502001007387 */ /* 0x0005e60000100a00 */
[--C-:B------:R-:W-:Y:S01]  /*33aa0*/  IMAD.WIDE R26, R215, 0x4, R2.reuse ;  /* 0x00000004d71a7825 */ /* 0x100fe200078e0202 */
[----:B------:R2:W-:Y:S04]  /*33ab0*/  STL.64 [R1+0xd48], R24 ;  /* 0x000d481801007387 */ /* 0x0005e80000100a00 */
        /* <DEDUP_REMOVED lines=9> */
[----:B------:R-:W-:Y:S01]  /*33b50*/  STL.64 [R1+0xd20], R32 ;  /* 0x000d202001007387 */ /* 0x000fe20000100a00 */
[----:B------:R-:W1:Y:S02]  /*33b60*/  LDC R240, c[0x0][0x238] ;  /* 0x00008e00fff07b82 */ /* 0x000e640000000800 */
[--C-:B------:R-:W-:Y:S01]  /*33b70*/  IMAD.WIDE R26, R35, 0x4, R2.reuse ;  /* 0x00000004231a7825 */ /* 0x100fe200078e0202 */
[----:B------:R2:W-:Y:S04]  /*33b80*/  STL.64 [R1+0xd18], R24 ;  /* 0x000d181801007387 */ /* 0x0005e80000100a00 */
[----:B------:R-:W-:Y:S01]  /*33b90*/  STL.64 [R1+0x11a8], R26 ;  /* 0x0011a81a01007387 */ /* 0x000fe20000100a00 */
[----:B---3--:R-:W-:-:S05]  /*33ba0*/  IMAD.WIDE R18, R18, 0x4, R2 ;  /* 0x0000000412127825 */ /* 0x008fca00078e0202 */
[----:B------:R3:W-:Y:S01]  /*33bb0*/  STL.64 [R1+0x12f8], R18 ;  /* 0x0012f81201007387 */ /* 0x0007e20000100a00 */
[----:B--2---:R-:W-:-:S04]  /*33bc0*/  IMAD.WIDE R24, R8, 0x4, R2 ;  /* 0x0000000408187825 */ /* 0x004fc800078e0202 */
[--C-:B------:R-:W-:Y:S01]  /*33bd0*/  IMAD.WIDE R8, R140, 0x4, R2.reuse ;  /* 0x000000048c087825 */ /* 0x100fe200078e0202 */
[----:B------:R2:W-:Y:S03]  /*33be0*/  STL.64 [R1+0x12f0], R24 ;  /* 0x0012f01801007387 */ /* 0x0005e60000100a00 */
[--C-:B---3--:R-:W-:Y:S01]  /*33bf0*/  IMAD.WIDE R18, R124, 0x4, R2.reuse ;  /* 0x000000047c127825 */ /* 0x108fe200078e0202 */
[----:B------:R3:W-:Y:S04]  /*33c00*/  STL.64 [R1+0x12e8], R8 ;  /* 0x0012e80801007387 */ /* 0x0007e80000100a00 */
[----:B------:R1:W-:Y:S01]  /*33c10*/  STL.64 [R1+0x12e0], R18 ;  /* 0x0012e01201007387 */ /* 0x0003e20000100a00 */
[----:B--2---:R-:W-:-:S04]  /*33c20*/  IMAD.WIDE R24, R91, 0x4, R2 ;  /* 0x000000045b187825 */ /* 0x004fc800078e0202 */
[--C-:B---3--:R-:W-:Y:S01]  /*33c30*/  IMAD.WIDE R8, R75, 0x4, R2.reuse ;  /* 0x000000044b087825 */ /* 0x108fe200078e0202 */
        /* <DEDUP_REMOVED lines=12> */
[----:B------:R-:W-:Y:S03]  /*33d00*/  STL.64 [R1+0x12a0], R24 ;  /* 0x0012a01801007387 */ /* 0x000fe60000100a00 */
[--C-:B---3--:R-:W-:Y:S01]  /*33d10*/  IMAD.WIDE R18, R249, 0x4, R2.reuse ;  /* 0x00000004f9127825 */ /* 0x108fe200078e0202 */
[----:B------:R4:W-:Y:S03]  /*33d20*/  STL.64 [R1+0x1298], R8 ;  /* 0x0012980801007387 */ /* 0x0009e60000100a00 */
[--C-:B------:R-:W-:Y:S01]  /*33d30*/  IMAD.WIDE R16, R117, 0x4, R2.reuse ;  /* 0x0000000475107825 */ /* 0x100fe200078e0202 */
[----:B------:R-:W-:Y:S04]  /*33d40*/  STL.64 [R1+0x1290], R18 ;  /* 0x0012901201007387 */ /* 0x000fe80000100a00 */
[----:B------:R1:W-:Y:S01]  /*33d50*/  STL.64 [R1+0x1288], R16 ;  /* 0x0012881001007387 */ /* 0x0003e20000100a00 */
[----:B----4-:R-:W-:-:S04]  /*33d60*/  IMAD.WIDE R8, R4, 0x4, R2 ;  /* 0x0000000404087825 */ /* 0x010fc800078e0202 */
[--C-:B------:R-:W-:Y:S01]  /*33d70*/  IMAD.WIDE R4, R5, 0x4, R2.reuse ;  /* 0x0000000405047825 */ /* 0x100fe200078e0202 */
[----:B------:R-:W-:Y:S03]  /*33d80*/  STL.64 [R1+0x1280], R8 ;  /* 0x0012800801007387 */ /* 0x000fe60000100a00 */
[--C-:B-1----:R-:W-:Y:S01]  /*33d90*/  IMAD.WIDE R16, R228, 0x4, R2.reuse ;  /* 0x00000004e4107825 */ /* 0x102fe200078e0202 */
[----:B------:R1:W-:Y:S01]  /*33da0*/  STL.64 [R1+0x1278], R4 ;  /* 0x0012780401007387 */ /* 0x0003e20000100a00 */
[----:B------:R-:W2:Y:S03]  /*33db0*/  LDC R228, c[0x0][0x238] ;  /* 0x00008e00ffe47b82 */ /* 0x000ea60000000800 */
[----:B-1----:R-:W3:Y:S04]  /*33dc0*/  LDL.LU R4, [R1+0x1498] ;  /* 0x0014980001047983 */ /* 0x002ee80000300800 */
[----:B------:R1:W-:Y:S04]  /*33dd0*/  STL.64 [R1+0x1270], R16 ;  /* 0x0012701001007387 */ /* 0x0003e80000100a00 */
[----:B------:R-:W4:Y:S01]  /*33de0*/  LDL.LU R5, [R1+0x14a8] ;  /* 0x0014a80001057983 */ /* 0x000f220000300800 */
[----:B------:R-:W-:-:S02]  /*33df0*/  IMAD.WIDE R8, R220, 0x4, R2 ;  /* 0x00000004dc087825 */ /* 0x000fc400078e0202 */
[----:B------:R-:W2:Y:S02]  /*33e00*/  LDC R220, c[0x0][0x238] ;  /* 0x00008e00ffdc7b82 */ /* 0x000ea40000000800 */
[--C-:B------:R-:W-:Y:S01]  /*33e10*/  IMAD.WIDE R18, R212, 0x4, R2.reuse ;  /* 0x00000004d4127825 */ /* 0x100fe200078e0202 */
[----:B------:R1:W-:Y:S03]  /*33e20*/  STL.64 [R1+0x1268], R8 ;  /* 0x0012680801007387 */ /* 0x0003e60000100a00 */
[--C-:B-1----:R-:W-:Y:S01]  /*33e30*/  IMAD.WIDE R16, R204, 0x4, R2.reuse ;  /* 0x00000004cc107825 */ /* 0x102fe200078e0202 */
[----:B------:R1:W-:Y:S01]  /*33e40*/  STL.64 [R1+0x1260], R18 ;  /* 0x0012601201007387 */ /* 0x0003e20000100a00 */
[----:B------:R-:W2:Y:S03]  /*33e50*/  LDC R212, c[0x0][0x238] ;  /* 0x00008e00ffd47b82 */ /* 0x000ea60000000800 */
[----:B------:R1:W-:Y:S01]  /*33e60*/  STL.64 [R1+0x1258], R16 ;  /* 0x0012581001007387 */ /* 0x0003e20000100a00 */
[----:B------:R-:W-:-:S04]  /*33e70*/  IMAD.WIDE R8, R196, 0x4, R2 ;  /* 0x00000004c4087825 */ /* 0x000fc800078e0202 */
[----:B------:R-:W2:Y:S01]  /*33e80*/  LDC R204, c[0x0][0x238] ;  /* 0x00008e00ffcc7b82 */ /* 0x000ea20000000800 */
[--C-:B-1----:R-:W-:Y:S01]  /*33e90*/  IMAD.WIDE R18, R187, 0x4, R2.reuse ;  /* 0x00000004bb127825 */ /* 0x102fe200078e0202 */
[----:B------:R1:W-:Y:S03]  /*33ea0*/  STL.64 [R1+0x1250], R8 ;  /* 0x0012500801007387 */ /* 0x0003e60000100a00 */
[--C-:B------:R-:W-:Y:S01]  /*33eb0*/  IMAD.WIDE R16, R179, 0x4, R2.reuse ;  /* 0x00000004b3107825 */ /* 0x100fe200078e0202 */
[----:B------:R1:W-:Y:S02]  /*33ec0*/  STL.64 [R1+0x1248], R18 ;  /* 0x0012481201007387 */ /* 0x0003e40000100a00 */
[----:B------:R-:W2:Y:S02]  /*33ed0*/  LDC R196, c[0x0][0x238] ;  /* 0x00008e00ffc47b82 */ /* 0x000ea40000000800 */
[----:B------:R1:W-:Y:S02]  /*33ee0*/  STL.64 [R1+0x1240], R16 ;  /* 0x0012401001007387 */ /* 0x0003e40000100a00 */
[----:B-1----:R-:W-:-:S04]  /*33ef0*/  IMAD.WIDE R8, R171, 0x4, R2 ;  /* 0x00000004ab087825 */ /* 0x002fc800078e0202 */
[--C-:B------:R-:W-:Y:S01]  /*33f00*/  IMAD.WIDE R18, R163, 0x4, R2.reuse ;  /* 0x00000004a3127825 */ /* 0x100fe200078e0202 */
[----:B------:R1:W-:Y:S03]  /*33f10*/  STL.64 [R1+0x1238], R8 ;  /* 0x0012380801007387 */ /* 0x0003e60000100a00 */
[--C-:B------:R-:W-:Y:S01]  /*33f20*/  IMAD.WIDE R16, R155, 0x4, R2.reuse ;  /* 0x000000049b107825 */ /* 0x100fe200078e0202 */
[----:B------:R1:W-:Y:S04]  /*33f30*/  STL.64 [R1+0x1230], R18 ;  /* 0x0012301201007387 */ /* 0x0003e80000100a00 */
[----:B------:R1:W-:Y:S02]  /*33f40*/  STL.64 [R1+0x1228], R16 ;  /* 0x0012281001007387 */ /* 0x0003e40000100a00 */
[----:B-1----:R-:W-:-:S02]  /*33f50*/  IMAD.WIDE R8, R146, 0x4, R2 ;  /* 0x0000000492087825 */ /* 0x002fc400078e0202 */
[----:B------:R-:W1:Y:S02]  /*33f60*/  LDC R146, c[0x0][0x238] ;  /* 0x00008e00ff927b82 */ /* 0x000e640000000800 */
[--C-:B------:R-:W-:Y:S01]  /*33f70*/  IMAD.WIDE R18, R138, 0x4, R2.reuse ;  /* 0x000000048a127825 */ /* 0x100fe200078e0202 */
[----:B------:R2:W-:Y:S03]  /*33f80*/  STL.64 [R1+0x1220], R8 ;  /* 0x0012200801007387 */ /* 0x0005e60000100a00 */
[--C-:B------:R-:W-:Y:S01]  /*33f90*/  IMAD.WIDE R16, R130, 0x4, R2.reuse ;  /* 0x0000000482107825 */ /* 0x100fe200078e0202 */
[----:B------:R2:W-:Y:S01]  /*33fa0*/  STL.64 [R1+0x1218], R18 ;  /* 0x0012181201007387 */ /* 0x0005e20000100a00 */
[----:B------:R-:W1:Y:S03]  /*33fb0*/  LDC R138, c[0x0][0x238] ;  /* 0x00008e00ff8a7b82 */ /* 0x000e660000000800 */
[----:B------:R2:W-:Y:S02]  /*33fc0*/  STL.64 [R1+0x1210], R16 ;  /* 0x0012101001007387 */ /* 0x0005e40000100a00 */
[----:B--2---:R-:W-:-:S03]  /*33fd0*/  IMAD.WIDE R8, R122, 0x4, R2 ;  /* 0x000000047a087825 */ /* 0x004fc600078e0202 */
[----:B------:R-:W2:Y:S01]  /*33fe0*/  LDC R130, c[0x0][0x238] ;  /* 0x00008e00ff827b82 */ /* 0x000ea20000000800 */
        /* <DEDUP_REMOVED lines=39> */
[----:B------:R-:W-:Y:S04]  /*34260*/  STL.64 [R1+0x1160], R16 ;  /* 0x0011601001007387 */ /* 0x000fe80000100a00 */
[----:B------:R-:W2:Y:S01]  /*34270*/  LDL.LU R172, [R1+0x14d8] ;  /* 0x0014d80001ac7983 */ /* 0x000ea20000300800 */
[----:B---3--:R-:W-:-:S05]  /*34280*/  IMAD.WIDE R8, R4, 0x4, R2 ;  /* 0x0000000404087825 */ /* 0x008fca00078e0202 */
[----:B------:R3:W-:Y:S01]  /*34290*/  STL.64 [R1+0x1498], R8 ;  /* 0x0014980801007387 */ /* 0x0007e20000100a00 */
[----:B----4-:R-:W-:-:S03]  /*342a0*/  IMAD.WIDE R4, R5, 0x4, R2 ;  /* 0x0000000405047825 */ /* 0x010fc600078e0202 */
        /* <DEDUP_REMOVED lines=15> */
[----:B--2---:R-:W2:Y:S04]  /*343a0*/  LDL.LU R18, [R1+0x14bc] ;  /* 0x0014bc0001127983 */ /* 0x004ea80000300800 */
[----:B---3--:R-:W3:Y:S04]  /*343b0*/  LDL.LU R8, [R1+0x14b8] ;  /* 0x0014b80001087983 */ /* 0x008ee80000300800 */
        /* <DEDUP_REMOVED lines=14> */
[----:B------:R-:W-:-:S05]  /*344a0*/  IMAD.WIDE R32, R172, 0x4, R2 ;  /* 0x00000004ac207825 */ /* 0x000fca00078e0202 */
[----:B------:R1:W-:Y:S01]  /*344b0*/  STL.64 [R1+0x14d8], R32 ;  /* 0x0014d82001007387 */ /* 0x0003e20000100a00 */
[----:B----4-:R-:W-:-:S04]  /*344c0*/  IMAD.WIDE R40, R164, 0x4, R2 ;  /* 0x00000004a4287825 */ /* 0x010fc800078e0202 */
[--C-:B------:R-:W-:Y:S01]  /*344d0*/  IMAD.WIDE R26, R156, 0x4, R2.reuse ;  /* 0x000000049c1a7825 */ /* 0x100fe200078e0202 */
[----:B------:R4:W-:Y:S03]  /*344e0*/  STL.64 [R1+0x1500], R40 ;  /* 0x0015002801007387 */ /* 0x0009e60000100a00 */
[--C-:B-1----:R-:W-:Y:S01]  /*344f0*/  IMAD.WIDE R32, R106, 0x4, R2.reuse ;  /* 0x000000046a207825 */ /* 0x102fe200078e0202 */
[----:B------:R1:W-:Y:S04]  /*34500*/  STL.64 [R1+0x1518], R26 ;  /* 0x0015181a01007387 */ /* 0x0003e80000100a00 */
[----:B------:R1:W-:Y:S01]  /*34510*/  STL.64 [R1+0x1530], R32 ;  /* 0x0015302001007387 */ /* 0x0003e20000100a00 */
[----:B----4-:R-:W-:-:S04]  /*34520*/  IMAD.WIDE R40, R98, 0x4, R2 ;  /* 0x0000000462287825 */ /* 0x010fc800078e0202 */
[--C-:B-1----:R-:W-:Y:S01]  /*34530*/  IMAD.WIDE R26, R90, 0x4, R2.reuse ;  /* 0x000000045a1a7825 */ /* 0x102fe200078e0202 */
[----:B------:R1:W-:Y:S03]  /*34540*/  STL.64 [R1+0x1540], R40 ;  /* 0x0015402801007387 */ /* 0x0003e60000100a00 */
[--C-:B------:R-:W-:Y:S01]  /*34550*/  IMAD.WIDE R32, R82, 0x4, R2.reuse ;  /* 0x0000000452207825 */ /* 0x100fe200078e0202 */
[----:B------:R4:W-:Y:S03]  /*34560*/  STL.64 [R1+0x1560], R26 ;  /* 0x0015601a01007387 */ /* 0x0009e60000100a00 */
[--C-:B------:R-:W-:Y:S01]  /*34570*/  IMAD.WIDE R24, R24, 0x4, R2.reuse ;  /* 0x0000000418187825 */ /* 0x100fe200078e0202 */
[----:B------:R4:W-:Y:S04]  /*34580*/  STL.64 [R1+0x1580], R32 ;  /* 0x0015802001007387 */ /* 0x0009e80000100a00 */
[----:B------:R4:W-:Y:S01]  /*34590*/  STL.64 [R1+0x15a0], R24 ;  /* 0x0015a01801007387 */ /* 0x0009e20000100a00 */
[--C-:B------:R-:W-:Y:S01]  /*345a0*/  IMAD.WIDE R14, R14, 0x4, R2.reuse ;  /* 0x000000040e0e7825 */ /* 0x100fe200078e0202 */
[----:B-1----:R-:W1:Y:S03]  /*345b0*/  LDC R40, c[0x0][0x238] ;  /* 0x00008e00ff287b82 */ /* 0x002e660000000800 */
[----:B----4-:R-:W-:-:S04]  /*345c0*/  IMAD.WIDE R26, R252, 0x4, R2 ;  /* 0x00000004fc1a7825 */ /* 0x010fc800078e0202 */
[--C-:B------:R-:W-:Y:S01]  /*345d0*/  IMAD.WIDE R32, R251, 0x4, R2.reuse ;  /* 0x00000004fb207825 */ /* 0x100fe200078e0202 */
[----:B------:R4:W-:Y:S03]  /*345e0*/  STL.64 [R1+0x15c0], R26 ;  /* 0x0015c01a01007387 */ /* 0x0009e60000100a00 */
[--C-:B------:R-:W-:Y:S01]  /*345f0*/  IMAD.WIDE R24, R215, 0x4, R2.reuse ;  /* 0x00000004d7187825 */ /* 0x100fe200078e0202 */
[----:B------:R2:W-:Y:S04]  /*34600*/  STL.64 [R1+0x15e8], R32 ;  /* 0x0015e82001007387 */ /* 0x0005e80000100a00 */
[----:B------:R2:W-:Y:S01]  /*34610*/  STL.64 [R1+0x1608], R24 ;  /* 0x0016081801007387 */ /* 0x0005e20000100a00 */
[----:B----4-:R-:W-:-:S04]  /*34620*/  IMAD.WIDE R26, R199, 0x4, R2 ;  /* 0x00000004c71a7825 */ /* 0x010fc800078e0202 */
[--C-:B--2---:R-:W-:Y:S01]  /*34630*/  IMAD.WIDE R32, R182, 0x4, R2.reuse ;  /* 0x00000004b6207825 */ /* 0x104fe200078e0202 */
[----:B------:R2:W-:Y:S03]  /*34640*/  STL.64 [R1+0x1630], R26 ;  /* 0x0016301a01007387 */ /* 0x0005e60000100a00 */
[--C-:B------:R-:W-:Y:S01]  /*34650*/  IMAD.WIDE R24, R84, 0x4, R2.reuse ;  /* 0x0000000454187825 */ /* 0x100fe200078e0202 */
[----:B------:R4:W-:Y:S03]  /*34660*/  STL.64 [R1+0x1650], R32 ;  /* 0x0016502001007387 */ /* 0x0009e60000100a00 */
[--C-:B------:R-:W-:Y:S01]  /*34670*/  IMAD.WIDE R18, R18, 0x4, R2.reuse ;  /* 0x0000000412127825 */ /* 0x100fe200078e0202 */
[----:B------:R3:W-:Y:S03]  /*34680*/  STL.64 [R1+0x1660], R24 ;  /* 0x0016601801007387 */ /* 0x0007e60000100a00 */
[----:B--2---:R-:W-:-:S04]  /*34690*/  IMAD.WIDE R26, R35, 0x4, R2 ;  /* 0x00000004231a7825 */ /* 0x004fc800078e0202 */
[--C-:B------:R-:W-:Y:S01]  /*346a0*/  IMAD.WIDE R12, R12, 0x4, R2.reuse ;  /* 0x000000040c0c7825 */ /* 0x100fe200078e0202 */
[----:B------:R2:W-:Y:S01]  /*346b0*/  STL.64 [R1+0x16b0], R26 ;  /* 0x0016b01a01007387 */ /* 0x0005e20000100a00 */
[----:B----4-:R-:W4:Y:S02]  /*346c0*/  LDC R32, c[0x0][0x238] ;  /* 0x00008e00ff207b82 */ /* 0x010f240000000800 */
[--C-:B---3--:R-:W-:Y:S01]  /*346d0*/  IMAD.WIDE R24, R8, 0x4, R2.reuse ;  /* 0x0000000408187825 */ /* 0x108fe200078e0202 */
[----:B------:R3:W-:Y:S03]  /*346e0*/  STL.64 [R1+0x16d0], R18 ;  /* 0x0016d01201007387 */ /* 0x0007e60000100a00 */
[--C-:B------:R-:W-:Y:S01]  /*346f0*/  IMAD.WIDE R8, R140, 0x4, R2.reuse ;  /* 0x000000048c087825 */ /* 0x100fe200078e0202 */
[----:B------:R1:W-:Y:S04]  /*34700*/  STL.64 [R1+0x16f8], R24 ;  /* 0x0016f81801007387 */ /* 0x0003e80000100a00 */
[----:B------:R1:W-:Y:S01]  /*34710*/  STL.64 [R1+0x1708], R8 ;  /* 0x0017080801007387 */ /* 0x0003e20000100a00 */
[----:B------:R-:W-:Y:S01]  /*34720*/  IMAD R228, R228, 0xa0, RZ ;  /* 0x000000a0e4e47824 */ /* 0x000fe200078e02ff */
[----:B--2---:R-:W2:Y:S01]  /*34730*/  LDC R26, c[0x0][0x238] ;  /* 0x00008e00ff1a7b82 */ /* 0x004ea20000000800 */
[----:B---3--:R-:W-:-:S04]  /*34740*/  IMAD.WIDE R18, R124, 0x4, R2 ;  /* 0x000000047c127825 */ /* 0x008fc800078e0202 */
[--C-:B-1----:R-:W-:Y:S01]  /*34750*/  IMAD.WIDE R24, R91, 0x4, R2.reuse ;  /* 0x000000045b187825 */ /* 0x102fe200078e0202 */
        /* <DEDUP_REMOVED lines=13> */
[--C-:B----4-:R-:W-:Y:S01]  /*34830*/  IMAD.WIDE R8, R16, 0x4, R2.reuse ;  /* 0x0000000410087825 */ /* 0x110fe200078e0202 */
[----:B------:R-:W-:Y:S03]  /*34840*/  STL.64 [R1+0x1990], R24 ;  /* 0x0019901801007387 */ /* 0x000fe60000100a00 */
[--C-:B------:R-:W-:Y:S01]  /*34850*/  IMAD.WIDE R16, R117, 0x4, R2.reuse ;  /* 0x0000000475107825 */ /* 0x100fe200078e0202 */
[----:B------:R3:W-:Y:S03]  /*34860*/  STL.64 [R1+0x1988], R8 ;  /* 0x0019880801007387 */ /* 0x0007e60000100a00 */
[----:B-1----:R-:W-:-:S05]  /*34870*/  IMAD.WIDE R18, R249, 0x4, R2 ;  /* 0x00000004f9127825 */ /* 0x002fca00078e0202 */
[----:B------:R-:W-:Y:S01]  /*34880*/  STL.64 [R1+0x1978], R18 ;  /* 0x0019781201007387 */ /* 0x000fe20000100a00 */
[----:B---3--:R-:W-:-:S03]  /*34890*/  IMAD.WIDE R8, R4, 0x4, R2 ;  /* 0x0000000404087825 */ /* 0x008fc600078e0202 */
[----:B------:R1:W-:Y:S01]  /*348a0*/  STL.64 [R1+0x1970], R16 ;  /* 0x0019701001007387 */ /* 0x0003e20000100a00 */
[----:B------:R-:W-:-:S03]  /*348b0*/  IMAD.WIDE R4, R5, 0x4, R2 ;  /* 0x0000000405047825 */ /* 0x000fc600078e0202 */
[----:B------:R-:W-:Y:S04]  /*348c0*/  STL.64 [R1+0x1968], R8 ;  /* 0x0019680801007387 */ /* 0x000fe80000100a00 */
[----:B------:R3:W-:Y:S01]  /*348d0*/  STL.64 [R1+0x1960], R4 ;  /* 0x0019600401007387 */ /* 0x0007e20000100a00 */
[----:B-1----:R-:W-:-:S03]  /*348e0*/  IMAD.WIDE R16, R227, 0x4, R2 ;  /* 0x00000004e3107825 */ /* 0x002fc600078e0202 */
[----:B---3--:R-:W3:Y:S04]  /*348f0*/  LDL.LU R4, [R1+0x161c] ;  /* 0x00161c0001047983 */ /* 0x008ee80000300800 */
[----:B------:R1:W-:Y:S04]  /*34900*/  STL.64 [R1+0x1958], R16 ;  /* 0x0019581001007387 */ /* 0x0003e80000100a00 */
[----:B------:R-:W4:Y:S01]  /*34910*/  LDL.LU R5, [R1+0x1618] ;  /* 0x0016180001057983 */ /* 0x000f220000300800 */
[----:B------:R-:W-:-:S04]  /*34920*/  IMAD.WIDE R8, R219, 0x4, R2 ;  /* 0x00000004db087825 */ /* 0x000fc800078e0202 */
[--C-:B------:R-:W-:Y:S01]  /*34930*/  IMAD.WIDE R18, R211, 0x4, R2.reuse ;  /* 0x00000004d3127825 */ /* 0x100fe200078e0202 */
[----:B------:R2:W-:Y:S03]  /*34940*/  STL.64 [R1+0x1950], R8 ;  /* 0x0019500801007387 */ /* 0x0005e60000100a00 */
[--C-:B-1----:R-:W-:Y:S01]  /*34950*/  IMAD.WIDE R16, R203, 0x4, R2.reuse ;  /* 0x00000004cb107825 */ /* 0x102fe200078e0202 */
[----:B------:R1:W-:Y:S04]  /*34960*/  STL.64 [R1+0x1948], R18 ;  /* 0x0019481201007387 */ /* 0x0003e80000100a00 */
[----:B------:R1:W-:Y:S01]  /*34970*/  STL.64 [R1+0x1940], R16 ;  /* 0x0019401001007387 */ /* 0x0003e20000100a00 */
[----:B--2---:R-:W-:-:S04]  /*34980*/  IMAD.WIDE R8, R195, 0x4, R2 ;  /* 0x00000004c3087825 */ /* 0x004fc800078e0202 */
[--C-:B-1----:R-:W-:Y:S01]  /*34990*/  IMAD.WIDE R18, R186, 0x4, R2.reuse ;  /* 0x00000004ba127825 */ /* 0x102fe200078e0202 */
[----:B------:R1:W-:Y:S01]  /*349a0*/  STL.64 [R1+0x1938], R8 ;  /* 0x0019380801007387 */ /* 0x0003e20000100a00 */
[----:B------:R-:W2:Y:S02]  /*349b0*/  LDC R186, c[0x0][0x238] ;  /* 0x00008e00ffba7b82 */ /* 0x000ea40000000800 */
        /* <DEDUP_REMOVED lines=11> */
[----:B--2---:R-:W-:-:S04]  /*34a70*/  IMAD.WIDE R8, R145, 0x4, R2 ;  /* 0x0000000491087825 */ /* 0x004fc800078e0202 */
[--C-:B------:R-:W-:Y:S01]  /*34a80*/  IMAD.WIDE R18, R137, 0x4, R2.reuse ;  /* 0x0000000489127825 */ /* 0x100fe200078e0202 */
[----:B------:R2:W-:Y:S03]  /*34a90*/  STL.64 [R1+0x1900], R8 ;  /* 0x0019000801007387 */ /* 0x0005e60000100a00 */
[--C-:B------:R-:W-:Y:S01]  /*34aa0*/  IMAD.WIDE R16, R129, 0x4, R2.reuse ;  /* 0x0000000481107825 */ /* 0x100fe200078e0202 */
[----:B------:R2:W-:Y:S04]  /*34ab0*/  STL.64 [R1+0x18f8], R18 ;  /* 0x0018f81201007387 */ /* 0x0005e80000100a00 */
[----:B------:R2:W-:Y:S02]  /*34ac0*/  STL.64 [R1+0x18f0], R16 ;  /* 0x0018f01001007387 */ /* 0x0005e40000100a00 */
[----:B--2---:R-:W-:-:S04]  /*34ad0*/  IMAD.WIDE R8, R121, 0x4, R2 ;  /* 0x0000000479087825 */ /* 0x004fc800078e0202 */
[--C-:B------:R-:W-:Y:S01]  /*34ae0*/  IMAD.WIDE R18, R112, 0x4, R2.reuse ;  /* 0x0000000470127825 */ /* 0x100fe200078e0202 */
[----:B------:R2:W-:Y:S01]  /*34af0*/  STL.64 [R1+0x18c8], R8 ;  /* 0x0018c80801007387 */ /* 0x0005e20000100a00 */
[----:B------:R-:W1:Y:S02]  /*34b00*/  LDC R112, c[0x0][0x238] ;  /* 0x00008e00ff707b82 */ /* 0x000e640000000800 */
[--C-:B------:R-:W-:Y:S01]  /*34b10*/  IMAD.WIDE R16, R104, 0x4, R2.reuse ;  /* 0x0000000468107825 */ /* 0x100fe200078e0202 */
[----:B------:R2:W-:Y:S04]  /*34b20*/  STL.64 [R1+0x18c0], R18 ;  /* 0x0018c01201007387 */ /* 0x0005e80000100a00 */
[----:B------:R2:W-:Y:S01]  /*34b30*/  STL.64 [R1+0x18b8], R16 ;  /* 0x0018b81001007387 */ /* 0x0005e20000100a00 */
[----:B------:R-:W-:Y:S01]  /*34b40*/  IMAD R220, R220, 0xe0, RZ ;  /* 0x000000e0dcdc7824 */ /* 0x000fe200078e02ff */
[----:B------:R-:W1:Y:S01]  /*34b50*/  LDC R104, c[0x0][0x238] ;  /* 0x00008e00ff687b82 */ /* 0x000e620000000800 */
[----:B--2---:R-:W-:-:S04]  /*34b60*/  IMAD.WIDE R8, R96, 0x4, R2 ;  /* 0x0000000460087825 */ /* 0x004fc800078e0202 */
[--C-:B------:R-:W-:Y:S01]  /*34b70*/  IMAD.WIDE R18, R88, 0x4, R2.reuse ;  /* 0x0000000458127825 */ /* 0x100fe200078e0202 */
[----:B------:R2:W-:Y:S02]  /*34b80*/  STL.64 [R1+0x18b0], R8 ;  /* 0x0018b00801007387 */ /* 0x0005e40000100a00 */
[----:B------:R-:W1:Y:S01]  /*34b90*/  LDC R96, c[0x0][0x238] ;  /* 0x00008e00ff607b82 */ /* 0x000e620000000800 */
        /* <DEDUP_REMOVED lines=11> */
[----:B------:R2:W-:Y:S02]  /*34c50*/  STL.64 [R1+0x1868], R16 ;  /* 0x0018681001007387 */ /* 0x0005e40000100a00 */
[----:B--2---:R-:W-:-:S04]  /*34c60*/  IMAD.WIDE R8, R47, 0x4, R2 ;  /* 0x000000042f087825 */ /* 0x004fc800078e0202 */
[--C-:B------:R-:W-:Y:S01]  /*34c70*/  IMAD.WIDE R18, R39, 0x4, R2.reuse ;  /* 0x0000000427127825 */ /* 0x100fe200078e0202 */
[----:B------:R2:W-:Y:S03]  /*34c80*/  STL.64 [R1+0x1860], R8 ;  /* 0x0018600801007387 */ /* 0x0005e60000100a00 */
[--C-:B------:R-:W-:Y:S01]  /*34c90*/  IMAD.WIDE R16, R30, 0x4, R2.reuse ;  /* 0x000000041e107825 */ /* 0x100fe200078e0202 */
[----:B------:R-:W-:Y:S01]  /*34ca0*/  STL.64 [R1+0x1840], R18 ;  /* 0x0018401201007387 */ /* 0x000fe20000100a00 */
[----:B------:R-:W1:Y:S03]  /*34cb0*/  LDC R30, c[0x0][0x238] ;  /* 0x00008e00ff1e7b82 */ /* 0x000e660000000800 */
[----:B------:R2:W-:Y:S02]  /*34cc0*/  STL.64 [R1+0x1838], R16 ;  /* 0x0018381001007387 */ /* 0x0005e40000100a00 */
[----:B--2---:R-:W-:-:S05]  /*34cd0*/  IMAD.WIDE R8, R22, 0x4, R2 ;  /* 0x0000000416087825 */ /* 0x004fca00078e0202 */
[----:B------:R2:W-:Y:S01]  /*34ce0*/  STL.64 [R1+0x1828], R8 ;  /* 0x0018280801007387 */ /* 0x0005e20000100a00 */
[----:B------:R-:W1:Y:S03]  /*34cf0*/  LDC R17, c[0x0][0x230] ;  /* 0x00008c00ff117b82 */ /* 0x000e660000000800 */
[----:B------:R2:W-:Y:S04]  /*34d00*/  STL.64 [R1+0x1820], R14 ;  /* 0x0018200e01007387 */ /* 0x0005e80000100a00 */
[----:B------:R2:W-:Y:S02]  /*34d10*/  STL.64 [R1+0x1818], R12 ;  /* 0x0018180c01007387 */ /* 0x0005e40000100a00 */
[----:B--2---:R-:W-:-:S02]  /*34d20*/  IMAD.WIDE R8, R246, 0x4, R2 ;  /* 0x00000004f6087825 */ /* 0x004fc400078e0202 */
[----:B------:R-:W2:Y:S02]  /*34d30*/  LDC R246, c[0x0][0x238] ;  /* 0x00008e00fff67b82 */ /* 0x000ea40000000800 */
[--C-:B------:R-:W-:Y:S01]  /*34d40*/  IMAD.WIDE R14, R238, 0x4, R2.reuse ;  /* 0x00000004ee0e7825 */ /* 0x100fe200078e0202 */
[----:B------:R3:W-:Y:S03]  /*34d50*/  STL.64 [R1+0x1810], R8 ;  /* 0x0018100801007387 */ /* 0x0007e60000100a00 */
[--C-:B------:R-:W-:Y:S01]  /*34d60*/  IMAD.WIDE R12, R34, 0x4, R2.reuse ;  /* 0x00000004220c7825 */ /* 0x100fe200078e0202 */
[----:B------:R-:W-:Y:S01]  /*34d70*/  STL.64 [R1+0x1800], R14 ;  /* 0x0018000e01007387 */ /* 0x000fe20000100a00 */
[----:B------:R-:W2:Y:S03]  /*34d80*/  LDC R34, c[0x0][0x238] ;  /* 0x00008e00ff227b82 */ /* 0x000ea60000000800 */
        /* <DEDUP_REMOVED lines=36> */
[----:B--2---:R-:W-:-:S05]  /*34fd0*/  IMAD.WIDE R14, R172, 0x4, R2 ;  /* 0x00000004ac0e7825 */ /* 0x004fca00078e0202 */
[----:B------:R1:W-:Y:S01]  /*34fe0*/  STL.64 [R1+0x1bb0], R14 ;  /* 0x001bb00e01007387 */ /* 0x0003e20000100a00 */
[----:B----4-:R-:W-:-:S05]  /*34ff0*/  IMAD.WIDE R12, R164, 0x4, R2 ;  /* 0x00000004a40c7825 */ /* 0x010fca00078e0202 */
[----:B------:R2:W-:Y:S01]  /*35000*/  STL.64 [R1+0x1bd0], R12 ;  /* 0x001bd00c01007387 */ /* 0x0005e20000100a00 */
[----:B------:R-:W-:-:S04]  /*35010*/  IMAD.WIDE R22, R156, 0x4, R2 ;  /* 0x000000049c167825 */ /* 0x000fc800078e0202 */
[--C-:B-1----:R-:W-:Y:S01]  /*35020*/  IMAD.WIDE R14, R106, 0x4, R2.reuse ;  /* 0x000000046a0e7825 */ /* 0x102fe200078e0202 */
[----:B------:R1:W-:Y:S03]  /*35030*/  STL.64 [R1+0x1c10], R22 ;  /* 0x001c101601007387 */ /* 0x0003e60000100a00 */
[--C-:B--2---:R-:W-:Y:S01]  /*35040*/  IMAD.WIDE R12, R98, 0x4, R2.reuse ;  /* 0x00000004620c7825 */ /* 0x104fe200078e0202 */
[----:B------:R2:W-:Y:S04]  /*35050*/  STL.64 [R1+0x1c40], R14 ;  /* 0x001c400e01007387 */ /* 0x0005e80000100a00 */
[----:B------:R4:W-:Y:S01]  /*35060*/  STL.64 [R1+0x1c58], R12 ;  /* 0x001c580c01007387 */ /* 0x0009e20000100a00 */
[----:B-1----:R-:W-:-:S04]  /*35070*/  IMAD.WIDE R22, R90, 0x4, R2 ;  /* 0x000000045a167825 */ /* 0x002fc800078e0202 */
[--C-:B--2---:R-:W-:Y:S01]  /*35080*/  IMAD.WIDE R14, R82, 0x4, R2.reuse ;  /* 0x00000004520e7825 */ /* 0x104fe200078e0202 */
        /* <DEDUP_REMOVED lines=50> */
[----:B-1----:R-:W-:-:S02]  /*353b0*/  IMAD.WIDE R12, R226, 0x4, R2 ;  /* 0x00000004e20c7825 */ /* 0x002fc400078e0202 */
[----:B------:R-:W1:Y:S02]  /*353c0*/  LDC R226, c[0x0][0x238] ;  /* 0x00008e00ffe27b82 */ /* 0x000e640000000800 */
[--C-:B--2---:R-:W-:Y:S01]  /*353d0*/  IMAD.WIDE R8, R218, 0x4, R2.reuse ;  /* 0x00000004da087825 */ /* 0x104fe200078e0202 */
[----:B------:R2:W-:Y:S03]  /*353e0*/  STL.64 [R1+0x2090], R12 ;  /* 0x0020900c01007387 */ /* 0x0005e60000100a00 */
[--C-:B---3--:R-:W-:Y:S01]  /*353f0*/  IMAD.WIDE R4, R210, 0x4, R2.reuse ;  /* 0x00000004d2047825 */ /* 0x108fe200078e0202 */
[----:B------:R3:W-:Y:S01]  /*35400*/  STL.64 [R1+0x2080], R8 ;  /* 0x0020800801007387 */ /* 0x0007e20000100a00 */
[----:B------:R-:W4:Y:S03]  /*35410*/  LDC R218, c[0x0][0x238] ;  /* 0x00008e00ffda7b82 */ /* 0x000f260000000800 */
[----:B------:R3:W-:Y:S01]  /*35420*/  STL.64 [R1+0x2078], R4 ;  /* 0x0020780401007387 */ /* 0x0007e20000100a00 */
[----:B--2---:R-:W-:-:S04]  /*35430*/  IMAD.WIDE R12, R202, 0x4, R2 ;  /* 0x00000004ca0c7825 */ /* 0x004fc800078e0202 */
[----:B------:R-:W2:Y:S01]  /*35440*/  LDC R210, c[0x0][0x238] ;  /* 0x00008e00ffd27b82 */ /* 0x000ea20000000800 */
[--C-:B---3--:R-:W-:Y:S01]  /*35450*/  IMAD.WIDE R8, R193, 0x4, R2.reuse ;  /* 0x00000004c1087825 */ /* 0x108fe200078e0202 */
[----:B------:R3:W-:Y:S03]  /*35460*/  STL.64 [R1+0x2060], R12 ;  /* 0x0020600c01007387 */ /* 0x0007e60000100a00 */
[--C-:B------:R-:W-:Y:S01]  /*35470*/  IMAD.WIDE R4, R185, 0x4, R2.reuse ;  /* 0x00000004b9047825 */ /* 0x100fe200078e0202 */
[----:B------:R3:W-:Y:S02]  /*35480*/  STL.64 [R1+0x2058], R8 ;  /* 0x0020580801007387 */ /* 0x0007e40000100a00 */
[----:B------:R-:W2:Y:S02]  /*35490*/  LDC R202, c[0x0][0x238] ;  /* 0x00008e00ffca7b82 */ /* 0x000ea40000000800 */
[----:B------:R1:W-:Y:S01]  /*354a0*/  STL.64 [R1+0x2050], R4 ;  /* 0x0020500401007387 */ /* 0x0003e20000100a00 */
[----:B---3--:R-:W-:-:S04]  /*354b0*/  IMAD.WIDE R12, R177, 0x4, R2 ;  /* 0x00000004b10c7825 */ /* 0x008fc800078e0202 */
[--C-:B------:R-:W-:Y:S01]  /*354c0*/  IMAD.WIDE R8, R169, 0x4, R2.reuse ;  /* 0x00000004a9087825 */ /* 0x100fe200078e0202 */
[----:B------:R3:W-:Y:S03]  /*354d0*/  STL.64 [R1+0x2048], R12 ;  /* 0x0020480c01007387 */ /* 0x0007e60000100a00 */
[--C-:B-1----:R-:W-:Y:S01]  /*354e0*/  IMAD.WIDE R4, R161, 0x4, R2.reuse ;  /* 0x00000004a1047825 */ /* 0x102fe200078e0202 */
[----:B------:R1:W-:Y:S04]  /*354f0*/  STL.64 [R1+0x2040], R8 ;  /* 0x0020400801007387 */ /* 0x0003e80000100a00 */
[----:B------:R4:W-:Y:S01]  /*35500*/  STL.64 [R1+0x2038], R4 ;  /* 0x0020380401007387 */ /* 0x0009e20000100a00 */
[----:B---3--:R-:W-:-:S02]  /*35510*/  IMAD.WIDE R12, R152, 0x4, R2 ;  /* 0x00000004980c7825 */ /* 0x008fc400078e0202 */
[----:B------:R-:W3:Y:S02]  /*35520*/  LDC R152, c[0x0][0x238] ;  /* 0x00008e00ff987b82 */ /* 0x000ee40000000800 */
[--C-:B-1----:R-:W-:Y:S01]  /*35530*/  IMAD.WIDE R8, R144, 0x4, R2.reuse ;  /* 0x0000000490087825 */ /* 0x102fe200078e0202 */
[----:B------:R1:W-:Y:S03]  /*35540*/  STL.64 [R1+0x2030], R12 ;  /* 0x0020300c01007387 */ /* 0x0003e60000100a00 */
[--C-:B----4-:R-:W-:Y:S01]  /*35550*/  IMAD.WIDE R4, R136, 0x4, R2.reuse ;  /* 0x0000000488047825 */ /* 0x110fe200078e0202 */
[----:B------:R4:W-:Y:S01]  /*35560*/  STL.64 [R1+0x2028], R8 ;  /* 0x0020280801007387 */ /* 0x0009e20000100a00 */
[----:B------:R-:W3:Y:S03]  /*35570*/  LDC R144, c[0x0][0x238] ;  /* 0x00008e00ff907b82 */ /* 0x000ee60000000800 */
[----:B------:R2:W-:Y:S01]  /*35580*/  STL.64 [R1+0x2020], R4 ;  /* 0x0020200401007387 */ /* 0x0005e20000100a00 */
[----:B-1----:R-:W-:-:S04]  /*35590*/  IMAD.WIDE R12, R128, 0x4, R2 ;  /* 0x00000004800c7825 */ /* 0x002fc800078e0202 */
[----:B------:R-:W1:Y:S01]  /*355a0*/  LDC R136, c[0x0][0x238] ;  /* 0x00008e00ff887b82 */ /* 0x000e620000000800 */
[--C-:B----4-:R-:W-:Y:S01]  /*355b0*/  IMAD.WIDE R8, R120, 0x4, R2.reuse ;  /* 0x0000000478087825 */ /* 0x110fe200078e0202 */
[----:B------:R4:W-:Y:S03]  /*355c0*/  STL.64 [R1+0x2018], R12 ;  /* 0x0020180c01007387 */ /* 0x0009e60000100a00 */
[--C-:B--2---:R-:W-:Y:S01]  /*355d0*/  IMAD.WIDE R4, R111, 0x4, R2.reuse ;  /* 0x000000046f047825 */ /* 0x104fe200078e0202 */
[----:B------:R2:W-:Y:S02]  /*355e0*/  STL.64 [R1+0x2010], R8 ;  /* 0x0020100801007387 */ /* 0x0005e40000100a00 */
[----:B------:R-:W1:Y:S02]  /*355f0*/  LDC R128, c[0x0][0x238] ;  /* 0x00008e00ff807b82 */ /* 0x000e640000000800 */
[----:B------:R2:W-:Y:S01]  /*35600*/  STL.64 [R1+0x2008], R4 ;  /* 0x0020080401007387 */ /* 0x0005e20000100a00 */
[----:B----4-:R-:W-:-:S04]  /*35610*/  IMAD.WIDE R12, R103, 0x4, R2 ;  /* 0x00000004670c7825 */ /* 0x010fc800078e0202 */
[--C-:B--2---:R-:W-:Y:S01]  /*35620*/  IMAD.WIDE R8, R95, 0x4, R2.reuse ;  /* 0x000000045f087825 */ /* 0x104fe200078e0202 */
[----:B------:R2:W-:Y:S03]  /*35630*/  STL.64 [R1+0x2000], R12 ;  /* 0x0020000c01007387 */ /* 0x0005e60000100a00 */
[--C-:B------:R-:W-:Y:S01]  /*35640*/  IMAD.WIDE R4, R87, 0x4, R2.reuse ;  /* 0x0000000457047825 */ /* 0x100fe200078e0202 */
[----:B------:R4:W-:Y:S04]  /*35650*/  STL.64 [R1+0x1fe0], R8 ;  /* 0x001fe00801007387 */ /* 0x0009e80000100a00 */
[----:B------:R3:W-:Y:S01]  /*35660*/  STL.64 [R1+0x1fd8], R4 ;  /* 0x001fd80401007387 */ /* 0x0007e20000100a00 */
[----:B--2---:R-:W-:-:S04]  /*35670*/  IMAD.WIDE R12, R79, 0x4, R2 ;  /* 0x000000044f0c7825 */ /* 0x004fc800078e0202 */
[--C-:B----4-:R-:W-:Y:S01]  /*35680*/  IMAD.WIDE R8, R70, 0x4, R2.reuse ;  /* 0x0000000446087825 */ /* 0x110fe200078e0202 */
[----:B------:R2:W-:Y:S01]  /*35690*/  STL.64 [R1+0x1fd0], R12 ;  /* 0x001fd00c01007387 */ /* 0x0005e20000100a00 */
[----:B------:R-:W4:Y:S02]  /*356a0*/  LDC R70, c[0x0][0x238] ;  /* 0x00008e00ff467b82 */ /* 0x000f240000000800 */
[--C-:B---3--:R-:W-:Y:S01]  /*356b0*/  IMAD.WIDE R4, R62, 0x4, R2.reuse ;  /* 0x000000043e047825 */ /* 0x108fe200078e0202 */
[----:B------:R3:W-:Y:S04]  /*356c0*/  STL.64 [R1+0x1fc8], R8 ;  /* 0x001fc80801007387 */ /* 0x0007e80000100a00 */
[----:B------:R1:W-:Y:S01]  /*356d0*/  STL.64 [R1+0x1fc0], R4 ;  /* 0x001fc00401007387 */ /* 0x0003e20000100a00 */
[----:B--2---:R-:W-:-:S02]  /*356e0*/  IMAD.WIDE R12, R54, 0x4, R2 ;  /* 0x00000004360c7825 */ /* 0x004fc400078e0202 */
[----:B------:R-:W2:Y:S02]  /*356f0*/  LDC R54, c[0x0][0x238] ;  /* 0x00008e00ff367b82 */ /* 0x000ea40000000800 */
[--C-:B---3--:R-:W-:Y:S01]  /*35700*/  IMAD.WIDE R8, R46, 0x4, R2.reuse ;  /* 0x000000042e087825 */ /* 0x108fe200078e0202 */
[----:B------:R3:W-:Y:S03]  /*35710*/  STL.64 [R1+0x1fb8], R12 ;  /* 0x001fb80c01007387 */ /* 0x0007e60000100a00 */
[--C-:B-1----:R-:W-:Y:S01]  /*35720*/  IMAD.WIDE R4, R38, 0x4, R2.reuse ;  /* 0x0000000426047825 */ /* 0x102fe200078e0202 */
[----:B------:R1:W-:Y:S01]  /*35730*/  STL.64 [R1+0x1fb0], R8 ;  /* 0x001fb00801007387 */ /* 0x0003e20000100a00 */
[----:B------:R-:W4:Y:S03]  /*35740*/  LDC R46, c[0x0][0x238] ;  /* 0x00008e00ff2e7b82 */ /* 0x000f260000000800 */
[----:B------:R1:W-:Y:S01]  /*35750*/  STL.64 [R1+0x1fa8], R4 ;  /* 0x001fa80401007387 */ /* 0x0003e20000100a00 */
[----:B---3--:R-:W-:-:S04]  /*35760*/  IMAD.WIDE R12, R29, 0x4, R2 ;  /* 0x000000041d0c7825 */ /* 0x008fc800078e0202 */
[----:B------:R-:W3:Y:S01]  /*35770*/  LDC R38, c[0x0][0x238] ;  /* 0x00008e00ff267b82 */ /* 0x000ee20000000800 */
[--C-:B-1----:R-:W-:Y:S01]  /*35780*/  IMAD.WIDE R8, R21, 0x4, R2.reuse ;  /* 0x0000000415087825 */ /* 0x102fe200078e0202 */
[----:B------:R1:W-:Y:S03]  /*35790*/  STL.64 [R1+0x1fa0], R12 ;  /* 0x001fa00c01007387 */ /* 0x0003e60000100a00 */
[--C-:B------:R-:W-:Y:S01]  /*357a0*/  IMAD.WIDE R4, R6, 0x4, R2.reuse ;  /* 0x0000000406047825 */ /* 0x100fe200078e0202 */
[----:B------:R1:W-:Y:S04]  /*357b0*/  STL.64 [R1+0x1f98], R8 ;  /* 0x001f980801007387 */ /* 0x0003e80000100a00 */
[----:B------:R2:W-:Y:S01]  /*357c0*/  STL.64 [R1+0x1f90], R4 ;  /* 0x001f900401007387 */ /* 0x0005e20000100a00 */
[----:B-1----:R-:W-:-:S04]  /*357d0*/  IMAD.WIDE R12, R11, 0x4, R2 ;  /* 0x000000040b0c7825 */ /* 0x002fc800078e0202 */
[--C-:B------:R-:W-:Y:S01]  /*357e0*/  IMAD.WIDE R8, R245, 0x4, R2.reuse ;  /* 0x00000004f5087825 */ /* 0x100fe200078e0202 */
[----:B------:R-:W-:Y:S03]  /*357f0*/  STL.64 [R1+0x1f88], R12 ;  /* 0x001f880c01007387 */ /* 0x000fe60000100a00 */
[--C-:B--2---:R-:W-:Y:S01]  /*35800*/  IMAD.WIDE R4, R237, 0x4, R2.reuse ;  /* 0x00000004ed047825 */ /* 0x104fe200078e0202 */
[----:B------:R-:W2:Y:S04]  /*35810*/  LDL.LU R172, [R1+0x16e8] ;  /* 0x0016e80001ac7983 */ /* 0x000ea80000300800 */
[----:B------:R1:W-:Y:S04]  /*35820*/  STL.64 [R1+0x1f80], R8 ;  /* 0x001f800801007387 */ /* 0x0003e80000100a00 */
        /* <DEDUP_REMOVED lines=30> */
[----:B------:R-:W3:Y:S01]  /*35a10*/  LDL.LU R5, [R1+0x1620] ;  /* 0x0016200001057983 */ /* 0x000ee20000300800 */
[----:B------:R-:W-:-:S04]  /*35a20*/  IMAD.WIDE R6, R7, 0x4, R2 ;  /* 0x0000000407067825 */ /* 0x000fc800078e0202 */
[--C-:B--2---:R-:W-:Y:S02]  /*35a30*/  IMAD.WIDE R22, R172, 0x4, R2.reuse ;  /* 0x00000004ac167825 */ /* 0x104fe400078e0202 */
[----:B------:R-:W1:Y:S02]  /*35a40*/  LDC R172, c[0x0][0x238] ;  /* 0x00008e00ffac7b82 */ /* 0x000e640000000800 */
[--C-:B----4-:R-:W-:Y:S01]  /*35a50*/  IMAD.WIDE R14, R164, 0x4, R2.reuse ;  /* 0x00000004a40e7825 */ /* 0x110fe200078e0202 */
[----:B------:R2:W-:Y:S05]  /*35a60*/  STL.64 [R1+0x20b0], R22 ;  /* 0x0020b01601007387 */ /* 0x0005ea0000100a00 */
[----:B------:R-:W4:Y:S01]  /*35a70*/  LDC R164, c[0x0][0x238] ;  /* 0x00008e00ffa47b82 */ /* 0x000f220000000800 */
[--C-:B------:R-:W-:Y:S01]  /*35a80*/  IMAD.WIDE R12, R156, 0x4, R2.reuse ;  /* 0x000000049c0c7825 */ /* 0x100fe200078e0202 */
[----:B------:R2:W-:Y:S06]  /*35a90*/  STL.64 [R1+0x20c8], R14 ;  /* 0x0020c80e01007387 */ /* 0x0005ec0000100a00 */
[----:B------:R-:W4:Y:S01]  /*35aa0*/  LDC R156, c[0x0][0x238] ;  /* 0x00008e00ff9c7b82 */ /* 0x000f220000000800 */
[--C-:B--2---:R-:W-:Y:S01]  /*35ab0*/  IMAD.WIDE R22, R106, 0x4, R2.reuse ;  /* 0x000000046a167825 */ /* 0x104fe200078e0202 */
[----:B------:R2:W-:Y:S03]  /*35ac0*/  STL.64 [R1+0x20d8], R12 ;  /* 0x0020d80c01007387 */ /* 0x0005e60000100a00 */
[--C-:B------:R-:W-:Y:S01]  /*35ad0*/  IMAD.WIDE R14, R98, 0x4, R2.reuse ;  /* 0x00000004620e7825 */ /* 0x100fe200078e0202 */
[----:B------:R1:W-:Y:S02]  /*35ae0*/  STL.64 [R1+0x20e0], R22 ;  /* 0x0020e01601007387 */ /* 0x0003e40000100a00 */
[----:B------:R-:W4:Y:S01]  /*35af0*/  LDC R106, c[0x0][0x238] ;  /* 0x00008e00ff6a7b82 */ /* 0x000f220000000800 */
[--C-:B--2---:R-:W-:Y:S01]  /*35b00*/  IMAD.WIDE R12, R90, 0x4, R2.reuse ;  /* 0x000000045a0c7825 */ /* 0x104fe200078e0202 */
[----:B------:R2:W-:Y:S04]  /*35b10*/  STL.64 [R1+0x20f8], R14 ;  /* 0x0020f80e01007387 */ /* 0x0005e80000100a00 */
[----:B------:R2:W-:Y:S01]  /*35b20*/  STL.64 [R1+0x2100], R12 ;  /* 0x0021000c01007387 */ /* 0x0005e20000100a00 */
[--C-:B------:R-:W-:Y:S01]  /*35b30*/  IMAD.WIDE R18, R18, 0x4, R2.reuse ;  /* 0x0000000412127825 */ /* 0x100fe200078e0202 */
[----:B------:R-:W4:Y:S03]  /*35b40*/  LDC R98, c[0x0][0x238] ;  /* 0x00008e00ff627b82 */ /* 0x000f260000000800 */
[----:B-1----:R-:W-:-:S04]  /*35b50*/  IMAD.WIDE R22, R82, 0x4, R2 ;  /* 0x0000000452167825 */ /* 0x002fc800078e0202 */
[--C-:B--2---:R-:W-:Y:S01]  /*35b60*/  IMAD.WIDE R14, R24, 0x4, R2.reuse ;  /* 0x00000004180e7825 */ /* 0x104fe200078e0202 */
[----:B------:R1:W-:Y:S01]  /*35b70*/  STL.64 [R1+0x2108], R22 ;  /* 0x0021081601007387 */ /* 0x0003e20000100a00 */
[----:B------:R-:W2:Y:S02]  /*35b80*/  LDC R90, c[0x0][0x238] ;  /* 0x00008e00ff5a7b82 */ /* 0x000ea40000000800 */
[--C-:B------:R-:W-:Y:S01]  /*35b90*/  IMAD.WIDE R12, R252, 0x4, R2.reuse ;  /* 0x00000004fc0c7825 */ /* 0x100fe200078e0202 */
[----:B------:R1:W-:Y:S04]  /*35ba0*/  STL.64 [R1+0x2120], R14 ;  /* 0x0021200e01007387 */ /* 0x0003e80000100a00 */
[----:B------:R1:W-:Y:S01]  /*35bb0*/  STL.64 [R1+0x2138], R12 ;  /* 0x0021380c01007387 */ /* 0x0003e20000100a00 */
[--C-:B------:R-:W-:Y:S01]  /*35bc0*/  IMAD.WIDE R10, R10, 0x4, R2.reuse ;  /* 0x000000040a0a7825 */ /* 0x100fe200078e0202 */
[----:B------:R-:W4:Y:S03]  /*35bd0*/  LDC R252, c[0x0][0x238] ;  /* 0x00008e00fffc7b82 */ /* 0x000f260000000800 */
[----:B-1----:R-:W-:-:S04]  /*35be0*/  IMAD.WIDE R22, R251, 0x4, R2 ;  /* 0x00000004fb167825 */ /* 0x002fc800078e0202 */
[--C-:B------:R-:W-:Y:S01]  /*35bf0*/  IMAD.WIDE R14, R215, 0x4, R2.reuse ;  /* 0x00000004d70e7825 */ /* 0x100fe200078e0202 */
[----:B------:R1:W-:Y:S01]  /*35c00*/  STL.64 [R1+0x2140], R22 ;  /* 0x0021401601007387 */ /* 0x0003e20000100a00 */
[----:B------:R-:W2:Y:S02]  /*35c10*/  LDC R82, c[0x0][0x238] ;  /* 0x00008e00ff527b82 */ /* 0x000ea40000000800 */
[--C-:B------:R-:W-:Y:S01]  /*35c20*/  IMAD.WIDE R12, R199, 0x4, R2.reuse ;  /* 0x00000004c70c7825 */ /* 0x100fe200078e0202 */
[----:B------:R1:W-:Y:S04]  /*35c30*/  STL.64 [R1+0x2148], R14 ;  /* 0x0021480e01007387 */ /* 0x0003e80000100a00 */
[----:B------:R1:W-:Y:S01]  /*35c40*/  STL.64 [R1+0x2150], R12 ;  /* 0x0021500c01007387 */ /* 0x0003e20000100a00 */
[----:B------:R-:W-:Y:S01]  /*35c50*/  IMAD R226, R226, 0xb0, RZ ;  /* 0x000000b0e2e27824 */ /* 0x000fe200078e02ff */
[----:B------:R-:W2:Y:S01]  /*35c60*/  LDC R24, c[0x0][0x238] ;  /* 0x00008e00ff187b82 */ /* 0x000ea20000000800 */
[----:B-1----:R-:W-:-:S04]  /*35c70*/  IMAD.WIDE R22, R182, 0x4, R2 ;  /* 0x00000004b6167825 */ /* 0x002fc800078e0202 */
[--C-:B------:R-:W-:Y:S01]  /*35c80*/  IMAD.WIDE R14, R84, 0x4, R2.reuse ;  /* 0x00000004540e7825 */ /* 0x100fe200078e0202 */
[----:B------:R-:W-:Y:S02]  /*35c90*/  STL.64 [R1+0x2158], R22 ;  /* 0x0021581601007387 */ /* 0x000fe40000100a00 */
[----:B------:R-:W1:Y:S01]  /*35ca0*/  LDC R84, c[0x0][0x238] ;  /* 0x00008e00ff547b82 */ /* 0x000e620000000800 */
[--C-:B------:R-:W-:Y:S01]  /*35cb0*/  IMAD.WIDE R12, R35, 0x4, R2.reuse ;  /* 0x00000004230c7825 */ /* 0x100fe200078e0202 */
[----:B------:R3:W-:Y:S04]  /*35cc0*/  STL.64 [R1+0x2180], R14 ;  /* 0x0021800e01007387 */ /* 0x0007e80000100a00 */
[----:B------:R4:W-:Y:S04]  /*35cd0*/  STL.64 [R1+0x2190], R12 ;  /* 0x0021900c01007387 */ /* 0x0009e80000100a00 */
[----:B------:R-:W-:Y:S01]  /*35ce0*/  STL.64 [R1+0x21a0], R18 ;  /* 0x0021a01201007387 */ /* 0x000fe20000100a00 */
[----:B---3--:R-:W-:-:S04]  /*35cf0*/  IMAD.WIDE R14, R8, 0x4, R2 ;  /* 0x00000004080e7825 */ /* 0x008fc800078e0202 */
[--C-:B----4-:R-:W-:Y:S01]  /*35d00*/  IMAD.WIDE R12, R140, 0x4, R2.reuse ;  /* 0x000000048c0c7825 */ /* 0x110fe200078e0202 */
[----:B------:R3:W-:Y:S01]  /*35d10*/  STL.64 [R1+0x21a8], R14 ;  /* 0x0021a80e01007387 */ /* 0x0007e20000100a00 */
[----:B------:R-:W4:Y:S02]  /*35d20*/  LDC R140, c[0x0][0x238] ;  /* 0x00008e00ff8c7b82 */ /* 0x000f240000000800 */
[--C-:B------:R-:W-:Y:S01]  /*35d30*/  IMAD.WIDE R8, R124, 0x4, R2.reuse ;  /* 0x000000047c087825 */ /* 0x100fe200078e0202 */
[----:B------:R2:W-:Y:S04]  /*35d40*/  STL.64 [R1+0x21b0], R12 ;  /* 0x0021b00c01007387 */ /* 0x0005e80000100a00 */
[----:B------:R2:W-:Y:S01]  /*35d50*/  STL.64 [R1+0x21b8], R8 ;  /* 0x0021b80801007387 */ /* 0x0005e20000100a00 */
[----:B---3--:R-:W-:-:S04]  /*35d60*/  IMAD.WIDE R14, R91, 0x4, R2 ;  /* 0x000000045b0e7825 */ /* 0x008fc800078e0202 */
[--C-:B--2---:R-:W-:Y:S01]  /*35d70*/  IMAD.WIDE R12, R75, 0x4, R2.reuse ;  /* 0x000000044b0c7825 */ /* 0x104fe200078e0202 */
[----:B------:R2:W-:Y:S03]  /*35d80*/  STL.64 [R1+0x21c0], R14 ;  /* 0x0021c00e01007387 */ /* 0x0005e60000100a00 */
[--C-:B------:R-:W-:Y:S01]  /*35d90*/  IMAD.WIDE R8, R58, 0x4, R2.reuse ;  /* 0x000000043a087825 */ /* 0x100fe200078e0202 */
[----:B------:R3:W-:Y:S01]  /*35da0*/  STL.64 [R1+0x21e8], R12 ;  /* 0x0021e80c01007387 */ /* 0x0007e20000100a00 */
[----:B------:R-:W1:Y:S03]  /*35db0*/  LDC R58, c[0x0][0x238] ;  /* 0x00008e00ff3a7b82 */ /* 0x000e660000000800 */
[----:B------:R3:W-:Y:S01]  /*35dc0*/  STL.64 [R1+0x2200], R8 ;  /* 0x0022000801007387 */ /* 0x0007e20000100a00 */
[----:B--2---:R-:W-:-:S04]  /*35dd0*/  IMAD.WIDE R14, R42, 0x4, R2 ;  /* 0x000000042a0e7825 */ /* 0x004fc800078e0202 */
[----:B------:R-:W2:Y:S01]  /*35de0*/  LDC R42, c[0x0][0x238] ;  /* 0x00008e00ff2a7b82 */ /* 0x000ea20000000800 */
[--C-:B---3--:R-:W-:Y:S01]  /*35df0*/  IMAD.WIDE R12, R232, 0x4, R2.reuse ;  /* 0x00000004e80c7825 */ /* 0x108fe200078e0202 */
[----:B------:R3:W-:Y:S03]  /*35e00*/  STL.64 [R1+0x2208], R14 ;  /* 0x0022080e01007387 */ /* 0x0007e60000100a00 */
[--C-:B------:R-:W-:Y:S01]  /*35e10*/  IMAD.WIDE R8, R241, 0x4, R2.reuse ;  /* 0x00000004f1087825 */ /* 0x100fe200078e0202 */
[----:B------:R4:W-:Y:S02]  /*35e20*/  STL.64 [R1+0x2210], R12 ;  /* 0x0022100c01007387 */ /* 0x0009e40000100a00 */
[----:B------:R-:W1:Y:S02]  /*35e30*/  LDC R232, c[0x0][0x238] ;  /* 0x00008e00ffe87b82 */ /* 0x000e640000000800 */
[----:B------:R4:W-:Y:S01]  /*35e40*/  STL.64 [R1+0x2218], R8 ;  /* 0x0022180801007387 */ /* 0x0009e20000100a00 */
[----:B---3--:R-:W-:-:S05]  /*35e50*/  IMAD.WIDE R14, R100, 0x4, R2 ;  /* 0x00000004640e7825 */ /* 0x008fca00078e0202 */
[----:B------:R-:W3:Y:S01]  /*35e60*/  LDC R100, c[0x0][0x238] ;  /* 0x00008e00ff647b82 */ /* 0x000ee20000000800 */
[--C-:B----4-:R-:W-:Y:S01]  /*35e70*/  IMAD.WIDE R12, R16, 0x4, R2.reuse ;  /* 0x00000004100c7825 */ /* 0x110fe200078e0202 */
[----:B------:R4:W-:Y:S03]  /*35e80*/  STL.64 [R1+0x2220], R14 ;  /* 0x0022200e01007387 */ /* 0x0009e60000100a00 */
[--C-:B------:R-:W-:Y:S01]  /*35e90*/  IMAD.WIDE R8, R249, 0x4, R2.reuse ;  /* 0x00000004f9087825 */ /* 0x100fe200078e0202 */
[----:B------:R4:W-:Y:S02]  /*35ea0*/  STL.64 [R1+0x2228], R12 ;  /* 0x0022280c01007387 */ /* 0x0009e40000100a00 */
[----:B------:R-:W2:Y:S02]  /*35eb0*/  LDC R16, c[0x0][0x230] ;  /* 0x00008c00ff107b82 */ /* 0x000ea40000000800 */
[----:B------:R4:W-:Y:S02]  /*35ec0*/  STL.64 [R1+0x2240], R8 ;  /* 0x0022400801007387 */ /* 0x0009e40000100a00 */
[----:B----4-:R-:W-:-:S04]  /*35ed0*/  IMAD.WIDE R14, R117, 0x4, R2 ;  /* 0x00000004750e7825 */ /* 0x010fc800078e0202 */
[--C-:B------:R-:W-:Y:S01]  /*35ee0*/  IMAD.WIDE R12, R4, 0x4, R2.reuse ;  /* 0x00000004040c7825 */ /* 0x100fe200078e0202 */
[----:B------:R4:W-:Y:S03]  /*35ef0*/  STL.64 [R1+0x2258], R14 ;  /* 0x0022580e01007387 */ /* 0x0009e60000100a00 */
[--C-:B------:R-:W-:Y:S01]  /*35f00*/  IMAD.WIDE R8, R5, 0x4, R2.reuse ;  /* 0x0000000405087825 */ /* 0x100fe200078e0202 */
[----:B------:R-:W-:Y:S03]  /*35f10*/  STL.64 [R1+0x2270], R12 ;  /* 0x0022700c01007387 */ /* 0x000fe60000100a00 */
[--C-:B------:R-:W-:Y:S02]  /*35f20*/  IMAD.WIDE R4, R250, 0x4, R2.reuse ;  /* 0x00000004fa047825 */ /* 0x100fe400078e0202 */
[----:B------:R-:W3:Y:S01]  /*35f30*/  LDL.LU R250, [R1+0x4654] ;  /* 0x0046540001fa7983 */ /* 0x000ee20000300800 */
[----:B----4-:R-:W4:Y:S03]  /*35f40*/  LDC R14, c[0x0][0x230] ;  /* 0x00008c00ff0e7b82 */ /* 0x010f260000000800 */
[----:B------:R1:W-:Y:S04]  /*35f50*/  STL.64 [R1+0x2278], R8 ;  /* 0x0022780801007387 */ /* 0x0003e80000100a00 */
[----:B------:R1:W-:Y:S01]  /*35f60*/  STL.64 [R1+0x2280], R4 ;  /* 0x0022800401007387 */ /* 0x0003e20000100a00 */
[----:B------:R-:W2:Y:S03]  /*35f70*/  LDC R15, c[0x0][0x230] ;  /* 0x00008c00ff0f7b82 */ /* 0x000ea60000000800 */
        /* <DEDUP_REMOVED lines=9> */
[----:B------:R-:W-:Y:S01]  /*36010*/  STL.64 [R1+0x2398], R8 ;  /* 0x0023980801007387 */ /* 0x000fe20000100a00 */
[----:B------:R-:W1:Y:S02]  /*36020*/  LDC R192, c[0x0][0x238] ;  /* 0x00008e00ffc07b82 */ /* 0x000e640000000800 */
[--C-:B------:R-:W-:Y:S01]  /*36030*/  IMAD.WIDE R6, R184, 0x4, R2.reuse ;  /* 0x00000004b8067825 */ /* 0x100fe200078e0202 */
[----:B------:R-:W-:Y:S04]  /*36040*/  STL.64 [R1+0x2388], R4 ;  /* 0x0023880401007387 */ /* 0x000fe80000100a00 */
[----:B------:R4:W-:Y:S04]  /*36050*/  STL.64 [R1+0x2380], R6 ;  /* 0x0023800601007387 */ /* 0x0009e80000100a00 */
[----:B----4-:R-:W4:Y:S01]  /*36060*/  LDL.LU R7, [R1+0x480] ;  /* 0x0004800001077983 */ /* 0x010f220000300800 */
[--C-:B------:R-:W-:Y:S01]  /*36070*/  IMAD.WIDE R8, R176, 0x4, R2.reuse ;  /* 0x00000004b0087825 */ /* 0x100fe200078e0202 */
[----:B------:R-:W2:Y:S03]  /*36080*/  LDC R6, c[0x0][0x230] ;  /* 0x00008c00ff067b82 */ /* 0x000ea60000000800 */
[--C-:B------:R-:W-:Y:S01]  /*36090*/  IMAD.WIDE R4, R168, 0x4, R2.reuse ;  /* 0x00000004a8047825 */ /* 0x100fe200078e0202 */
[----:B------:R1:W-:Y:S03]  /*360a0*/  STL.64 [R1+0x2370], R8 ;  /* 0x0023700801007387 */ /* 0x0003e60000100a00 */
[--C-:B------:R-:W-:Y:S01]  /*360b0*/  IMAD.WIDE R12, R151, 0x4, R2.reuse ;  /* 0x00000004970c7825 */ /* 0x100fe200078e0202 */
[----:B------:R1:W-:Y:S01]  /*360c0*/  STL.64 [R1+0x2358], R4 ;  /* 0x0023580401007387 */ /* 0x0003e20000100a00 */
[----:B------:R-:W2:Y:S02]  /*360d0*/  LDC R176, c[0x0][0x238] ;  /* 0x00008e00ffb07b82 */ /* 0x000ea40000000800 */
[----:B-1----:R-:W-:-:S06]  /*360e0*/  IMAD.WIDE R8, R160, 0x4, R2 ;  /* 0x00000004a0087825 */ /* 0x002fcc00078e0202 */
[----:B------:R-:W1:Y:S01]  /*360f0*/  LDC R168, c[0x0][0x238] ;  /* 0x00008e00ffa87b82 */ /* 0x000e620000000800 */
[--C-:B------:R-:W-:Y:S01]  /*36100*/  IMAD.WIDE R4, R143, 0x4, R2.reuse ;  /* 0x000000048f047825 */ /* 0x100fe200078e0202 */
[----:B------:R2:W-:Y:S04]  /*36110*/  STL.64 [R1+0x2350], R8 ;  /* 0x0023500801007387 */ /* 0x0005e80000100a00 */
[----:B------:R2:W-:Y:S01]  /*36120*/  STL.64 [R1+0x2348], R12 ;  /* 0x0023480c01007387 */ /* 0x0005e20000100a00 */
[----:B------:R-:W-:Y:S01]  /*36130*/  IMAD R184, R252, 0x24, RZ ;  /* 0x00000024fcb87824 */ /* 0x000fe200078e02ff */
[----:B------:R-:W1:Y:S02]  /*36140*/  LDC R160, c[0x0][0x238] ;  /* 0x00008e00ffa07b82 */ /* 0x000e640000000800 */
[----:B------:R2:W-:Y:S02]  /*36150*/  STL.64 [R1+0x2340], R4 ;  /* 0x0023400401007387 */ /* 0x0005e40000100a00 */
[----:B--2---:R-:W-:-:S04]  /*36160*/  IMAD.WIDE R8, R135, 0x4, R2 ;  /* 0x0000000487087825 */ /* 0x004fc800078e0202 */
[--C-:B------:R-:W-:Y:S01]  /*36170*/  IMAD.WIDE R12, R127, 0x4, R2.reuse ;  /* 0x000000047f0c7825 */ /* 0x100fe200078e0202 */
[----:B------:R2:W-:Y:S03]  /*36180*/  STL.64 [R1+0x2338], R8 ;  /* 0x0023380801007387 */ /* 0x0005e60000100a00 */
[--C-:B------:R-:W-:Y:S01]  /*36190*/  IMAD.WIDE R4, R119, 0x4, R2.reuse ;  /* 0x0000000477047825 */ /* 0x100fe200078e0202 */
[----:B------:R2:W-:Y:S04]  /*361a0*/  STL.64 [R1+0x2330], R12 ;  /* 0x0023300c01007387 */ /* 0x0005e80000100a00 */
[----:B------:R2:W-:Y:S02]  /*361b0*/  STL.64 [R1+0x2328], R4 ;  /* 0x0023280401007387 */ /* 0x0005e40000100a00 */
[----:B--2---:R-:W-:-:S02]  /*361c0*/  IMAD.WIDE R8, R110, 0x4, R2 ;  /* 0x000000046e087825 */ /* 0x004fc400078e0202 */
[----:B------:R-:W2:Y:S02]  /*361d0*/  LDC R110, c[0x0][0x238] ;  /* 0x00008e00ff6e7b82 */ /* 0x000ea40000000800 */
[--C-:B------:R-:W-:Y:S01]  /*361e0*/  IMAD.WIDE R12, R102, 0x4, R2.reuse ;  /* 0x00000004660c7825 */ /* 0x100fe200078e0202 */
[----:B------:R1:W-:Y:S03]  /*361f0*/  STL.64 [R1+0x2320], R8 ;  /* 0x0023200801007387 */ /* 0x0003e60000100a00 */
[--C-:B------:R-:W-:Y:S01]  /*36200*/  IMAD.WIDE R4, R94, 0x4, R2.reuse ;  /* 0x000000045e047825 */ /* 0x100fe200078e0202 */
[----:B------:R1:W-:Y:S01]  /*36210*/  STL.64 [R1+0x2318], R12 ;  /* 0x0023180c01007387 */ /* 0x0003e20000100a00 */
[----:B------:R-:W2:Y:S03]  /*36220*/  LDC R102, c[0x0][0x238] ;  /* 0x00008e00ff667b82 */ /* 0x000ea60000000800 */
[----:B------:R1:W-:Y:S02]  /*36230*/  STL.64 [R1+0x2310], R4 ;  /* 0x0023100401007387 */ /* 0x0003e40000100a00 */
[----:B-1----:R-:W-:-:S03]  /*36240*/  IMAD.WIDE R8, R86, 0x4, R2 ;  /* 0x0000000456087825 */ /* 0x002fc600078e0202 */
[----:B------:R-:W1:Y:S01]  /*36250*/  LDC R94, c[0x0][0x238] ;  /* 0x00008e00ff5e7b82 */ /* 0x000e620000000800 */
[--C-:B------:R-:W-:Y:S01]  /*36260*/  IMAD.WIDE R12, R78, 0x4, R2.reuse ;  /* 0x000000044e0c7825 */ /* 0x100fe200078e0202 */
[----:B------:R2:W-:Y:S03]  /*36270*/  STL.64 [R1+0x2308], R8 ;  /* 0x0023080801007387 */ /* 0x0005e60000100a00 */
[--C-:B------:R-:W-:Y:S01]  /*36280*/  IMAD.WIDE R4, R69, 0x4, R2.reuse ;  /* 0x0000000445047825 */ /* 0x100fe200078e0202 */
[----:B------:R2:W-:Y:S02]  /*36290*/  STL.64 [R1+0x2300], R12 ;  /* 0x0023000c01007387 */ /* 0x0005e40000100a00 */
[----:B------:R-:W1:Y:S02]  /*362a0*/  LDC R86, c[0x0][0x238] ;  /* 0x00008e00ff567b82 */ /* 0x000e640000000800 */
[----:B------:R2:W-:Y:S02]  /*362b0*/  STL.64 [R1+0x22f8], R4 ;  /* 0x0022f80401007387 */ /* 0x0005e40000100a00 */
[----:B--2---:R-:W-:-:S04]  /*362c0*/  IMAD.WIDE R8, R61, 0x4, R2 ;  /* 0x000000043d087825 */ /* 0x004fc800078e0202 */
        /* <DEDUP_REMOVED lines=8> */
[----:B------:R1:W-:Y:S01]  /*36350*/  STL.64 [R1+0x22c0], R8 ;  /* 0x0022c00801007387 */ /* 0x0003e20000100a00 */
[----:B------:R-:W2:Y:S02]  /*36360*/  LDC R28, c[0x0][0x238] ;  /* 0x00008e00ff1c7b82 */ /* 0x000ea40000000800 */
[--C-:B------:R-:W-:Y:S01]  /*36370*/  IMAD.WIDE R4, R20, 0x4, R2.reuse ;  /* 0x0000000414047825 */ /* 0x100fe200078e0202 */
[----:B------:R1:W-:Y:S04]  /*36380*/  STL.64 [R1+0x22b8], R12 ;  /* 0x0022b80c01007387 */ /* 0x0003e80000100a00 */
[----:B------:R1:W-:Y:S02]  /*36390*/  STL.64 [R1+0x22b0], R4 ;  /* 0x0022b00401007387 */ /* 0x0003e40000100a00 */
[----:B-1----:R-:W-:Y:S01]  /*363a0*/  IMAD.WIDE R8, R235, 0x4, R2 ;  /* 0x00000004eb087825 */ /* 0x002fe200078e0202 */
[----:B------:R-:W1:Y:S08]  /*363b0*/  LDC R13, c[0x0][0x230] ;  /* 0x00008c00ff0d7b82 */ /* 0x000e700000000800 */
[----:B------:R-:W2:Y:S08]  /*363c0*/  LDC R4, c[0x0][0x230] ;  /* 0x00008c00ff047b82 */ /* 0x000eb00000000800 */
[----:B------:R-:W1:Y:S01]  /*363d0*/  LDC R5, c[0x0][0x230] ;  /* 0x00008c00ff057b82 */ /* 0x000e620000000800 */
[----:B--2---:R-:W-:-:S04]  /*363e0*/  IADD3 R4, R4, -0x1, RZ ;  /* 0xffffffff04047810 */ /* 0x004fc80007ffe0ff */
[----:B------:R-:W-:Y:S02]  /*363f0*/  ISETP.GE.U32.AND P2, PT, R4, 0x7fffff80, PT ;  /* 0x7fffff800400780c */ /* 0x000fe40003f46070 */
[----:B------:R-:W2:Y:S01]  /*36400*/  S2R R4, SR_TID.X ;  /* 0x0000000000047919 */ /* 0x000ea20000002100 */
[----:B------:R1:W-:Y:S04]  /*36410*/  STL.64 [R1+0x22a8], R8 ;  /* 0x0022a80801007387 */ /* 0x0003e80000100a00 */
[----:B------:R1:W-:Y:S02]  /*36420*/  STL.64 [R1+0x22a0], R10 ;  /* 0x0022a00a01007387 */ /* 0x0003e40000100a00 */
[----:B-1----:R-:W-:-:S04]  /*36430*/  IMAD.WIDE R8, R244, 0x4, R2 ;  /* 0x00000004f4087825 */ /* 0x002fc800078e0202 */
[----:B------:R-:W-:Y:S01]  /*36440*/  IMAD.WIDE R10, R234, 0x4, R2 ;  /* 0x00000004ea0a7825 */ /* 0x000fe200078e0202 */
[----:B------:R1:W-:Y:S01]  /*36450*/  STL.64 [R1+0x2298], R8 ;  /* 0x0022980801007387 */ /* 0x0003e20000100a00 */
[----:B--2---:R-:W-:-:S04]  /*36460*/  LOP3.LUT R4, R4, 0x3f, RZ, 0xc0, !PT ;  /* 0x0000003f04047812 */ /* 0x004fc800078ec0ff */
[----:B------:R-:W-:Y:S02]  /*36470*/  SHF.L.U32 R249, R4, 0x2, RZ ;  /* 0x0000000204f97819 */ /* 0x000fe400000006ff */
[----:B------:R-:W2:Y:S01]  /*36480*/  LDC R4, c[0x0][0x238] ;  /* 0x00008e00ff047b82 */ /* 0x000ea20000000800 */
[----:B-1----:R-:W-:Y:S01]  /*36490*/  IMAD.WIDE R8, R233, 0x4, R2 ;  /* 0x00000004e9087825 */ /* 0x002fe200078e0202 */
[----:B------:R-:W-:Y:S03]  /*364a0*/  STL.64 [R1+0x2290], R10 ;  /* 0x0022900a01007387 */ /* 0x000fe60000100a00 */
[----:B------:R-:W-:Y:S01]  /*364b0*/  VIADD R5, R5, 0xfffffffb ;  /* 0xfffffffb05057836 */ /* 0x000fe20000000000 */
[----:B------:R1:W-:Y:S04]  /*364c0*/  STL.64 [R1+0x2288], R8 ;  /* 0x0022880801007387 */ /* 0x0003e80000100a00 */
[----:B------:R-:W-:-:S02]  /*364d0*/  ISETP.GE.U32.AND P1, PT, R5, 0x7fffff7c, PT ;  /* 0x7fffff7c0500780c */ /* 0x000fc40003f26070 */
[----:B------:R-:W2:Y:S01]  /*364e0*/  LDC R5, c[0x0][0x230] ;  /* 0x00008c00ff057b82 */ /* 0x000ea20000000800 */
[----:B-1----:R-:W-:Y:S02]  /*364f0*/  IMAD.SHL.U32 R9, R252, 0x4, RZ ;  /* 0x00000004fc097824 */ /* 0x002fe400078e00ff */
[----:B---3--:R-:W-:-:S05]  /*36500*/  IMAD.WIDE R2, R250, 0x4, R2 ;  /* 0x00000004fa027825 */ /* 0x008fca00078e0202 */
[----:B------:R-:W1:Y:S01]  /*36510*/  LDC R250, c[0x0][0x238] ;  /* 0x00008e00fffa7b82 */ /* 0x000e620000000800 */
[----:B------:R3:W-:Y:S01]  /*36520*/  STL.64 [R1+0x1f48], R2 ;  /* 0x001f480201007387 */ /* 0x0007e20000100a00 */
[----:B----4-:R-:W-:Y:S01]  /*36530*/  IMAD R0, R7, UR6, RZ ;  /* 0x0000000607007c24 */ /* 0x010fe2000f8e02ff */
[----:B------:R-:W-:-:S05]  /*36540*/  ULDC.64 UR6, c[0x0][0x210] ;  /* 0x0000840000067ab9 */ /* 0x000fca0000000a00 */
[----:B------:R-:W3:Y:S01]  /*36550*/  LDC R7, c[0x0][0x230] ;  /* 0x00008c00ff077b82 */ /* 0x000ee20000000800 */
[----:B------:R-:W-:-:S04]  /*36560*/  LEA R244, P3, R0, UR6, 0x2 ;  /* 0x0000000600f47c11 */ /* 0x000fc8000f8610ff */
[----:B------:R-:W-:Y:S02]  /*36570*/  LEA.HI.X.SX32 R245, R0, UR7, 0x2, P3 ;  /* 0x0000000700f57c11 */ /* 0x000fe400098f16ff */
[-C--:B--2---:R-:W-:Y:S01]  /*36580*/  LEA R10, P3, R4, R244.reuse, 0x4 ;  /* 0x000000f4040a7211 */ /* 0x084fe200078620ff */
[----:B------:R-:W-:Y:S01]  /*36590*/  VIADD R0, R249, UR4 ;  /* 0x00000004f9007c36 */ /* 0x000fe20008000000 */
[----:B------:R-:W-:Y:S02]  /*365a0*/  SHF.L.U32 R4, R252, 0x3, RZ ;  /* 0x00000003fc047819 */ /* 0x000fe400000006ff */
[-C--:B------:R-:W-:Y:S01]  /*365b0*/  LEA.HI.X.SX32 R11, R9, R245.reuse, 0x2, P3 ;  /* 0x000000f5090b7211 */ /* 0x080fe200018f16ff */
[----:B---3--:R-:W-:Y:S02]  /*365c0*/  VIADD R2, R7, 0xfffffff7 ;  /* 0xfffffff707027836 */ /* 0x008fe40000000000 */
[----:B------:R-:W2:Y:S01]  /*365d0*/  LDC R7, c[0x0][0x230] ;  /* 0x00008c00ff077b82 */ /* 0x000ea20000000800 */
[----:B-1----:R-:W-:Y:S01]  /*365e0*/  LEA R250, P3, R250, R244, 0x5 ;  /* 0x000000f4fafa7211 */ /* 0x002fe200078628ff */
[----:B------:R-:W-:Y:S01]  /*365f0*/  VIADD R3, R0, 0x100000 ;  /* 0x0010000000037836 */ /* 0x000fe20000000000 */
[----:B------:R-:W-:Y:S01]  /*36600*/  ISETP.GE.U32.AND P0, PT, R2, 0x7fffff78, PT ;  /* 0x7fffff780200780c */ /* 0x000fe20003f06070 */
[----:B------:R-:W-:Y:S01]  /*36610*/  VIADD R2, R0, 0x100000 ;  /* 0x0010000000027836 */ /* 0x000fe20000000000 */
[----:B------:R-:W-:Y:S01]  /*36620*/  LEA.HI.X.SX32 R251, R4, R245, 0x2, P3 ;  /* 0x000000f504fb7211 */ /* 0x000fe200018f16ff */
[----:B------:R-:W-:Y:S01]  /*36630*/  ULDC.64 UR6, c[0x0][0x208] ;  /* 0x0000820000067ab9 */ /* 0x000fe20000000a00 */
[----:B------:R-:W-:Y:S01]  /*36640*/  VIADD R4, R6, 0xffffffef ;  /* 0xffffffef06047836 */ /* 0x000fe20000000000 */
[----:B------:R-:W-:Y:S01]  /*36650*/  @!PT LDS RZ, [RZ] ;  /* 0x00000000fffff984 */ /* 0x000fe20000000800 */
[----:B------:R-:W-:Y:S01]  /*36660*/  @!PT LDS RZ, [RZ] ;  /* 0x00000000fffff984 */ /* 0x000fe20000000800 */
[----:B------:R-:W-:Y:S01]  /*36670*/  @!PT LDS RZ, [RZ] ;  /* 0x00000000fffff984 */ /* 0x000fe20000000800 */
[----:B------:R1:W-:Y:S01]  /*36680*/  LDGSTS.E [R3+-0x80000], desc[UR6][R244.64], !P2 ;  /* 0x80000000f4037fae */ /* 0x0003e2000d121846 */
[----:B------:R-:W3:Y:S03]  /*36690*/  LDC R6, c[0x0][0x230] ;  /* 0x00008c00ff067b82 */ /* 0x000ee60000000800 */
[----:B------:R4:W-:Y:S04]  /*366a0*/  STL.64 [R1+0x18], R10 ;  /* 0x0000180a01007387 */ /* 0x0009e80000100a00 */
[----:B------:R4:W-:Y:S01]  /*366b0*/  LDGSTS.E [R2+-0x7fc00], desc[UR6][R10.64], !P1 ;  /* 0x804000000a027fae */ /* 0x0009e2000c921846 */
[----:B------:R-:W-:-:S02]  /*366c0*/  ISETP.GE.U32.AND P1, PT, R4, 0x7fffff70, PT ;  /* 0x7fffff700400780c */ /* 0x000fc40003f26070 */
[----:B-1----:R-:W-:Y:S01]  /*366d0*/  IADD3 R3, R5, -0xd, RZ ;  /* 0xfffffff305037810 */ /* 0x002fe20007ffe0ff */
[----:B------:R-:W-:Y:S01]  /*366e0*/  IMAD R4, R252, 0x30, RZ ;  /* 0x00000030fc047824 */ /* 0x000fe200078e02ff */
[----:B------:R1:W-:Y:S01]  /*366f0*/  LDGSTS.E [R2+-0x7f800], desc[UR6][R250.64], !P0 ;  /* 0x80800000fa027fae */ /* 0x0003e2000c121846 */
[----:B--2---:R-:W-:Y:S02]  /*36700*/  VIADD R5, R7, 0xffffffeb ;  /* 0xffffffeb07057836 */ /* 0x004fe40000000000 */
[----:B------:R-:W2:Y:S01]  /*36710*/  LDC R7, c[0x0][0x230] ;  /* 0x00008c00ff077b82 */ /* 0x000ea20000000800 */
[----:B------:R-:W-:-:S07]  /*36720*/  ISETP.GE.U32.AND P2, PT, R3, 0x7fffff74, PT ;  /* 0x7fffff740300780c */ /* 0x000fce0003f46070 */
[----:B----4-:R-:W4:Y:S01]  /*36730*/  LDC R10, c[0x0][0x238] ;  /* 0x00008e00ff0a7b82 */ /* 0x010f220000000800 */
[----:B------:R-:W-:Y:S01]  /*36740*/  IMAD R12, R252, 0xc, RZ ;  /* 0x0000000cfc0c7824 */ /* 0x000fe200078e02ff */
[----:B------:R-:W-:Y:S02]  /*36750*/  IADD3 R242, P3, R4, R244, RZ ;  /* 0x000000f404f27210 */ /* 0x000fe40007f7e0ff */
[----:B------:R-:W-:-:S04]  /*36760*/  ISETP.GE.U32.AND P0, PT, R5, 0x7fffff6c, PT ;  /* 0x7fffff6c0500780c */ /* 0x000fc80003f06070 */
[----:B------:R-:W2:Y:S01]  /*36770*/  LDC R11, c[0x0][0x238] ;  /* 0x00008e00ff0b7b82 */ /* 0x000ea20000000800 */
[C---:B-1----:R-:W-:Y:S01]  /*36780*/  SHF.L.U32 R2, R252.reuse, 0x4, RZ ;  /* 0x00000004fc027819 */ /* 0x042fe200000006ff */
[----:B------:R-:W-:Y:S01]  /*36790*/  IMAD R5, R252, 0x50, RZ ;  /* 0x00000050fc057824 */ /* 0x000fe200078e02ff */
[-C--:B------:R-:W-:Y:S01]  /*367a0*/  LEA R240, P4, R240, R244.reuse, 0x6 ;  /* 0x000000f4f0f07211 */ /* 0x080fe200078830ff */
[----:B------:R-:W-:Y:S01]  /*367b0*/  VIADD R3, R0, 0x100000 ;  /* 0x0010000000037836 */ /* 0x000fe20000000000 */
[-C--:B------:R-:W-:Y:S01]  /*367c0*/  LEA.HI.X.SX32 R243, R12, R245.reuse, 0x2, P3 ;  /* 0x000000f50cf37211 */ /* 0x080fe200018f16ff */
[----:B------:R-:W-:Y:S01]  /*367d0*/  IMAD R8, R252, 0x14, RZ ;  /* 0x00000014fc087824 */ /* 0x000fe200078e02ff */
[-C--:B------:R-:W-:Y:S01]  /*367e0*/  LEA.HI.X.SX32 R241, R2, R245.reuse, 0x2, P4 ;  /* 0x000000f502f17211 */ /* 0x080fe200020f16ff */
[----:B------:R-:W-:Y:S01]  /*367f0*/  VIADD R2, R0, 0x100000 ;  /* 0x0010000000027836 */ /* 0x000fe20000000000 */
[----:B------:R-:W-:Y:S01]  /*36800*/  IADD3 R238, P3, R5, R244, RZ ;  /* 0x000000f405ee7210 */ /* 0x000fe20007f7e0ff */
[----:B------:R3:W-:Y:S03]  /*36810*/  LDGSTS.E [R3+-0x7f400], desc[UR6][R242.64], !P2 ;  /* 0x80c00000f2037fae */ /* 0x0007e6000d121846 */
[----:B------:R-:W-:Y:S01]  /*36820*/  LEA.HI.X.SX32 R239, R8, R245, 0x2, P3 ;  /* 0x000000f508ef7211 */ /* 0x000fe200018f16ff */
[----:B------:R-:W-:Y:S04]  /*36830*/  LDGSTS.E [R2+-0x7f000], desc[UR6][R240.64], !P1 ;  /* 0x81000000f0027fae */ /* 0x000fe8000c921846 */
[----:B------:R2:W-:Y:S01]  /*36840*/  LDGSTS.E [R2+-0x7ec00], desc[UR6][R238.64], !P0 ;  /* 0x81400000ee027fae */ /* 0x0005e2000c121846 */
[----:B---3--:R-:W-:Y:S01]  /*36850*/  IADD3 R3, R6, -0x19, RZ ;  /* 0xffffffe706037810 */ /* 0x008fe20007ffe0ff */
[----:B----4-:R-:W-:-:S03]  /*36860*/  IMAD R6, R10, 0x60, RZ ;  /* 0x000000600a067824 */ /* 0x010fc600078e02ff */
[----:B------:R-:W-:Y:S01]  /*36870*/  ISETP.GE.U32.AND P1, PT, R3, 0x7fffff68, PT ;  /* 0x7fffff680300780c */ /* 0x000fe20003f26070 */
[----:B------:R-:W-:Y:S01]  /*36880*/  IMAD R10, R252, 0x18, RZ ;  /* 0x00000018fc0a7824 */ /* 0x000fe200078e02ff */
[-C--:B------:R-:W-:Y:S01]  /*36890*/  IADD3 R236, P2, R6, R244.reuse, RZ ;  /* 0x000000f406ec7210 */ /* 0x080fe20007f5e0ff */
[----:B--2---:R-:W-:Y:S02]  /*368a0*/  VIADD R2, R7, 0xffffffe3 ;  /* 0xffffffe307027836 */ /* 0x004fe40000000000 */
[----:B------:R-:W-:Y:S01]  /*368b0*/  IMAD R7, R11, 0x70, RZ ;  /* 0x000000700b077824 */ /* 0x000fe200078e02ff */
[----:B------:R-:W-:Y:S01]  /*368c0*/  LEA.HI.X.SX32 R237, R10, R245, 0x2, P2 ;  /* 0x000000f50aed7211 */ /* 0x000fe200010f16ff */
[----:B------:R-:W-:Y:S01]  /*368d0*/  VIADD R3, R0, 0x100000 ;  /* 0x0010000000037836 */ /* 0x000fe20000000000 */
[----:B------:R-:W-:Y:S01]  /*368e0*/  ISETP.GE.U32.AND P0, PT, R2, 0x7fffff64, PT ;  /* 0x7fffff640200780c */ /* 0x000fe20003f06070 */
[----:B------:R-:W-:Y:S01]  /*368f0*/  IMAD R11, R252, 0x1c, RZ ;  /* 0x0000001cfc0b7824 */ /* 0x000fe200078e02ff */
[----:B------:R-:W-:-:S03]  /*36900*/  IADD3 R234, P3, R7, R244, RZ ;  /* 0x000000f407ea7210 */ /* 0x000fc60007f7e0ff */
[----:B------:R1:W-:Y:S01]  /*36910*/  LDGSTS.E [R3+-0x7e800], desc[UR6][R236.64], !P1 ;  /* 0x81800000ec037fae */ /* 0x0003e2000c921846 */
[----:B------:R-:W-:Y:S02]  /*36920*/  IADD3 R2, R0, 0x100000, RZ ;  /* 0x0010000000027810 */ /* 0x000fe40007ffe0ff */
[----:B------:R-:W-:Y:S02]  /*36930*/  LEA.HI.X.SX32 R235, R11, R245, 0x2, P3 ;  /* 0x000000f50beb7211 */ /* 0x000fe400018f16ff */
[----:B------:R-:W-:-:S03]  /*36940*/  LEA R232, P2, R232, R244, 0x7 ;  /* 0x000000f4e8e87211 */ /* 0x000fc600078438ff */
[----:B------:R2:W-:Y:S01]  /*36950*/  LDGSTS.E [R2+-0x7e400], desc[UR6][R234.64], !P0 ;  /* 0x81c00000ea027fae */ /* 0x0005e2000c121846 */
[----:B-1----:R-:W-:Y:S02]  /*36960*/  VIADD R3, R13, 0xffffffdf ;  /* 0xffffffdf0d037836 */ /* 0x002fe40000000000 */
[----:B------:R-:W-:Y:S01]  /*36970*/  VIADD R13, R14, 0xffffffdb ;  /* 0xffffffdb0e0d7836 */ /* 0x000fe20000000000 */
[----:B------:R-:W-:Y:S01]  /*36980*/  IADD3 R230, P3, R230, R244, RZ ;  /* 0x000000f4e6e67210 */ /* 0x000fe20007f7e0ff */
[----:B------:R-:W1:Y:S01]  /*36990*/  LDC R14, c[0x0][0x230] ;  /* 0x00008c00ff0e7b82 */ /* 0x000e620000000800 */
[----:B------:R-:W-:Y:S02]  /*369a0*/  ISETP.GE.U32.AND P1, PT, R3, 0x7fffff60, PT ;  /* 0x7fffff600300780c */ /* 0x000fe40003f26070 */
[----:B------:R-:W-:Y:S02]  /*369b0*/  ISETP.GE.U32.AND P0, PT, R13, 0x7fffff5c, PT ;  /* 0x7fffff5c0d00780c */ /* 0x000fe40003f06070 */
[----:B--2---:R-:W-:Y:S01]  /*369c0*/  SHF.L.U32 R2, R252, 0x5, RZ ;  /* 0x00000005fc027819 */ /* 0x004fe200000006ff */
[----:B------:R-:W-:-:S03]  /*369d0*/  VIADD R3, R0, 0x100000 ;  /* 0x0010000000037836 */ /* 0x000fc60000000000 */
[-C--:B------:R-:W-:Y:S01]  /*369e0*/  LEA.HI.X.SX32 R233, R2, R245.reuse, 0x2, P2 ;  /* 0x000000f502e97211 */ /* 0x080fe200010f16ff */
[----:B------:R-:W-:Y:S01]  /*369f0*/  VIADD R2, R0, 0x100000 ;  /* 0x0010000000027836 */ /* 0x000fe20000000000 */
[----:B------:R-:W-:-:S03]  /*36a00*/  LEA.HI.X.SX32 R231, R184, R245, 0x2, P3 ;  /* 0x000000f5b8e77211 */ /* 0x000fc600018f16ff */
[----:B------:R2:W-:Y:S01]  /*36a10*/  LDGSTS.E [R3+-0x7e000], desc[UR6][R232.64], !P1 ;  /* 0x82000000e8037fae */ /* 0x0005e2000c921846 */
[----:B------:R-:W-:Y:S01]  /*36a20*/  VIADD R13, R16, 0xffffffd3 ;  /* 0xffffffd3100d7836 */ /* 0x000fe20000000000 */
[----:B------:R-:W-:Y:S01]  /*36a30*/  IADD3 R228, P2, R228, R244, RZ ;  /* 0x000000f4e4e47210 */ /* 0x000fe20007f5e0ff */
[C---:B------:R-:W-:Y:S01]  /*36a40*/  IMAD R124, R252.reuse, 0x28, RZ ;  /* 0x00000028fc7c7824 */ /* 0x040fe200078e02ff */
[----:B------:R-:W-:Y:S01]  /*36a50*/  LDGSTS.E [R2+-0x7dc00], desc[UR6][R230.64], !P0 ;  /* 0x82400000e6027fae */ /* 0x000fe2000c121846 */
[----:B------:R-:W-:Y:S01]  /*36a60*/  IMAD R64, R252, 0x2c, RZ ;  /* 0x0000002cfc407824 */ /* 0x000fe200078e02ff */
[----:B--2---:R-:W-:Y:S01]  /*36a70*/  IADD3 R3, R15, -0x29, RZ ;  /* 0xffffffd70f037810 */ /* 0x004fe20007ffe0ff */
[----:B------:R-:W2:Y:S03]  /*36a80*/  LDC R16, c[0x0][0x230] ;  /* 0x00008c00ff107b82 */ /* 0x000ea60000000800 */
[----:B------:R-:W-:-:S05]  /*36a90*/  ISETP.GE.U32.AND P0, PT, R3, 0x7fffff58, PT ;  /* 0x7fffff580300780c */ /* 0x000fca0003f06070 */
[----:B------:R-:W3:Y:S01]  /*36aa0*/  LDC R15, c[0x0][0x230] ;  /* 0x00008c00ff0f7b82 */ /* 0x000ee20000000800 */
[----:B------:R-:W-:Y:S01]  /*36ab0*/  ISETP.GE.U32.AND P1, PT, R13, 0x7fffff54, PT ;  /* 0x7fffff540d00780c */ /* 0x000fe20003f26070 */
[----:B------:R-:W-:Y:S01]  /*36ac0*/  VIADD R3, R0, 0x100000 ;  /* 0x0010000000037836 */ /* 0x000fe20000000000 */
[-C--:B------:R-:W-:Y:S02]  /*36ad0*/  LEA.HI.X.SX32 R229, R124, R245.reuse, 0x2, P2 ;  /* 0x000000f57ce57211 */ /* 0x080fe400010f16ff */
[----:B------:R-:W-:Y:S02]  /*36ae0*/  IADD3 R13, R17, -0x31, RZ ;  /* 0xffffffcf110d7810 */ /* 0x000fe40007ffe0ff */
[----:B------:R-:W-:Y:S01]  /*36af0*/  IADD3 R226, P3, R226, R244, RZ ;  /* 0x000000f4e2e27210 */ /* 0x000fe20007f7e0ff */
[----:B------:R1:W-:Y:S01]  /*36b00*/  LDGSTS.E [R3+-0x7d800], desc[UR6][R228.64], !P0 ;  /* 0x82800000e4037fae */ /* 0x0003e2000c121846 */
[----:B------:R-:W-:Y:S01]  /*36b10*/  ISETP.GE.U32.AND P0, PT, R13, 0x7fffff50, PT ;  /* 0x7fffff500d00780c */ /* 0x000fe20003f06070 */
[----:B------:R-:W4:Y:S01]  /*36b20*/  LDC R17, c[0x0][0x230] ;  /* 0x00008c00ff117b82 */ /* 0x000f220000000800 */
[----:B------:R-:W-:-:S05]  /*36b30*/  LEA.HI.X.SX32 R227, R64, R245, 0x2, P3 ;  /* 0x000000f540e37211 */ /* 0x000fca00018f16ff */
[----:B------:R-:W-:Y:S02]  /*36b40*/  LDGSTS.E [R2+-0x7d400], desc[UR6][R226.64], !P1 ;  /* 0x82c00000e2027fae */ /* 0x000fe4000c921846 */
[----:B------:R-:W4:Y:S01]  /*36b50*/  LDC R13, c[0x0][0x230] ;  /* 0x00008c00ff0d7b82 */ /* 0x000f220000000800 */
[----:B------:R-:W-:Y:S01]  /*36b60*/  IADD3 R224, P1, R224, R244, RZ ;  /* 0x000000f4e0e07210 */ /* 0x000fe20007f3e0ff */
[----:B-1----:R-:W-:-:S03]  /*36b70*/  VIADD R3, R14, 0xffffffcb ;  /* 0xffffffcb0e037836 */ /* 0x002fc60000000000 */
[-C--:B------:R-:W-:Y:S01]  /*36b80*/  LEA.HI.X.SX32 R225, R4, R245.reuse, 0x2, P1 ;  /* 0x000000f504e17211 */ /* 0x080fe200008f16ff */
[----:B---3--:R-:W-:Y:S01]  /*36b90*/  VIADD R4, R15, 0xffffffc7 ;  /* 0xffffffc70f047836 */ /* 0x008fe20000000000 */
[----:B------:R-:W-:Y:S01]  /*36ba0*/  ISETP.GE.U32.AND P1, PT, R3, 0x7fffff4c, PT ;  /* 0x7fffff4c0300780c */ /* 0x000fe20003f26070 */
[----:B------:R-:W-:Y:S01]  /*36bb0*/  IMAD R182, R252, 0x34, RZ ;  /* 0x00000034fcb67824 */ /* 0x000fe200078e02ff */
[-C--:B------:R-:W-:Y:S01]  /*36bc0*/  IADD3 R222, P2, R222, R244.reuse, RZ ;  /* 0x000000f4dede7210 */ /* 0x080fe20007f5e0ff */
[----:B------:R-:W-:Y:S01]  /*36bd0*/  LDGSTS.E [R2+-0x7d000], desc[UR6][R224.64], !P0 ;  /* 0x83000000e0027fae */ /* 0x000fe2000c121846 */
[----:B------:R-:W-:Y:S01]  /*36be0*/  ISETP.GE.U32.AND P0, PT, R4, 0x7fffff48, PT ;  /* 0x7fffff480400780c */ /* 0x000fe20003f06070 */
[----:B------:R-:W-:Y:S01]  /*36bf0*/  IMAD R122, R252, 0x38, RZ ;  /* 0x00000038fc7a7824 */ /* 0x000fe200078e02ff */
[----:B------:R-:W-:Y:S01]  /*36c00*/  LEA.HI.X.SX32 R223, R182, R245, 0x2, P2 ;  /* 0x000000f5b6df7211 */ /* 0x000fe200010f16ff */
[----:B------:R-:W1:Y:S01]  /*36c10*/  LDC R14, c[0x0][0x230] ;  /* 0x00008c00ff0e7b82 */ /* 0x000e620000000800 */
[----:B------:R-:W-:Y:S01]  /*36c20*/  IADD3 R220, P2, R220, R244, RZ ;  /* 0x000000f4dcdc7210 */ /* 0x000fe20007f5e0ff */
[----:B--2---:R-:W-:-:S03]  /*36c30*/  VIADD R4, R16, 0xffffffbf ;  /* 0xffffffbf10047836 */ /* 0x004fc60000000000 */
[----:B------:R-:W-:Y:S01]  /*36c40*/  LEA.HI.X.SX32 R221, R122, R245, 0x2, P2 ;  /* 0x000000f57add7211 */ /* 0x000fe200010f16ff */
[----:B------:R-:W-:Y:S01]  /*36c50*/  LDGSTS.E [R2+-0x7cc00], desc[UR6][R222.64], !P1 ;  /* 0x83400000de027fae */ /* 0x000fe2000c921846 */
[----:B------:R-:W-:Y:S02]  /*36c60*/  IMAD R218, R218, 0xf0, RZ ;  /* 0x000000f0dada7824 */ /* 0x000fe400078e02ff */
[----:B------:R-:W-:Y:S01]  /*36c70*/  IMAD R62, R252, 0x3c, RZ ;  /* 0x0000003cfc3e7824 */ /* 0x000fe200078e02ff */
[----:B----4-:R-:W-:Y:S01]  /*36c80*/  IADD3 R3, R13, -0x3d, RZ ;  /* 0xffffffc30d037810 */ /* 0x010fe20007ffe0ff */
[----:B------:R-:W-:Y:S01]  /*36c90*/  VIADD R13, R17, 0xffffffbb ;  /* 0xffffffbb110d7836 */ /* 0x000fe20000000000 */
[----:B------:R2:W-:Y:S01]  /*36ca0*/  LDGSTS.E [R2+-0x7c800], desc[UR6][R220.64], !P0 ;  /* 0x83800000dc027fae */ /* 0x0005e2000c121846 */
[----:B------:R-:W-:Y:S01]  /*36cb0*/  ISETP.GE.U32.AND P1, PT, R4, 0x7fffff40, PT ;  /* 0x7fffff400400780c */ /* 0x000fe20003f26070 */
[----:B------:R-:W-:Y:S01]  /*36cc0*/  IMAD R180, R252, 0x44, RZ ;  /* 0x00000044fcb47824 */ /* 0x000fe200078e02ff */
[----:B------:R-:W3:Y:S01]  /*36cd0*/  LDC R4, c[0x0][0x230] ;  /* 0x00008c00ff047b82 */ /* 0x000ee20000000800 */
[----:B------:R-:W-:-:S07]  /*36ce0*/  ISETP.GE.U32.AND P0, PT, R13, 0x7fffff3c, PT ;  /* 0x7fffff3c0d00780c */ /* 0x000fce0003f06070 */
[----:B------:R-:W4:Y:S01]  /*36cf0*/  LDC R13, c[0x0][0x230] ;  /* 0x00008c00ff0d7b82 */ /* 0x000f220000000800 */
[----:B------:R-:W-:Y:S02]  /*36d00*/  ISETP.GE.U32.AND P2, PT, R3, 0x7fffff44, PT ;  /* 0x7fffff440300780c */ /* 0x000fe40003f46070 */
[-C--:B------:R-:W-:Y:S01]  /*36d10*/  IADD3 R218, P3, R218, R244.reuse, RZ ;  /* 0x000000f4dada7210 */ /* 0x080fe20007f7e0ff */
[----:B------:R-:W-:Y:S01]  /*36d20*/  VIADD R3, R0, 0x100000 ;  /* 0x0010000000037836 */ /* 0x000fe20000000000 */
[----:B--2---:R-:W-:Y:S02]  /*36d30*/  SHF.L.U32 R2, R252, 0x6, RZ ;  /* 0x00000006fc027819 */ /* 0x004fe400000006ff */
[-C--:B------:R-:W-:Y:S01]  /*36d40*/  LEA.HI.X.SX32 R219, R62, R245.reuse, 0x2, P3 ;  /* 0x000000f53edb7211 */ /* 0x080fe200018f16ff */
[----:B------:R-:W-:Y:S01]  /*36d50*/  IMAD R120, R252, 0x48, RZ ;  /* 0x00000048fc787824 */ /* 0x000fe200078e02ff */
[-C--:B------:R-:W-:Y:S01]  /*36d60*/  LEA R216, P4, R216, R244.reuse, 0x8 ;  /* 0x000000f4d8d87211 */ /* 0x080fe200078840ff */
[----:B------:R-:W-:Y:S01]  /*36d70*/  IMAD R210, R210, 0x130, RZ ;  /* 0x00000130d2d27824 */ /* 0x000fe200078e02ff */
[----:B------:R-:W2:Y:S02]  /*36d80*/  LDC R15, c[0x0][0x230] ;  /* 0x00008c00ff0f7b82 */ /* 0x000ea40000000800 */
[----:B------:R-:W-:Y:S01]  /*36d90*/  LEA.HI.X.SX32 R217, R2, R245, 0x2, P4 ;  /* 0x000000f502d97211 */ /* 0x000fe200020f16ff */
[----:B------:R3:W-:Y:S01]  /*36da0*/  LDGSTS.E [R3+-0x7c400], desc[UR6][R218.64], !P2 ;  /* 0x83c00000da037fae */ /* 0x0007e2000d121846 */
[----:B------:R-:W-:Y:S01]  /*36db0*/  VIADD R2, R0, 0x100000 ;  /* 0x0010000000027836 */ /* 0x000fe20000000000 */
[----:B------:R-:W-:Y:S01]  /*36dc0*/  IADD3 R214, P3, R214, R244, RZ ;  /* 0x000000f4d6d67210 */ /* 0x000fe20007f7e0ff */
[----:B------:R-:W-:-:S02]  /*36dd0*/  IMAD R60, R252, 0x4c, RZ ;  /* 0x0000004cfc3c7824 */ /* 0x000fc400078e02ff */
[----:B------:R-:W-:Y:S01]  /*36de0*/  IMAD R178, R252, 0x54, RZ ;  /* 0x00000054fcb27824 */ /* 0x000fe200078e02ff */
[----:B------:R-:W-:Y:S01]  /*36df0*/  LDGSTS.E [R2+-0x7c000], desc[UR6][R216.64], !P1 ;  /* 0x84000000d8027fae */ /* 0x000fe2000c921846 */
[----:B------:R-:W-:Y:S01]  /*36e00*/  IMAD R204, R204, 0x160, RZ ;  /* 0x00000160cccc7824 */ /* 0x000fe200078e02ff */
[----:B------:R-:W2:Y:S01]  /*36e10*/  LDC R16, c[0x0][0x230] ;  /* 0x00008c00ff107b82 */ /* 0x000ea20000000800 */
[----:B---3--:R-:W-:Y:S01]  /*36e20*/  IADD3 R3, R4, -0x49, RZ ;  /* 0xffffffb704037810 */ /* 0x008fe20007ffe0ff */
[----:B----4-:R-:W-:Y:S01]  /*36e30*/  VIADD R4, R13, 0xffffffb3 ;  /* 0xffffffb30d047836 */ /* 0x010fe20000000000 */
[----:B------:R-:W-:Y:S01]  /*36e40*/  LEA.HI.X.SX32 R215, R180, R245, 0x2, P3 ;  /* 0x000000f5b4d77211 */ /* 0x000fe200018f16ff */
[----:B-1----:R-:W-:-:S04]  /*36e50*/  VIADD R13, R14, 0xffffffaf ;  /* 0xffffffaf0e0d7836 */ /* 0x002fc80000000000 */
[----:B------:R-:W1:Y:S01]  /*36e60*/  LDC R17, c[0x0][0x238] ;  /* 0x00008e00ff117b82 */ /* 0x000e620000000800 */
[----:B------:R-:W-:Y:S01]  /*36e70*/  ISETP.GE.U32.AND P1, PT, R4, 0x7fffff34, PT ;  /* 0x7fffff340400780c */ /* 0x000fe20003f26070 */
[----:B------:R-:W-:Y:S06]  /*36e80*/  LDGSTS.E [R2+-0x7bc00], desc[UR6][R214.64], !P0 ;  /* 0x84400000d6027fae */ /* 0x000fec000c121846 */
[----:B------:R-:W3:Y:S01]  /*36e90*/  LDC R4, c[0x0][0x230] ;  /* 0x00008c00ff047b82 */ /* 0x000ee20000000800 */
[----:B------:R-:W-:Y:S02]  /*36ea0*/  IADD3 R212, P3, R212, R244, RZ ;  /* 0x000000f4d4d47210 */ /* 0x000fe40007f7e0ff */
[----:B------:R-:W-:-:S02]  /*36eb0*/  ISETP.GE.U32.AND P0, PT, R13, 0x7fffff30, PT ;  /* 0x7fffff300d00780c */ /* 0x000fc40003f06070 */
[----:B------:R-:W-:-:S03]  /*36ec0*/  LEA.HI.X.SX32 R213, R120, R245, 0x2, P3 ;  /* 0x000000f578d57211 */ /* 0x000fc600018f16ff */
[----:B------:R-:W4:Y:S01]  /*36ed0*/  LDC R13, c[0x0][0x230] ;  /* 0x00008c00ff0d7b82 */ /* 0x000f220000000800 */
[----:B------:R-:W-:Y:S02]  /*36ee0*/  ISETP.GE.U32.AND P2, PT, R3, 0x7fffff38, PT ;  /* 0x7fffff380300780c */ /* 0x000fe40003f46070 */
[----:B------:R-:W-:-:S04]  /*36ef0*/  IADD3 R208, P3, R208, R244, RZ ;  /* 0x000000f4d0d07210 */ /* 0x000fc80007f7e0ff */
[----:B------:R-:W-:Y:S01]  /*36f00*/  LEA.HI.X.SX32 R209, R5, R245, 0x2, P3 ;  /* 0x000000f505d17211 */ /* 0x000fe200018f16ff */
[----:B------:R-:W2:Y:S01]  /*36f10*/  LDC R14, c[0x0][0x230] ;  /* 0x00008c00ff0e7b82 */ /* 0x000ea20000000800 */
[----:B------:R-:W-:Y:S02]  /*36f20*/  IADD3 R3, R0, 0x100000, RZ ;  /* 0x0010000000037810 */ /* 0x000fe40007ffe0ff */
[----:B------:R-:W-:-:S03]  /*36f30*/  IADD3 R210, P4, R210, R244, RZ ;  /* 0x000000f4d2d27210 */ /* 0x000fc60007f9e0ff */
[----:B------:R3:W-:Y:S02]  /*36f40*/  LDGSTS.E [R3+-0x7b800], desc[UR6][R212.64], !P2 ;  /* 0x84800000d4037fae */ /* 0x0007e4000d121846 */
[----:B------:R-:W1:Y:S01]  /*36f50*/  LDC R5, c[0x0][0x230] ;  /* 0x00008c00ff057b82 */ /* 0x000e620000000800 */
[----:B------:R-:W-:-:S05]  /*36f60*/  LEA.HI.X.SX32 R211, R60, R245, 0x2, P4 ;  /* 0x000000f53cd37211 */ /* 0x000fca00020f16ff */
[----:B------:R-:W-:Y:S01]  /*36f70*/  LDGSTS.E [R2+-0x7b400], desc[UR6][R210.64], !P1 ;  /* 0x84c00000d2027fae */ /* 0x000fe2000c921846 */
[----:B---3--:R-:W-:-:S03]  /*36f80*/  VIADD R3, R4, 0xffffffab ;  /* 0xffffffab04037836 */ /* 0x008fc60000000000 */
[----:B------:R-:W-:Y:S01]  /*36f90*/  LDGSTS.E [R2+-0x7b000], desc[UR6][R208.64], !P0 ;  /* 0x85000000d0027fae */ /* 0x000fe2000c121846 */
[-C--:B------:R-:W-:Y:S02]  /*36fa0*/  IADD3 R206, P0, R206, R244.reuse, RZ ;  /* 0x000000f4cece7210 */ /* 0x080fe40007f1e0ff */
[----:B------:R-:W-:Y:S01]  /*36fb0*/  ISETP.GE.U32.AND P1, PT, R3, 0x7fffff2c, PT ;  /* 0x7fffff2c0300780c */ /* 0x000fe20003f26070 */
[----:B----4-:R-:W-:Y:S01]  /*36fc0*/  VIADD R3, R13, 0xffffffa7 ;  /* 0xffffffa70d037836 */ /* 0x010fe20000000000 */
[----:B------:R-:W-:Y:S01]  /*36fd0*/  LEA.HI.X.SX32 R207, R178, R245, 0x2, P0 ;  /* 0x000000f5b2cf7211 */ /* 0x000fe200000f16ff */
[----:B------:R-:W3:Y:S03]  /*36fe0*/  LDC R13, c[0x0][0x230] ;  /* 0x00008c00ff0d7b82 */ /* 0x000ee60000000800 */
[----:B------:R-:W-:Y:S01]  /*36ff0*/  ISETP.GE.U32.AND P0, PT, R3, 0x7fffff28, PT ;  /* 0x7fffff280300780c */ /* 0x000fe20003f06070 */
[----:B------:R-:W-:Y:S01]  /*37000*/  IMAD R118, R252, 0x58, RZ ;  /* 0x00000058fc767824 */ /* 0x000fe200078e02ff */
[----:B-1----:R-:W-:Y:S01]  /*37010*/  IADD3 R3, R5, -0x5d, RZ ;  /* 0xffffffa305037810 */ /* 0x002fe20007ffe0ff */
[----:B------:R-:W-:Y:S01]  /*37020*/  IMAD R202, R202, 0x170, RZ ;  /* 0x00000170caca7824 */ /* 0x000fe200078e02ff */
[----:B------:R-:W-:-:S03]  /*37030*/  IADD3 R204, P2, R204, R244, RZ ;  /* 0x000000f4cccc7210 */ /* 0x000fc60007f5e0ff */
[----:B------:R-:W-:Y:S01]  /*37040*/  LDGSTS.E [R2+-0x7ac00], desc[UR6][R206.64], !P1 ;  /* 0x85400000ce027fae */ /* 0x000fe2000c921846 */
[----:B------:R-:W-:Y:S01]  /*37050*/  ISETP.GE.U32.AND P1, PT, R3, 0x7fffff24, PT ;  /* 0x7fffff240300780c */ /* 0x000fe20003f26070 */
[----:B--2---:R-:W-:Y:S01]  /*37060*/  VIADD R4, R14, 0xffffff9f ;  /* 0xffffff9f0e047836 */ /* 0x004fe20000000000 */
[-C--:B------:R-:W-:Y:S01]  /*37070*/  LEA.HI.X.SX32 R205, R118, R245.reuse, 0x2, P2 ;  /* 0x000000f576cd7211 */ /* 0x080fe200010f16ff */
[----:B------:R-:W-:Y:S01]  /*37080*/  IMAD R58, R58, 0x5c, RZ ;  /* 0x0000005c3a3a7824 */ /* 0x000fe200078e02ff */
[-C--:B------:R-:W-:Y:S01]  /*37090*/  IADD3 R202, P2, R202, R244.reuse, RZ ;  /* 0x000000f4caca7210 */ /* 0x080fe20007f5e0ff */
[----:B------:R-:W-:Y:S01]  /*370a0*/  VIADD R5, R16, 0xffffff93 ;  /* 0xffffff9310057836 */ /* 0x000fe20000000000 */
[-C--:B------:R-:W-:Y:S01]  /*370b0*/  IADD3 R198, P3, R198, R244.reuse, RZ ;  /* 0x000000f4c6c67210 */ /* 0x080fe20007f7e0ff */
[----:B------:R-:W-:Y:S01]  /*370c0*/  LDGSTS.E [R2+-0x7a800], desc[UR6][R204.64], !P0 ;  /* 0x85800000cc027fae */ /* 0x000fe2000c121846 */
[----:B------:R-:W-:Y:S01]  /*370d0*/  ISETP.GE.U32.AND P0, PT, R4, 0x7fffff20, PT ;  /* 0x7fffff200400780c */ /* 0x000fe20003f06070 */
[----:B------:R-:W-:Y:S01]  /*370e0*/  IMAD R176, R176, 0x64, RZ ;  /* 0x00000064b0b07824 */ /* 0x000fe200078e02ff */
[-C--:B------:R-:W-:Y:S01]  /*370f0*/  LEA.HI.X.SX32 R203, R58, R245.reuse, 0x2, P2 ;  /* 0x000000f53acb7211 */ /* 0x080fe200010f16ff */
[----:B------:R-:W-:Y:S01]  /*37100*/  IMAD R196, R196, 0x1a0, RZ ;  /* 0x000001a0c4c47824 */ /* 0x000fe200078e02ff */
[----:B------:R-:W-:Y:S01]  /*37110*/  IADD3 R4, R15, -0x69, RZ ;  /* 0xffffff970f047810 */ /* 0x000fe20007ffe0ff */
[----:B---3--:R-:W-:Y:S01]  /*37120*/  VIADD R3, R13, 0xffffff9b ;  /* 0xffffff9b0d037836 */ /* 0x008fe20000000000 */
[----:B------:R-:W-:Y:S01]  /*37130*/  IADD3 R200, P2, R200, R244, RZ ;  /* 0x000000f4c8c87210 */ /* 0x000fe20007f5e0ff */
[----:B------:R-:W-:Y:S01]  /*37140*/  LDGSTS.E [R2+-0x7a400], desc[UR6][R202.64], !P1 ;  /* 0x85c00000ca027fae */ /* 0x000fe2000c921846 */
[----:B------:R-:W-:Y:S01]  /*37150*/  ISETP.GE.U32.AND P1, PT, R4, 0x7fffff18, PT ;  /* 0x7fffff180400780c */ /* 0x000fe20003f26070 */
[----:B------:R-:W-:Y:S01]  /*37160*/  IMAD R116, R116, 0x68, RZ ;  /* 0x0000006874747824 */ /* 0x000fe200078e02ff */
[----:B------:R-:W1:Y:S01]  /*37170*/  LDC R4, c[0x0][0x230] ;  /* 0x00008c00ff047b82 */ /* 0x000e620000000800 */
[----:B------:R-:W-:-:S02]  /*37180*/  LEA.HI.X.SX32 R201, R6, R245, 0x2, P2 ;  /* 0x000000f506c97211 */ /* 0x000fc400010f16ff */
[----:B------:R-:W-:-:S03]  /*37190*/  ISETP.GE.U32.AND P2, PT, R3, 0x7fffff1c, PT ;  /* 0x7fffff1c0300780c */ /* 0x000fc60003f46070 */
[----:B------:R-:W-:Y:S01]  /*371a0*/  LDGSTS.E [R2+-0x7a000], desc[UR6][R200.64], !P0 ;  /* 0x86000000c8027fae */ /* 0x000fe2000c121846 */
[----:B------:R-:W-:Y:S01]  /*371b0*/  ISETP.GE.U32.AND P0, PT, R5, 0x7fffff14, PT ;  /* 0x7fffff140500780c */ /* 0x000fe20003f06070 */
[----:B------:R-:W-:Y:S01]  /*371c0*/  IMAD R194, R194, 0x1b0, RZ ;  /* 0x000001b0c2c27824 */ /* 0x000fe200078e02ff */
[----:B------:R-:W2:Y:S01]  /*371d0*/  LDC R5, c[0x0][0x230] ;  /* 0x00008c00ff057b82 */ /* 0x000ea20000000800 */
[----:B------:R-:W-:Y:S01]  /*371e0*/  LEA.HI.X.SX32 R199, R176, R245, 0x2, P3 ;  /* 0x000000f5b0c77211 */ /* 0x000fe200018f16ff */
[----:B------:R-:W-:Y:S01]  /*371f0*/  VIADD R3, R0, 0x100000 ;  /* 0x0010000000037836 */ /* 0x000fe20000000000 */
[----:B------:R-:W-:Y:S01]  /*37200*/  IADD3 R196, P4, R196, R244, RZ ;  /* 0x000000f4c4c47210 */ /* 0x000fe20007f9e0ff */
[----:B------:R-:W-:-:S04]  /*37210*/  IMAD R56, R56, 0x6c, RZ ;  /* 0x0000006c38387824 */ /* 0x000fc800078e02ff */
[----:B------:R-:W3:Y:S01]  /*37220*/  LDC R6, c[0x0][0x230] ;  /* 0x00008c00ff067b82 */ /* 0x000ee20000000800 */
[----:B------:R1:W-:Y:S01]  /*37230*/  LDGSTS.E [R3+-0x79c00], desc[UR6][R198.64], !P2 ;  /* 0x86400000c6037fae */ /* 0x0003e2000d121846 */
[-C--:B------:R-:W-:Y:S02]  /*37240*/  LEA.HI.X.SX32 R197, R116, R245.reuse, 0x2, P4 ;  /* 0x000000f574c57211 */ /* 0x080fe400020f16ff */
[----:B------:R-:W-:Y:S01]  /*37250*/  IADD3 R194, P3, R194, R244, RZ ;  /* 0x000000f4c2c27210 */ /* 0x000fe20007f7e0ff */
[----:B------:R-:W-:Y:S02]  /*37260*/  IMAD R192, R192, 0x1c0, RZ ;  /* 0x000001c0c0c07824 */ /* 0x000fe400078e02ff */
[----:B------:R-:W-:Y:S01]  /*37270*/  LDGSTS.E [R2+-0x79800], desc[UR6][R196.64], !P1 ;  /* 0x86800000c4027fae */ /* 0x000fe2000c921846 */
[----:B------:R-:W-:Y:S01]  /*37280*/  LEA.HI.X.SX32 R195, R56, R245, 0x2, P3 ;  /* 0x000000f538c37211 */ /* 0x000fe200018f16ff */
[----:B------:R-:W-:Y:S01]  /*37290*/  IMAD R190, R190, 0x1d0, RZ ;  /* 0x000001d0bebe7824 */ /* 0x000fe200078e02ff */
[----:B------:R-:W4:Y:S01]  /*372a0*/  LDC R14, c[0x0][0x230] ;  /* 0x00008c00ff0e7b82 */ /* 0x000f220000000800 */
[----:B-1----:R-:W-:-:S02]  /*372b0*/  IADD3 R3, R4, -0x71, RZ ;  /* 0xffffff8f04037810 */ /* 0x002fc40007ffe0ff */
[----:B------:R2:W-:Y:S05]  /*372c0*/  LDGSTS.E [R2+-0x79400], desc[UR6][R194.64], !P0 ;  /* 0x86c00000c2027fae */ /* 0x0005ea000c121846 */
[----:B------:R-:W1:Y:S01]  /*372d0*/  LDC R4, c[0x0][0x230] ;  /* 0x00008c00ff047b82 */ /* 0x000e620000000800 */
[----:B------:R-:W-:Y:S02]  /*372e0*/  ISETP.GE.U32.AND P1, PT, R3, 0x7fffff10, PT ;  /* 0x7fffff100300780c */ /* 0x000fe40003f26070 */
[-C--:B------:R-:W-:Y:S01]  /*372f0*/  IADD3 R192, P2, R192, R244.reuse, RZ ;  /* 0x000000f4c0c07210 */ /* 0x080fe20007f5e0ff */
[----:B------:R-:W-:Y:S02]  /*37300*/  VIADD R3, R0, 0x100000 ;  /* 0x0010000000037836 */ /* 0x000fe40000000000 */
[----:B--2---:R-:W-:Y:S01]  /*37310*/  VIADD R2, R5, 0xffffff8b ;  /* 0xffffff8b05027836 */ /* 0x004fe20000000000 */
[----:B------:R-:W-:Y:S01]  /*37320*/  LEA.HI.X.SX32 R193, R7, R245, 0x2, P2 ;  /* 0x000000f507c17211 */ /* 0x000fe200010f16ff */
[----:B------:R-:W-:Y:S01]  /*37330*/  IMAD R174, R174, 0x74, RZ ;  /* 0x00000074aeae7824 */ /* 0x000fe200078e02ff */
[----:B------:R-:W-:Y:S01]  /*37340*/  IADD3 R190, P3, R190, R244, RZ ;  /* 0x000000f4bebe7210 */ /* 0x000fe20007f7e0ff */
[----:B------:R-:W2:Y:S01]  /*37350*/  LDC R5, c[0x0][0x230] ;  /* 0x00008c00ff057b82 */ /* 0x000ea20000000800 */
[----:B------:R-:W-:-:S03]  /*37360*/  ISETP.GE.U32.AND P0, PT, R2, 0x7fffff0c, PT ;  /* 0x7fffff0c0200780c */ /* 0x000fc60003f06070 */
[----:B------:R3:W-:Y:S01]  /*37370*/  LDGSTS.E [R3+-0x79000], desc[UR6][R192.64], !P1 ;  /* 0x87000000c0037fae */ /* 0x0007e2000c921846 */
[----:B------:R-:W-:Y:S01]  /*37380*/  IADD3 R2, R0, 0x100000, RZ ;  /* 0x0010000000027810 */ /* 0x000fe20007ffe0ff */
[----:B------:R-:W-:Y:S01]  /*37390*/  IMAD R188, R188, 0x1e0, RZ ;  /* 0x000001e0bcbc7824 */ /* 0x000fe200078e02ff */
[----:B------:R-:W-:Y:S01]  /*373a0*/  LEA.HI.X.SX32 R191, R174, R245, 0x2, P3 ;  /* 0x000000f5aebf7211 */ /* 0x000fe200018f16ff */
[----:B------:R-:W-:Y:S01]  /*373b0*/  IMAD R186, R186, 0x1f0, RZ ;  /* 0x000001f0baba7824 */ /* 0x000fe200078e02ff */
[----:B------:R-:W4:Y:S01]  /*373c0*/  LDC R13, c[0x0][0x238] ;  /* 0x00008e00ff0d7b82 */ /* 0x000f220000000800 */
[----:B---3--:R-:W-:-:S04]  /*373d0*/  VIADD R3, R6, 0xffffff87 ;  /* 0xffffff8706037836 */ /* 0x008fc80000000000 */
[----:B------:R-:W-:Y:S01]  /*373e0*/  LDGSTS.E [R2+-0x78c00], desc[UR6][R190.64], !P0 ;  /* 0x87400000be027fae */ /* 0x000fe2000c121846 */
[----:B-1----:R-:W-:Y:S01]  /*373f0*/  VIADD R4, R4, 0xffffff83 ;  /* 0xffffff8304047836 */ /* 0x002fe20000000000 */
[-C--:B------:R-:W-:Y:S01]  /*37400*/  IADD3 R188, P2, R188, R244.reuse, RZ ;  /* 0x000000f4bcbc7210 */ /* 0x080fe20007f5e0ff */
[----:B------:R-:W-:Y:S01]  /*37410*/  IMAD R114, R114, 0x78, RZ ;  /* 0x0000007872727824 */ /* 0x000fe200078e02ff */
[----:B------:R-:W-:Y:S01]  /*37420*/  ISETP.GE.U32.AND P1, PT, R3, 0x7fffff08, PT ;  /* 0x7fffff080300780c */ /* 0x000fe20003f26070 */
[----:B------:R-:W-:Y:S01]  /*37430*/  IMAD R54, R54, 0x7c, RZ ;  /* 0x0000007c36367824 */ /* 0x000fe200078e02ff */
[----:B------:R-:W-:Y:S01]  /*37440*/  ISETP.GE.U32.AND P0, PT, R4, 0x7fffff04, PT ;  /* 0x7fffff040400780c */ /* 0x000fe20003f06070 */
[----:B------:R-:W1:Y:S01]  /*37450*/  LDC R7, c[0x0][0x230] ;  /* 0x00008c00ff077b82 */ /* 0x000e620000000800 */
[----:B------:R-:W-:Y:S02]  /*37460*/  IADD3 R186, P3, R186, R244, RZ ;  /* 0x000000f4baba7210 */ /* 0x000fe40007f7e0ff */
[----:B------:R-:W-:-:S02]  /*37470*/  LEA.HI.X.SX32 R189, R114, R245, 0x2, P2 ;  /* 0x000000f572bd7211 */ /* 0x000fc400010f16ff */
[----:B------:R-:W-:Y:S02]  /*37480*/  IADD3 R3, R0, 0x100000, RZ ;  /* 0x0010000000037810 */ /* 0x000fe40007ffe0ff */
[----:B------:R-:W-:Y:S01]  /*37490*/  LEA.HI.X.SX32 R187, R54, R245, 0x2, P3 ;  /* 0x000000f536bb7211 */ /* 0x000fe200018f16ff */
[----:B------:R-:W3:Y:S02]  /*374a0*/  LDC R6, c[0x0][0x230] ;  /* 0x00008c00ff067b82 */ /* 0x000ee40000000800 */
[----:B------:R4:W-:Y:S04]  /*374b0*/  LDGSTS.E [R3+-0x78800], desc[UR6][R188.64], !P1 ;  /* 0x87800000bc037fae */ /* 0x0009e8000c921846 */
[----:B------:R4:W-:Y:S01]  /*374c0*/  LDGSTS.E [R2+-0x78400], desc[UR6][R186.64], !P0 ;  /* 0x87c00000ba027fae */ /* 0x0009e2000c121846 */
[----:B--2---:R-:W-:Y:S01]  /*374d0*/  VIADD R4, R5, 0xfffffffa ;  /* 0xfffffffa05047836 */ /* 0x004fe20000000000 */
[----:B------:R-:W2:Y:S01]  /*374e0*/  LDC R15, c[0x0][0x230] ;  /* 0x00008c00ff0f7b82 */ /* 0x000ea20000000800 */
[----:B----4-:R-:W-:-:S02]  /*374f0*/  VIADD R3, R14, 0xfffffffe ;  /* 0xfffffffe0e037836 */ /* 0x010fc40000000000 */
[----:B------:R-:W-:-:S05]  /*37500*/  IMAD R172, R172, 0x84, RZ ;  /* 0x00000084acac7824 */ /* 0x000fca00078e02ff */
[----:B------:R-:W4:Y:S01]  /*37510*/  LDC R16, c[0x0][0x230] ;  /* 0x00008c00ff107b82 */ /* 0x000f220000000800 */
[----:B------:R-:W-:Y:S02]  /*37520*/  LOP3.LUT R2, R249, 0x20, RZ, 0x3c, !PT ;  /* 0x00000020f9027812 */ /* 0x000fe400078e3cff */
[----:B------:R-:W-:Y:S02]  /*37530*/  ISETP.GE.U32.AND P1, PT, R3, 0x7fffff7f, PT ;  /* 0x7fffff7f0300780c */ /* 0x000fe40003f26070 */
[----:B------:R-:W-:Y:S02]  /*37540*/  IADD3 R2, R2, UR4, RZ ;  /* 0x0000000402027c10 */ /* 0x000fe4000fffe0ff */
[-C--:B------:R-:W-:Y:S01]  /*37550*/  IADD3 R20, P2, R9, R244.reuse, RZ ;  /* 0x000000f409147210 */ /* 0x080fe20007f5e0ff */
[----:B------:R-:W2:Y:S01]  /*37560*/  LDC R14, c[0x0][0x230] ;  /* 0x00008c00ff0e7b82 */ /* 0x000ea20000000800 */
[----:B------:R-:W-:Y:S01]  /*37570*/  ISETP.GE.U32.AND P0, PT, R4, 0x7fffff7b, PT ;  /* 0x7fffff7b0400780c */ /* 0x000fe20003f06070 */
[----:B------:R-:W-:Y:S01]  /*37580*/  VIADD R4, R2, 0x100000 ;  /* 0x0010000002047836 */ /* 0x000fe20000000000 */
[----:B------:R-:W-:Y:S01]  /*37590*/  LEA.HI.X.SX32 R21, R13, R245, 0x2, P2 ;  /* 0x000000f50d157211 */ /* 0x000fe200010f16ff */
[----:B------:R-:W-:Y:S01]  /*375a0*/  IMAD R5, R252, 0x5, RZ ;  /* 0x00000005fc057824 */ /* 0x000fe200078e02ff */
[----:B------:R-:W-:Y:S01]  /*375b0*/  IADD3 R18, P3, R8, R244, RZ ;  /* 0x000000f408127210 */ /* 0x000fe20007f7e0ff */
[----:B------:R-:W-:-:S02]  /*375c0*/  VIADD R3, R2, 0x100000 ;  /* 0x0010000002037836 */ /* 0x000fc40000000000 */
[----:B------:R-:W4:Y:S01]  /*375d0*/  LDC R8, c[0x0][0x230] ;  /* 0x00008c00ff087b82 */ /* 0x000f220000000800 */
[----:B------:R1:W-:Y:S01]  /*375e0*/  LDGSTS.E [R4+-0x7ff00], desc[UR6][R20.64], !P1 ;  /* 0x8010000014047fae */ /* 0x0003e2000c921846 */
[----:B------:R-:W-:Y:S01]  /*375f0*/  LEA.HI.X.SX32 R19, R5, R245, 0x2, P3 ;  /* 0x000000f505137211 */ /* 0x000fe200018f16ff */
[----:B---3--:R-:W-:Y:S01]  /*37600*/  VIADD R5, R6, 0xfffffff2 ;  /* 0xfffffff206057836 */ /* 0x008fe20000000000 */
[----:B------:R-:W-:-:S03]  /*37610*/  IADD3 R184, P2, R184, R244, RZ ;  /* 0x000000f4b8b87210 */ /* 0x000fc60007f5e0ff */
[----:B------:R3:W-:Y:S01]  /*37620*/  LDGSTS.E [R3+-0x7fb00], desc[UR6][R18.64], !P0 ;  /* 0x8050000012037fae */ /* 0x0007e2000c121846 */
[----:B------:R-:W-:Y:S01]  /*37630*/  IMAD R170, R170, 0x94, RZ ;  /* 0x00000094aaaa7824 */ /* 0x000fe200078e02ff */
[----:B------:R-:W2:Y:S01]  /*37640*/  LDC R9, c[0x0][0x230] ;  /* 0x00008c00ff097b82 */ /* 0x000ea20000000800 */
[----:B-1----:R-:W-:-:S04]  /*37650*/  IADD3 R4, R7, -0xa, RZ ;  /* 0xfffffff607047810 */ /* 0x002fc80007ffe0ff */
[----:B------:R-:W-:-:S03]  /*37660*/  ISETP.GE.U32.AND P1, PT, R4, 0x7fffff77, PT ;  /* 0x7fffff770400780c */ /* 0x000fc60003f26070 */
[----:B------:R-:W1:Y:S01]  /*37670*/  LDC R6, c[0x0][0x230] ;  /* 0x00008c00ff067b82 */ /* 0x000e620000000800 */
[----:B---3--:R-:W-:Y:S01]  /*37680*/  IMAD R3, R252, 0x9, RZ ;  /* 0x00000009fc037824 */ /* 0x008fe200078e02ff */
[----:B------:R-:W-:Y:S01]  /*37690*/  ISETP.GE.U32.AND P0, PT, R5, 0x7fffff73, PT ;  /* 0x7fffff730500780c */ /* 0x000fe20003f06070 */
[----:B------:R-:W-:-:S03]  /*376a0*/  VIADD R4, R2, 0x100000 ;  /* 0x0010000002047836 */ /* 0x000fc60000000000 */
[-C--:B------:R-:W-:Y:S02]  /*376b0*/  LEA.HI.X.SX32 R185, R3, R245.reuse, 0x2, P2 ;  /* 0x000000f503b97211 */ /* 0x080fe400010f16ff */
[----:B------:R-:W3:Y:S01]  /*376c0*/  LDC R7, c[0x0][0x230] ;  /* 0x00008c00ff077b82 */ /* 0x000ee20000000800 */
[----:B------:R-:W-:Y:S01]  /*376d0*/  IMAD R5, R252, 0xd, RZ ;  /* 0x0000000dfc057824 */ /* 0x000fe200078e02ff */
[-C--:B------:R-:W-:Y:S01]  /*376e0*/  IADD3 R182, P3, R182, R244.reuse, RZ ;  /* 0x000000f4b6b67210 */ /* 0x080fe20007f7e0ff */
[----:B------:R2:W-:Y:S01]  /*376f0*/  LDGSTS.E [R4+-0x7f700], desc[UR6][R184.64], !P1 ;  /* 0x80900000b8047fae */ /* 0x0005e2000c921846 */
[----:B------:R-:W-:Y:S02]  /*37700*/  IADD3 R3, R2, 0x100000, RZ ;  /* 0x0010000002037810 */ /* 0x000fe40007ffe0ff */
[----:B------:R-:W-:Y:S01]  /*37710*/  LEA.HI.X.SX32 R183, R5, R245, 0x2, P3 ;  /* 0x000000f505b77211 */ /* 0x000fe200018f16ff */
[----:B----4-:R-:W-:Y:S01]  /*37720*/  VIADD R5, R8, 0xffffffea ;  /* 0xffffffea08057836 */ /* 0x010fe20000000000 */
[-C--:B------:R-:W-:Y:S01]  /*37730*/  IADD3 R180, P2, R180, R244.reuse, RZ ;  /* 0x000000f4b4b47210 */ /* 0x080fe20007f5e0ff */
[----:B------:R-:W4:Y:S02]  /*37740*/  LDC R8, c[0x0][0x230] ;  /* 0x00008c00ff087b82 */ /* 0x000f240000000800 */
[----:B------:R1:W-:Y:S01]  /*37750*/  LDGSTS.E [R3+-0x7f300], desc[UR6][R182.64], !P0 ;  /* 0x80d00000b6037fae */ /* 0x0003e2000c121846 */
[----:B--2---:R-:W-:Y:S01]  /*37760*/  VIADD R4, R14, 0xffffffee ;  /* 0xffffffee0e047836 */ /* 0x004fe20000000000 */
[----:B------:R-:W-:Y:S01]  /*37770*/  ISETP.GE.U32.AND P0, PT, R5, 0x7fffff6b, PT ;  /* 0x7fffff6b0500780c */ /* 0x000fe20003f06070 */
[----:B------:R-:W-:Y:S01]  /*37780*/  IMAD R168, R168, 0xa4, RZ ;  /* 0x000000a4a8a87824 */ /* 0x000fe200078e02ff */
[----:B------:R-:W-:Y:S01]  /*37790*/  IADD3 R178, P3, R178, R244, RZ ;  /* 0x000000f4b2b27210 */ /* 0x000fe20007f7e0ff */
[----:B------:R-:W-:Y:S01]  /*377a0*/  IMAD R166, R166, 0xb4, RZ ;  /* 0x000000b4a6a67824 */ /* 0x000fe200078e02ff */
[----:B------:R-:W-:Y:S01]  /*377b0*/  ISETP.GE.U32.AND P1, PT, R4, 0x7fffff6f, PT ;  /* 0x7fffff6f0400780c */ /* 0x000fe20003f26070 */
[----:B------:R-:W-:Y:S01]  /*377c0*/  IMAD R164, R164, 0xc4, RZ ;  /* 0x000000c4a4a47824 */ /* 0x000fe200078e02ff */
[----:B------:R-:W2:Y:S01]  /*377d0*/  LDC R13, c[0x0][0x230] ;  /* 0x00008c00ff0d7b82 */ /* 0x000ea20000000800 */
[----:B-1----:R-:W-:Y:S01]  /*377e0*/  IMAD R3, R252, 0x11, RZ ;  /* 0x00000011fc037824 */ /* 0x002fe200078e02ff */
[----:B------:R-:W-:Y:S01]  /*377f0*/  IADD3 R4, R2, 0x100000, RZ ;  /* 0x0010000002047810 */ /* 0x000fe20007ffe0ff */
[----:B------:R-:W-:-:S03]  /*37800*/  IMAD R5, R252, 0x15, RZ ;  /* 0x00000015fc057824 */ /* 0x000fc600078e02ff */
[-C--:B------:R-:W-:Y:S01]  /*37810*/  LEA.HI.X.SX32 R181, R3, R245.reuse, 0x2, P2 ;  /* 0x000000f503b57211 */ /* 0x080fe200010f16ff */
[----:B------:R-:W-:Y:S01]  /*37820*/  VIADD R3, R2, 0x100000 ;  /* 0x0010000002037836 */ /* 0x000fe20000000000 */
[----:B------:R-:W-:Y:S01]  /*37830*/  LEA.HI.X.SX32 R179, R5, R245, 0x2, P3 ;  /* 0x000000f505b37211 */ /* 0x000fe200018f16ff */
[----:B------:R-:W-:Y:S01]  /*37840*/  IMAD R162, R162, 0xd4, RZ ;  /* 0x000000d4a2a27824 */ /* 0x000fe200078e02ff */
[----:B------:R-:W1:Y:S01]  /*37850*/  LDC R14, c[0x0][0x230] ;  /* 0x00008c00ff0e7b82 */ /* 0x000e620000000800 */
[----:B------:R3:W-:Y:S01]  /*37860*/  LDGSTS.E [R4+-0x7ef00], desc[UR6][R180.64], !P1 ;  /* 0x81100000b4047fae */ /* 0x0007e2000c921846 */
[----:B------:R-:W-:-:S03]  /*37870*/  IADD3 R5, R6, -0x1e, RZ ;  /* 0xffffffe206057810 */ /* 0x000fc60007ffe0ff */
[----:B------:R3:W-:Y:S03]  /*37880*/  LDGSTS.E [R3+-0x7eb00], desc[UR6][R178.64], !P0 ;  /* 0x81500000b2037fae */ /* 0x0007e6000c121846 */
[----:B------:R-:W2:Y:S01]  /*37890*/  LDC R6, c[0x0][0x230] ;  /* 0x00008c00ff067b82 */ /* 0x000ea20000000800 */
[----:B---3--:R-:W-:Y:S01]  /*378a0*/  VIADD R4, R7, 0xffffffe6 ;  /* 0xffffffe607047836 */ /* 0x008fe20000000000 */
[----:B------:R-:W-:-:S06]  /*378b0*/  IADD3 R176, P2, R176, R244, RZ ;  /* 0x000000f4b0b07210 */ /* 0x000fcc0007f5e0ff */
[----:B------:R-:W3:Y:S01]  /*378c0*/  LDC R7, c[0x0][0x230] ;  /* 0x00008c00ff077b82 */ /* 0x000ee20000000800 */
[----:B------:R-:W-:Y:S01]  /*378d0*/  ISETP.GE.U32.AND P0, PT, R4, 0x7fffff67, PT ;  /* 0x7fffff670400780c */ /* 0x000fe20003f06070 */
[----:B------:R-:W-:Y:S01]  /*378e0*/  IMAD R3, R252, 0x19, RZ ;  /* 0x00000019fc037824 */ /* 0x000fe200078e02ff */
[----:B------:R-:W-:Y:S01]  /*378f0*/  ISETP.GE.U32.AND P1, PT, R5, 0x7fffff63, PT ;  /* 0x7fffff630500780c */ /* 0x000fe20003f26070 */
[----:B----4-:R-:W-:-:S03]  /*37900*/  VIADD R4, R8, 0xffffffde ;  /* 0xffffffde08047836 */ /* 0x010fc60000000000 */
[-C--:B------:R-:W-:Y:S01]  /*37910*/  LEA.HI.X.SX32 R177, R3, R245.reuse, 0x2, P2 ;  /* 0x000000f503b17211 */ /* 0x080fe200010f16ff */
[----:B------:R-:W-:Y:S01]  /*37920*/  VIADD R3, R2, 0x100000 ;  /* 0x0010000002037836 */ /* 0x000fe20000000000 */
[----:B------:R-:W-:Y:S01]  /*37930*/  IADD3 R174, P2, R174, R244, RZ ;  /* 0x000000f4aeae7210 */ /* 0x000fe20007f5e0ff */
[----:B------:R-:W-:Y:S01]  /*37940*/  IMAD R5, R252, 0x1d, RZ ;  /* 0x0000001dfc057824 */ /* 0x000fe200078e02ff */
[----:B------:R-:W4:Y:S03]  /*37950*/  LDC R8, c[0x0][0x230] ;  /* 0x00008c00ff087b82 */ /* 0x000f260000000800 */
[----:B------:R-:W-:Y:S01]  /*37960*/  LDGSTS.E [R3+-0x7e700], desc[UR6][R176.64], !P0 ;  /* 0x81900000b0037fae */ /* 0x000fe2000c121846 */
[----:B------:R-:W-:Y:S01]  /*37970*/  ISETP.GE.U32.AND P0, PT, R4, 0x7fffff5f, PT ;  /* 0x7fffff5f0400780c */ /* 0x000fe20003f06070 */
[----:B------:R-:W-:Y:S01]  /*37980*/  IMAD R4, R252, 0x21, RZ ;  /* 0x00000021fc047824 */ /* 0x000fe200078e02ff */
[----:B------:R-:W-:-:S02]  /*37990*/  LEA.HI.X.SX32 R175, R5, R245, 0x2, P2 ;  /* 0x000000f505af7211 */ /* 0x000fc400010f16ff */
[----:B------:R-:W-:-:S03]  /*379a0*/  IADD3 R172, P2, R172, R244, RZ ;  /* 0x000000f4acac7210 */ /* 0x000fc60007f5e0ff */
[----:B------:R-:W-:Y:S01]  /*379b0*/  LDGSTS.E [R3+-0x7e300], desc[UR6][R174.64], !P1 ;  /* 0x81d00000ae037fae */ /* 0x000fe2000c921846 */
[----:B------:R-:W-:Y:S02]  /*379c0*/  LEA.HI.X.SX32 R173, R4, R245, 0x2, P2 ;  /* 0x000000f504ad7211 */ /* 0x000fe400010f16ff */
[----:B--2---:R-:W-:Y:S01]  /*379d0*/  IADD3 R4, R6, -0x26, RZ ;  /* 0xffffffda06047810 */ /* 0x004fe20007ffe0ff */
[----:B---3--:R-:W-:Y:S01]  /*379e0*/  VIADD R5, R7, 0xffffffd6 ;  /* 0xffffffd607057836 */ /* 0x008fe20000000000 */
[-C--:B------:R-:W-:Y:S01]  /*379f0*/  IADD3 R170, P2, R170, R244.reuse, RZ ;  /* 0x000000f4aaaa7210 */ /* 0x080fe20007f5e0ff */
[----:B------:R2:W-:Y:S01]  /*37a00*/  LDGSTS.E [R3+-0x7df00], desc[UR6][R172.64], !P0 ;  /* 0x82100000ac037fae */ /* 0x0005e2000c121846 */
[----:B------:R-:W-:Y:S01]  /*37a10*/  ISETP.GE.U32.AND P1, PT, R4, 0x7fffff5b, PT ;  /* 0x7fffff5b0400780c */ /* 0x000fe20003f26070 */
[----:B------:R-:W3:Y:S01]  /*37a20*/  LDC R6, c[0x0][0x230] ;  /* 0x00008c00ff067b82 */ /* 0x000ee20000000800 */
[----:B------:R-:W-:Y:S01]  /*37a30*/  ISETP.GE.U32.AND P0, PT, R5, 0x7fffff57, PT ;  /* 0x7fffff570500780c */ /* 0x000fe20003f06070 */
[----:B------:R-:W-:Y:S01]  /*37a40*/  IMAD R5, R252, 0x29, RZ ;  /* 0x00000029fc057824 */ /* 0x000fe200078e02ff */
[----:B------:R-:W-:Y:S01]  /*37a50*/  IADD3 R168, P3, R168, R244, RZ ;  /* 0x000000f4a8a87210 */ /* 0x000fe20007f7e0ff */
[----:B------:R-:W-:-:S04]  /*37a60*/  VIADD R4, R2, 0x100000 ;  /* 0x0010000002047836 */ /* 0x000fc80000000000 */
[----:B------:R-:W1:Y:S01]  /*37a70*/  LDC R7, c[0x0][0x230] ;  /* 0x00008c00ff077b82 */ /* 0x000e620000000800 */
[----:B--2---:R-:W-:-:S05]  /*37a80*/  IMAD R3, R252, 0x25, RZ ;  /* 0x00000025fc037824 */ /* 0x004fca00078e02ff */
[-C--:B------:R-:W-:Y:S02]  /*37a90*/  LEA.HI.X.SX32 R171, R3, R245.reuse, 0x2, P2 ;  /* 0x000000f503ab7211 */ /* 0x080fe400010f16ff */
[----:B------:R-:W-:Y:S02]  /*37aa0*/  IADD3 R3, R2, 0x100000, RZ ;  /* 0x0010000002037810 */ /* 0x000fe40007ffe0ff */
[----:B------:R-:W-:Y:S01]  /*37ab0*/  LEA.HI.X.SX32 R169, R5, R245, 0x2, P3 ;  /* 0x000000f505a97211 */ /* 0x000fe200018f16ff */
[----:B------:R4:W-:Y:S04]  /*37ac0*/  LDGSTS.E [R4+-0x7db00], desc[UR6][R170.64], !P1 ;  /* 0x82500000aa047fae */ /* 0x0009e8000c921846 */
[----:B------:R2:W-:Y:S01]  /*37ad0*/  LDGSTS.E [R3+-0x7d700], desc[UR6][R168.64], !P0 ;  /* 0x82900000a8037fae */ /* 0x0005e2000c121846 */
[----:B----4-:R-:W-:Y:S01]  /*37ae0*/  VIADD R4, R8, 0xffffffd2 ;  /* 0xffffffd208047836 */ /* 0x010fe20000000000 */
[----:B------:R-:W-:Y:S01]  /*37af0*/  IADD3 R166, P2, R166, R244, RZ ;  /* 0x000000f4a6a67210 */ /* 0x000fe20007f5e0ff */
[----:B------:R-:W4:Y:S03]  /*37b00*/  LDC R8, c[0x0][0x230] ;  /* 0x00008c00ff087b82 */ /* 0x000f260000000800 */
[----:B------:R-:W-:Y:S01]  /*37b10*/  ISETP.GE.U32.AND P0, PT, R4, 0x7fffff53, PT ;  /* 0x7fffff530400780c */ /* 0x000fe20003f06070 */
[----:B--2---:R-:W-:-:S02]  /*37b20*/  IMAD R3, R252, 0x2d, RZ ;  /* 0x0000002dfc037824 */ /* 0x004fc400078e02ff */
[----:B------:R-:W-:Y:S02]  /*37b30*/  VIADD R5, R9, 0xffffffce ;  /* 0xffffffce09057836 */ /* 0x000fe40000000000 */
[----:B---3--:R-:W-:Y:S01]  /*37b40*/  VIADD R4, R6, 0xffffffca ;  /* 0xffffffca06047836 */ /* 0x008fe20000000000 */
[-C--:B------:R-:W-:Y:S01]  /*37b50*/  LEA.HI.X.SX32 R167, R3, R245.reuse, 0x2, P2 ;  /* 0x000000f503a77211 */ /* 0x080fe200010f16ff */
[----:B------:R-:W2:Y:S01]  /*37b60*/  LDC R9, c[0x0][0x230] ;  /* 0x00008c00ff097b82 */ /* 0x000ea20000000800 */
[----:B------:R-:W-:Y:S02]  /*37b70*/  IADD3 R3, R2, 0x100000, RZ ;  /* 0x0010000002037810 */ /* 0x000fe40007ffe0ff */
[----:B------:R-:W-:Y:S01]  /*37b80*/  ISETP.GE.U32.AND P1, PT, R5, 0x7fffff4f, PT ;  /* 0x7fffff4f0500780c */ /* 0x000fe20003f26070 */
[----:B------:R-:W-:Y:S01]  /*37b90*/  IMAD R5, R252, 0x31, RZ ;  /* 0x00000031fc057824 */ /* 0x000fe200078e02ff */
[----:B------:R-:W-:Y:S01]  /*37ba0*/  IADD3 R164, P2, R164, R244, RZ ;  /* 0x000000f4a4a47210 */ /* 0x000fe20007f5e0ff */
[----:B------:R-:W-:Y:S01]  /*37bb0*/  LDGSTS.E [R3+-0x7d300], desc[UR6][R166.64], !P0 ;  /* 0x82d00000a6037fae */ /* 0x000fe2000c121846 */
[----:B------:R-:W-:Y:S01]  /*37bc0*/  ISETP.GE.U32.AND P0, PT, R4, 0x7fffff4b, PT ;  /* 0x7fffff4b0400780c */ /* 0x000fe20003f06070 */
[----:B------:R-:W-:Y:S01]  /*37bd0*/  IMAD R4, R252, 0x35, RZ ;  /* 0x00000035fc047824 */ /* 0x000fe200078e02ff */
[----:B------:R-:W-:-:S02]  /*37be0*/  LEA.HI.X.SX32 R165, R5, R245, 0x2, P2 ;  /* 0x000000f505a57211 */ /* 0x000fc400010f16ff */
[----:B------:R-:W-:-:S04]  /*37bf0*/  IADD3 R162, P2, R162, R244, RZ ;  /* 0x000000f4a2a27210 */ /* 0x000fc80007f5e0ff */
[----:B------:R-:W-:Y:S01]  /*37c00*/  LEA.HI.X.SX32 R163, R4, R245, 0x2, P2 ;  /* 0x000000f504a37211 */ /* 0x000fe200010f16ff */
[----:B-1----:R-:W-:Y:S01]  /*37c10*/  VIADD R4, R7, 0xffffffc6 ;  /* 0xffffffc607047836 */ /* 0x002fe20000000000 */
[----:B------:R-:W-:Y:S01]  /*37c20*/  LDGSTS.E [R3+-0x7cf00], desc[UR6][R164.64], !P1 ;  /* 0x83100000a4037fae */ /* 0x000fe2000c921846 */
[----:B----4-:R-:W-:Y:S01]  /*37c30*/  IADD3 R5, R8, -0x3e, RZ ;  /* 0xffffffc208057810 */ /* 0x010fe20007ffe0ff */
[----:B------:R-:W-:Y:S01]  /*37c40*/  IMAD R160, R160, 0xe4, RZ ;  /* 0x000000e4a0a07824 */ /* 0x000fe200078e02ff */
[----:B------:R-:W1:Y:S01]  /*37c50*/  LDC R7, c[0x0][0x230] ;  /* 0x00008c00ff077b82 */ /* 0x000e620000000800 */
[----:B------:R3:W-:Y:S01]  /*37c60*/  LDGSTS.E [R3+-0x7cb00], desc[UR6][R162.64], !P0 ;  /* 0x83500000a2037fae */ /* 0x0007e2000c121846 */
[----:B------:R-:W-:Y:S01]  /*37c70*/  ISETP.GE.U32.AND P0, PT, R4, 0x7fffff47, PT ;  /* 0x7fffff470400780c */ /* 0x000fe20003f06070 */
[----:B------:R-:W-:Y:S01]  /*37c80*/  IMAD R158, R158, 0xf4, RZ ;  /* 0x000000f49e9e7824 */ /* 0x000fe200078e02ff */
[----:B------:R-:W-:Y:S01]  /*37c90*/  ISETP.GE.U32.AND P1, PT, R5, 0x7fffff43, PT ;  /* 0x7fffff430500780c */ /* 0x000fe20003f26070 */
[----:B------:R-:W-:Y:S01]  /*37ca0*/  IMAD R6, R252, 0x3d, RZ ;  /* 0x0000003dfc067824 */ /* 0x000fe200078e02ff */
[----:B------:R-:W-:-:S02]  /*37cb0*/  IADD3 R160, P2, R160, R244, RZ ;  /* 0x000000f4a0a07210 */ /* 0x000fc40007f5e0ff */
[----:B------:R-:W4:Y:S01]  /*37cc0*/  LDC R8, c[0x0][0x230] ;  /* 0x00008c00ff087b82 */ /* 0x000f220000000800 */
[----:B------:R-:W-:Y:S01]  /*37cd0*/  IADD3 R158, P3, R158, R244, RZ ;  /* 0x000000f49e9e7210 */ /* 0x000fe20007f7e0ff */
[----:B---3--:R-:W-:Y:S02]  /*37ce0*/  IMAD R3, R252, 0x39, RZ ;  /* 0x00000039fc037824 */ /* 0x008fe400078e02ff */
[----:B------:R-:W-:Y:S01]  /*37cf0*/  VIADD R4, R2, 0x100000 ;  /* 0x0010000002047836 */ /* 0x000fe20000000000 */
[-C--:B------:R-:W-:Y:S01]  /*37d00*/  LEA.HI.X.SX32 R159, R6, R245.reuse, 0x2, P3 ;  /* 0x000000f5069f7211 */ /* 0x080fe200018f16ff */
[----:B--2---:R-:W-:Y:S01]  /*37d10*/  VIADD R5, R9, 0xffffffbe ;  /* 0xffffffbe09057836 */ /* 0x004fe20000000000 */
[----:B------:R-:W-:Y:S01]  /*37d20*/  LEA.HI.X.SX32 R161, R3, R245, 0x2, P2 ;  /* 0x000000f503a17211 */ /* 0x000fe200010f16ff */
[----:B------:R-:W-:Y:S01]  /*37d30*/  IMAD R156, R156, 0x104, RZ ;  /* 0x000001049c9c7824 */ /* 0x000fe200078e02ff */
[----:B------:R-:W-:Y:S01]  /*37d40*/  IADD3 R3, R2, 0x100000, RZ ;  /* 0x0010000002037810 */ /* 0x000fe20007ffe0ff */
[----:B------:R-:W2:Y:S02]  /*37d50*/  LDC R6, c[0x0][0x230] ;  /* 0x00008c00ff067b82 */ /* 0x000ea40000000800 */
[----:B------:R-:W-:Y:S01]  /*37d60*/  LDGSTS.E [R4+-0x7c700], desc[UR6][R160.64], !P0 ;  /* 0x83900000a0047fae */ /* 0x000fe2000c121846 */
[----:B------:R-:W-:-:S03]  /*37d70*/  ISETP.GE.U32.AND P0, PT, R5, 0x7fffff3f, PT ;  /* 0x7fffff3f0500780c */ /* 0x000fc60003f06070 */
[----:B------:R3:W-:Y:S01]  /*37d80*/  LDGSTS.E [R3+-0x7c300], desc[UR6][R158.64], !P1 ;  /* 0x83d000009e037fae */ /* 0x0007e2000c921846 */
[----:B------:R-:W-:Y:S01]  /*37d90*/  IADD3 R156, P1, R156, R244, RZ ;  /* 0x000000f49c9c7210 */ /* 0x000fe20007f3e0ff */
[----:B------:R-:W2:Y:S01]  /*37da0*/  LDC R9, c[0x0][0x230] ;  /* 0x00008c00ff097b82 */ /* 0x000ea20000000800 */
[----:B------:R-:W-:Y:S02]  /*37db0*/  IMAD R154, R154, 0x114, RZ ;  /* 0x000001149a9a7824 */ /* 0x000fe400078e02ff */
[----:B---3--:R-:W-:-:S05]  /*37dc0*/  IMAD R3, R252, 0x41, RZ ;  /* 0x00000041fc037824 */ /* 0x008fca00078e02ff */
[----:B------:R-:W-:Y:S01]  /*37dd0*/  LEA.HI.X.SX32 R157, R3, R245, 0x2, P1 ;  /* 0x000000f5039d7211 */ /* 0x000fe200008f16ff */
[----:B------:R-:W-:Y:S02]  /*37de0*/  VIADD R3, R2, 0x100000 ;  /* 0x0010000002037836 */ /* 0x000fe40000000000 */
[----:B-1----:R-:W-:Y:S01]  /*37df0*/  VIADD R4, R7, 0xffffffba ;  /* 0xffffffba07047836 */ /* 0x002fe20000000000 */
[----:B----4-:R-:W-:Y:S01]  /*37e00*/  IADD3 R5, R8, -0x4a, RZ ;  /* 0xffffffb608057810 */ /* 0x010fe20007ffe0ff */
[----:B------:R-:W-:Y:S01]  /*37e10*/  IMAD R152, R152, 0x124, RZ ;  /* 0x0000012498987824 */ /* 0x000fe200078e02ff */
[----:B------:R1:W-:Y:S01]  /*37e20*/  LDGSTS.E [R3+-0x7bf00], desc[UR6][R156.64], !P0 ;  /* 0x841000009c037fae */ /* 0x0003e2000c121846 */
[----:B------:R-:W-:Y:S01]  /*37e30*/  IADD3 R154, P2, R154, R244, RZ ;  /* 0x000000f49a9a7210 */ /* 0x000fe20007f5e0ff */
[----:B------:R-:W3:Y:S01]  /*37e40*/  LDC R7, c[0x0][0x230] ;  /* 0x00008c00ff077b82 */ /* 0x000ee20000000800 */
[----:B------:R-:W-:Y:S01]  /*37e50*/  ISETP.GE.U32.AND P1, PT, R4, 0x7fffff3b, PT ;  /* 0x7fffff3b0400780c */ /* 0x000fe20003f26070 */
[----:B------:R-:W-:Y:S01]  /*37e60*/  IMAD R4, R252, 0x49, RZ ;  /* 0x00000049fc047824 */ /* 0x000fe200078e02ff */
[----:B------:R-:W-:Y:S01]  /*37e70*/  ISETP.GE.U32.AND P0, PT, R5, 0x7fffff37, PT ;  /* 0x7fffff370500780c */ /* 0x000fe20003f06070 */
[----:B------:R-:W-:-:S04]  /*37e80*/  IMAD R150, R150, 0x134, RZ ;  /* 0x0000013496967824 */ /* 0x000fc800078e02ff */
[----:B------:R-:W4:Y:S01]  /*37e90*/  LDC R8, c[0x0][0x230] ;  /* 0x00008c00ff087b82 */ /* 0x000f220000000800 */
[----:B-1----:R-:W-:-:S05]  /*37ea0*/  IMAD R3, R252, 0x45, RZ ;  /* 0x00000045fc037824 */ /* 0x002fca00078e02ff */
[----:B------:R-:W-:Y:S02]  /*37eb0*/  LEA.HI.X.SX32 R155, R3, R245, 0x2, P2 ;  /* 0x000000f5039b7211 */ /* 0x000fe400010f16ff */
[----:B------:R-:W-:Y:S01]  /*37ec0*/  IADD3 R152, P2, R152, R244, RZ ;  /* 0x000000f498987210 */ /* 0x000fe20007f5e0ff */
[----:B------:R-:W-:-:S03]  /*37ed0*/  VIADD R3, R2, 0x100000 ;  /* 0x0010000002037836 */ /* 0x000fc60000000000 */
[----:B------:R-:W-:Y:S01]  /*37ee0*/  LEA.HI.X.SX32 R153, R4, R245, 0x2, P2 ;  /* 0x000000f504997211 */ /* 0x000fe200010f16ff */
[----:B--2---:R-:W-:Y:S01]  /*37ef0*/  VIADD R4, R6, 0xffffffb2 ;  /* 0xffffffb206047836 */ /* 0x004fe20000000000 */
[----:B------:R-:W-:Y:S01]  /*37f00*/  IADD3 R5, R9, -0x52, RZ ;  /* 0xffffffae09057810 */ /* 0x000fe20007ffe0ff */
[----:B------:R-:W-:Y:S01]  /*37f10*/  VIADD R6, R13, 0xffffffaa ;  /* 0xffffffaa0d067836 */ /* 0x000fe20000000000 */
[----:B------:R-:W-:Y:S01]  /*37f20*/  LDGSTS.E [R3+-0x7bb00], desc[UR6][R154.64], !P1 ;  /* 0x845000009a037fae */ /* 0x000fe2000c921846 */
[----:B------:R-:W1:Y:S01]  /*37f30*/  LDC R13, c[0x0][0x238] ;  /* 0x00008e00ff0d7b82 */ /* 0x000e620000000800 */
[----:B------:R-:W-:Y:S01]  /*37f40*/  ISETP.GE.U32.AND P2, PT, R4, 0x7fffff33, PT ;  /* 0x7fffff330400780c */ /* 0x000fe20003f46070 */
[----:B------:R-:W-:Y:S01]  /*37f50*/  IMAD R148, R148, 0x144, RZ ;  /* 0x0000014494947824 */ /* 0x000fe200078e02ff */
[----:B------:R2:W-:Y:S01]  /*37f60*/  LDGSTS.E [R3+-0x7b700], desc[UR6][R152.64], !P0 ;  /* 0x8490000098037fae */ /* 0x0005e2000c121846 */
[----:B------:R-:W-:Y:S01]  /*37f70*/  ISETP.GE.U32.AND P1, PT, R5, 0x7fffff2f, PT ;  /* 0x7fffff2f0500780c */ /* 0x000fe20003f26070 */
[----:B------:R-:W-:Y:S01]  /*37f80*/  IMAD R146, R146, 0x154, RZ ;  /* 0x0000015492927824 */ /* 0x000fe200078e02ff */
[----:B------:R-:W-:-:S02]  /*37f90*/  IADD3 R150, P3, R150, R244, RZ ;  /* 0x000000f496967210 */ /* 0x000fc40007f7e0ff */
[----:B------:R-:W-:Y:S01]  /*37fa0*/  ISETP.GE.U32.AND P0, PT, R6, 0x7fffff2b, PT ;  /* 0x7fffff2b0600780c */ /* 0x000fe20003f06070 */
[----:B------:R-:W-:Y:S01]  /*37fb0*/  IMAD R5, R252, 0x51, RZ ;  /* 0x00000051fc057824 */ /* 0x000fe200078e02ff */
[----:B------:R-:W-:Y:S01]  /*37fc0*/  IADD3 R148, P4, R148, R244, RZ ;  /* 0x000000f494947210 */ /* 0x000fe20007f9e0ff */
[----:B------:R-:W-:Y:S01]  /*37fd0*/  IMAD R144, R144, 0x164, RZ ;  /* 0x0000016490907824 */ /* 0x000fe200078e02ff */
[----:B------:R-:W1:Y:S01]  /*37fe0*/  LDC R9, c[0x0][0x230] ;  /* 0x00008c00ff097b82 */ /* 0x000e620000000800 */
[C---:B--2---:R-:W-:Y:S02]  /*37ff0*/  IMAD R3, R252.reuse, 0x4d, RZ ;  /* 0x0000004dfc037824 */ /* 0x044fe400078e02ff */
[----:B------:R-:W-:Y:S02]  /*38000*/  IMAD R6, R252, 0x55, RZ ;  /* 0x00000055fc067824 */ /* 0x000fe400078e02ff */
[----:B------:R-:W-:Y:S01]  /*38010*/  VIADD R4, R2, 0x100000 ;  /* 0x0010000002047836 */ /* 0x000fe20000000000 */
[----:B------:R-:W-:-:S02]  /*38020*/  LEA.HI.X.SX32 R151, R3, R245, 0x2, P3 ;  /* 0x000000f503977211 */ /* 0x000fc400018f16ff */
[----:B------:R-:W-:Y:S02]  /*38030*/  IADD3 R146, P3, R146, R244, RZ ;  /* 0x000000f492927210 */ /* 0x000fe40007f7e0ff */
[-C--:B------:R-:W-:Y:S01]  /*38040*/  LEA.HI.X.SX32 R149, R5, R245.reuse, 0x2, P4 ;  /* 0x000000f505957211 */ /* 0x080fe200020f16ff */
[----:B------:R3:W-:Y:S01]  /*38050*/  LDGSTS.E [R4+-0x7b300], desc[UR6][R150.64], !P2 ;  /* 0x84d0000096047fae */ /* 0x0007e2000d121846 */
[----:B------:R-:W-:Y:S01]  /*38060*/  IADD3 R3, R2, 0x100000, RZ ;  /* 0x0010000002037810 */ /* 0x000fe20007ffe0ff */
[----:B------:R-:W2:Y:S01]  /*38070*/  LDC R5, c[0x0][0x230] ;  /* 0x00008c00ff057b82 */ /* 0x000ea20000000800 */
[----:B------:R-:W-:-:S03]  /*38080*/  LEA.HI.X.SX32 R147, R6, R245, 0x2, P3 ;  /* 0x000000f506937211 */ /* 0x000fc600018f16ff */
[----:B------:R-:W-:Y:S04]  /*38090*/  LDGSTS.E [R3+-0x7af00], desc[UR6][R148.64], !P1 ;  /* 0x8510000094037fae */ /* 0x000fe8000c921846 */
[----:B------:R-:W2:Y:S01]  /*380a0*/  LDC R6, c[0x0][0x238] ;  /* 0x00008e00ff067b82 */ /* 0x000ea20000000800 */
[----:B------:R4:W-:Y:S01]  /*380b0*/  LDGSTS.E [R3+-0x7ab00], desc[UR6][R146.64], !P0 ;  /* 0x8550000092037fae */ /* 0x0009e2000c121846 */
[----:B---3--:R-:W-:Y:S01]  /*380c0*/  VIADD R4, R7, 0xffffffa6 ;  /* 0xffffffa607047836 */ /* 0x008fe20000000000 */
[----:B------:R-:W-:Y:S01]  /*380d0*/  IADD3 R144, P2, R144, R244, RZ ;  /* 0x000000f490907210 */ /* 0x000fe20007f5e0ff */
[----:B------:R-:W-:-:S03]  /*380e0*/  IMAD R142, R142, 0x174, RZ ;  /* 0x000001748e8e7824 */ /* 0x000fc600078e02ff */
[----:B------:R-:W-:Y:S01]  /*380f0*/  ISETP.GE.U32.AND P1, PT, R4, 0x7fffff27, PT ;  /* 0x7fffff270400780c */ /* 0x000fe20003f26070 */
[----:B------:R-:W-:Y:S01]  /*38100*/  IMAD R4, R252, 0x59, RZ ;  /* 0x00000059fc047824 */ /* 0x000fe200078e02ff */
[----:B------:R-:W3:Y:S01]  /*38110*/  LDC R7, c[0x0][0x238] ;  /* 0x00008e00ff077b82 */ /* 0x000ee20000000800 */
[----:B----4-:R-:W-:-:S03]  /*38120*/  VIADD R3, R8, 0xffffffa2 ;  /* 0xffffffa208037836 */ /* 0x010fc60000000000 */
[----:B------:R-:W-:Y:S01]  /*38130*/  LEA.HI.X.SX32 R145, R4, R245, 0x2, P2 ;  /* 0x000000f504917211 */ /* 0x000fe200010f16ff */
[----:B-1----:R-:W-:-:S03]  /*38140*/  IMAD R4, R13, 0x5d, RZ ;  /* 0x0000005d0d047824 */ /* 0x002fc600078e02ff */
[----:B------:R-:W1:Y:S01]  /*38150*/  LDC R8, c[0x0][0x230] ;  /* 0x00008c00ff087b82 */ /* 0x000e620000000800 */
[----:B------:R-:W-:Y:S02]  /*38160*/  ISETP.GE.U32.AND P0, PT, R3, 0x7fffff23, PT ;  /* 0x7fffff230300780c */ /* 0x000fe40003f06070 */
[----:B------:R-:W-:Y:S02]  /*38170*/  IADD3 R142, P2, R142, R244, RZ ;  /* 0x000000f48e8e7210 */ /* 0x000fe40007f5e0ff */
[----:B------:R-:W-:Y:S02]  /*38180*/  IADD3 R3, R2, 0x100000, RZ ;  /* 0x0010000002037810 */ /* 0x000fe40007ffe0ff */
[----:B------:R-:W-:Y:S01]  /*38190*/  LEA.HI.X.SX32 R143, R4, R245, 0x2, P2 ;  /* 0x000000f5048f7211 */ /* 0x000fe200010f16ff */
[----:B------:R-:W4:Y:S02]  /*381a0*/  LDC R13, c[0x0][0x230] ;  /* 0x00008c00ff0d7b82 */ /* 0x000f240000000800 */
[----:B------:R-:W-:Y:S04]  /*381b0*/  LDGSTS.E [R3+-0x7a700], desc[UR6][R144.64], !P1 ;  /* 0x8590000090037fae */ /* 0x000fe8000c921846 */
[----:B------:R2:W-:Y:S02]  /*381c0*/  LDGSTS.E [R3+-0x7a300], desc[UR6][R142.64], !P0 ;  /* 0x85d000008e037fae */ /* 0x0005e4000c121846 */
[----:B--2---:R-:W-:-:S02]  /*381d0*/  VIADD R4, R5, 0xffffff9e ;  /* 0xffffff9e05047836 */ /* 0x004fc40000000000 */
[----:B------:R-:W-:Y:S02]  /*381e0*/  VIADD R5, R9, 0xffffff9a ;  /* 0xffffff9a09057836 */ /* 0x000fe40000000000 */
[----:B------:R-:W-:Y:S01]  /*381f0*/  IMAD R140, R140, 0x184, RZ ;  /* 0x000001848c8c7824 */ /* 0x000fe200078e02ff */
[----:B------:R-:W2:Y:S01]  /*38200*/  LDC R9, c[0x0][0x238] ;  /* 0x00008e00ff097b82 */ /* 0x000ea20000000800 */
[----:B------:R-:W-:-:S07]  /*38210*/  IMAD R3, R6, 0x61, RZ ;  /* 0x0000006106037824 */ /* 0x000fce00078e02ff */
[----:B------:R-:W2:Y:S01]  /*38220*/  LDC R6, c[0x0][0x238] ;  /* 0x00008e00ff067b82 */ /* 0x000ea20000000800 */
[----:B------:R-:W-:Y:S01]  /*38230*/  ISETP.GE.U32.AND P1, PT, R4, 0x7fffff1f, PT ;  /* 0x7fffff1f0400780c */ /* 0x000fe20003f26070 */
[----:B------:R-:W-:Y:S01]  /*38240*/  IMAD R138, R138, 0x194, RZ ;  /* 0x000001948a8a7824 */ /* 0x000fe200078e02ff */
[-C--:B------:R-:W-:Y:S02]  /*38250*/  IADD3 R140, P2, R140, R244.reuse, RZ ;  /* 0x000000f48c8c7210 */ /* 0x080fe40007f5e0ff */
[----:B------:R-:W-:Y:S01]  /*38260*/  ISETP.GE.U32.AND P0, PT, R5, 0x7fffff1b, PT ;  /* 0x7fffff1b0500780c */ /* 0x000fe20003f06070 */
[----:B---3--:R-:W-:Y:S01]  /*38270*/  IMAD R4, R7, 0x65, RZ ;  /* 0x0000006507047824 */ /* 0x008fe200078e02ff */
[-C--:B------:R-:W-:Y:S01]  /*38280*/  LEA.HI.X.SX32 R141, R3, R245.reuse, 0x2, P2 ;  /* 0x000000f5038d7211 */ /* 0x080fe200010f16ff */
[----:B------:R-:W3:Y:S01]  /*38290*/  LDC R7, c[0x0][0x238] ;  /* 0x00008e00ff077b82 */ /* 0x000ee20000000800 */
[----:B------:R-:W-:Y:S02]  /*382a0*/  IADD3 R138, P2, R138, R244, RZ ;  /* 0x000000f48a8a7210 */ /* 0x000fe40007f5e0ff */
[----:B------:R-:W-:Y:S01]  /*382b0*/  IADD3 R3, R2, 0x100000, RZ ;  /* 0x0010000002037810 */ /* 0x000fe20007ffe0ff */
[----:B------:R-:W-:Y:S01]  /*382c0*/  STL.64 [R1+0x30], R20 ;  /* 0x0000301401007387 */ /* 0x000fe20000100a00 */
[----:B------:R-:W-:Y:S01]  /*382d0*/  LEA.HI.X.SX32 R139, R4, R245, 0x2, P2 ;  /* 0x000000f5048b7211 */ /* 0x000fe200010f16ff */
[----:B-1----:R-:W-:-:S02]  /*382e0*/  VIADD R4, R8, 0xffffff96 ;  /* 0xffffff9608047836 */ /* 0x002fc40000000000 */
[----:B------:R1:W-:Y:S01]  /*382f0*/  STL.64 [R1+0x10], R18 ;  /* 0x0000101201007387 */ /* 0x0003e20000100a00 */
[----:B------:R-:W-:Y:S01]  /*38300*/  IMAD R136, R136, 0x1a4, RZ ;  /* 0x000001a488887824 */ /* 0x000fe200078e02ff */
[----:B------:R-:W3:Y:S01]  /*38310*/  LDC R8, c[0x0][0x230] ;  /* 0x00008c00ff087b82 */ /* 0x000ee20000000800 */
[----:B----4-:R-:W-:Y:S01]  /*38320*/  VIADD R5, R13, 0xffffff92 ;  /* 0xffffff920d057836 */ /* 0x010fe20000000000 */
[----:B------:R-:W-:Y:S01]  /*38330*/  LDGSTS.E [R3+-0x79f00], desc[UR6][R140.64], !P1 ;  /* 0x861000008c037fae */ /* 0x000fe2000c921846 */
[----:B------:R-:W-:Y:S01]  /*38340*/  ISETP.GE.U32.AND P1, PT, R4, 0x7fffff17, PT ;  /* 0x7fffff170400780c */ /* 0x000fe20003f26070 */
[----:B------:R-:W-:Y:S02]  /*38350*/  IMAD R134, R134, 0x1b4, RZ ;  /* 0x000001b486867824 */ /* 0x000fe400078e02ff */
[----:B------:R2:W-:Y:S02]  /*38360*/  LDGSTS.E [R3+-0x79b00], desc[UR6][R138.64], !P0 ;  /* 0x865000008a037fae */ /* 0x0005e4000c121846 */
[----:B-1----:R-:W1:Y:S01]  /*38370*/  LDC R18, c[0x0][0x238] ;  /* 0x00008e00ff127b82 */ /* 0x002e620000000800 */
[----:B------:R-:W-:-:S02]  /*38380*/  IADD3 R136, P2, R136, R244, RZ ;  /* 0x000000f488887210 */ /* 0x000fc40007f5e0ff */
[----:B------:R-:W-:Y:S01]  /*38390*/  ISETP.GE.U32.AND P0, PT, R5, 0x7fffff13, PT ;  /* 0x7fffff130500780c */ /* 0x000fe20003f06070 */
[----:B--2---:R-:W-:-:S04]  /*383a0*/  IMAD R3, R6, 0x69, RZ ;  /* 0x0000006906037824 */ /* 0x004fc800078e02ff */
[----:B------:R-:W2:Y:S01]  /*383b0*/  LDC R13, c[0x0][0x230] ;  /* 0x00008c00ff0d7b82 */ /* 0x000ea20000000800 */
[----:B------:R-:W-:Y:S01]  /*383c0*/  IMAD R4, R9, 0x6d, RZ ;  /* 0x0000006d09047824 */ /* 0x000fe200078e02ff */
[----:B------:R-:W-:Y:S02]  /*383d0*/  LEA.HI.X.SX32 R137, R3, R245, 0x2, P2 ;  /* 0x000000f503897211 */ /* 0x000fe400010f16ff */
[----:B------:R-:W-:-:S04]  /*383e0*/  IADD3 R134, P2, R134, R244, RZ ;  /* 0x000000f486867210 */ /* 0x000fc80007f5e0ff */
[----:B------:R-:W4:Y:S01]  /*383f0*/  LDC R9, c[0x0][0x230] ;  /* 0x00008c00ff097b82 */ /* 0x000f220000000800 */
[----:B------:R-:W-:Y:S02]  /*38400*/  IADD3 R3, R2, 0x100000, RZ ;  /* 0x0010000002037810 */ /* 0x000fe40007ffe0ff */
[----:B------:R-:W-:Y:S01]  /*38410*/  LEA.HI.X.SX32 R135, R4, R245, 0x2, P2 ;  /* 0x000000f504877211 */ /* 0x000fe200010f16ff */
[----:B------:R-:W-:Y:S02]  /*38420*/  VIADD R4, R14, 0xffffff8e ;  /* 0xffffff8e0e047836 */ /* 0x000fe40000000000 */
[----:B------:R-:W-:Y:S01]  /*38430*/  VIADD R5, R15, 0xffffff8a ;  /* 0xffffff8a0f057836 */ /* 0x000fe20000000000 */
[----:B------:R-:W-:Y:S01]  /*38440*/  LDGSTS.E [R3+-0x79700], desc[UR6][R136.64], !P1 ;  /* 0x8690000088037fae */ /* 0x000fe2000c921846 */
[----:B------:R-:W-:Y:S01]  /*38450*/  IMAD R132, R132, 0x1c4, RZ ;  /* 0x000001c484847824 */ /* 0x000fe200078e02ff */
[----:B------:R-:W-:Y:S01]  /*38460*/  IADD3 R6, R16, -0x7a, RZ ;  /* 0xffffff8610067810 */ /* 0x000fe20007ffe0ff */
[----:B------:R-:W-:Y:S01]  /*38470*/  IMAD R130, R130, 0x1d4, RZ ;  /* 0x000001d482827824 */ /* 0x000fe200078e02ff */
[----:B------:R3:W-:Y:S01]  /*38480*/  LDGSTS.E [R3+-0x79300], desc[UR6][R134.64], !P0 ;  /* 0x86d0000086037fae */ /* 0x0007e2000c121846 */
[----:B------:R-:W-:Y:S01]  /*38490*/  ISETP.GE.U32.AND P2, PT, R4, 0x7fffff0f, PT ;  /* 0x7fffff0f0400780c */ /* 0x000fe20003f46070 */
[----:B------:R-:W-:Y:S01]  /*384a0*/  IMAD R128, R128, 0x1e4, RZ ;  /* 0x000001e480807824 */ /* 0x000fe200078e02ff */
[----:B------:R-:W-:Y:S01]  /*384b0*/  ISETP.GE.U32.AND P1, PT, R5, 0x7fffff0b, PT ;  /* 0x7fffff0b0500780c */ /* 0x000fe20003f26070 */
[----:B------:R-:W2:Y:S01]  /*384c0*/  LDC R14, c[0x0][0x238] ;  /* 0x00008e00ff0e7b82 */ /* 0x000ea20000000800 */
[----:B------:R-:W-:-:S02]  /*384d0*/  IADD3 R132, P3, R132, R244, RZ ;  /* 0x000000f484847210 */ /* 0x000fc40007f7e0ff */
[----:B------:R-:W-:Y:S01]  /*384e0*/  ISETP.GE.U32.AND P0, PT, R6, 0x7fffff07, PT ;  /* 0x7fffff070600780c */ /* 0x000fe20003f06070 */
[----:B------:R-:W-:Y:S02]  /*384f0*/  IMAD R6, R17, 0x75, RZ ;  /* 0x0000007511067824 */ /* 0x000fe400078e02ff */
[----:B---3--:R-:W-:Y:S01]  /*38500*/  IMAD R3, R7, 0x71, RZ ;  /* 0x0000007107037824 */ /* 0x008fe200078e02ff */
[-C--:B------:R-:W-:Y:S01]  /*38510*/  IADD3 R130, P4, R130, R244.reuse, RZ ;  /* 0x000000f482827210 */ /* 0x080fe20007f9e0ff */
[----:B-1----:R-:W-:Y:S01]  /*38520*/  IMAD R5, R18, 0x79, RZ ;  /* 0x0000007912057824 */ /* 0x002fe200078e02ff */
[----:B------:R-:W1:Y:S02]  /*38530*/  LDC R15, c[0x0][0x238] ;  /* 0x00008e00ff0f7b82 */ /* 0x000e640000000800 */
[-C--:B------:R-:W-:Y:S02]  /*38540*/  LEA.HI.X.SX32 R133, R3, R245.reuse, 0x2, P3 ;  /* 0x000000f503857211 */ /* 0x080fe400018f16ff */
[----:B------:R-:W-:Y:S01]  /*38550*/  IADD3 R128, P3, R128, R244, RZ ;  /* 0x000000f480807210 */ /* 0x000fe20007f7e0ff */
[----:B------:R-:W-:Y:S01]  /*38560*/  VIADD R3, R2, 0x100000 ;  /* 0x0010000002037836 */ /* 0x000fe20000000000 */
[-C--:B------:R-:W-:Y:S01]  /*38570*/  LEA.HI.X.SX32 R131, R6, R245.reuse, 0x2, P4 ;  /* 0x000000f506837211 */ /* 0x080fe200020f16ff */
[----:B------:R-:W-:Y:S01]  /*38580*/  VIADD R4, R2, 0x100000 ;  /* 0x0010000002047836 */ /* 0x000fe20000000000 */
[----:B------:R-:W-:Y:S01]  /*38590*/  LEA.HI.X.SX32 R129, R5, R245, 0x2, P3 ;  /* 0x000000f505817211 */ /* 0x000fe200018f16ff */
[----:B------:R-:W-:Y:S01]  /*385a0*/  IMAD R126, R126, 0x1f4, RZ ;  /* 0x000001f47e7e7824 */ /* 0x000fe200078e02ff */
[----:B------:R-:W-:Y:S01]  /*385b0*/  LDGSTS.E [R3+-0x78f00], desc[UR6][R132.64], !P2 ;  /* 0x8710000084037fae */ /* 0x000fe2000d121846 */
[----:B------:R-:W-:Y:S01]  /*385c0*/  SHF.L.U32 R7, R252, 0x1, RZ ;  /* 0x00000001fc077819 */ /* 0x000fe200000006ff */
[----:B------:R-:W-:Y:S01]  /*385d0*/  IMAD R112, R112, 0x88, RZ ;  /* 0x0000008870707824 */ /* 0x000fe200078e02ff */
[----:B------:R-:W3:Y:S01]  /*385e0*/  LDC R16, c[0x0][0x238] ;  /* 0x00008e00ff107b82 */ /* 0x000ee20000000800 */
[----:B------:R-:W-:Y:S04]  /*385f0*/  LDGSTS.E [R4+-0x78b00], desc[UR6][R130.64], !P1 ;  /* 0x8750000082047fae */ /* 0x000fe8000c921846 */
[----:B------:R4:W-:Y:S01]  /*38600*/  LDGSTS.E [R3+-0x78700], desc[UR6][R128.64], !P0 ;  /* 0x8790000080037fae */ /* 0x0009e2000c121846 */
[----:B------:R-:W-:-:S02]  /*38610*/  IADD3 R5, R8, -0x7e, RZ ;  /* 0xffffff8208057810 */ /* 0x000fc40007ffe0ff */
[----:B------:R-:W3:Y:S01]  /*38620*/  LDC R8, c[0x0][0x230] ;  /* 0x00008c00ff087b82 */ /* 0x000ee20000000800 */
[----:B------:R-:W-:Y:S02]  /*38630*/  IMAD R110, R110, 0x98, RZ ;  /* 0x000000986e6e7824 */ /* 0x000fe400078e02ff */
[----:B------:R-:W-:Y:S02]  /*38640*/  IMAD R108, R108, 0xa8, RZ ;  /* 0x000000a86c6c7824 */ /* 0x000fe400078e02ff */
[----:B------:R-:W-:Y:S02]  /*38650*/  IMAD R106, R106, 0xb8, RZ ;  /* 0x000000b86a6a7824 */ /* 0x000fe400078e02ff */
[----:B------:R-:W-:Y:S01]  /*38660*/  IMAD R104, R104, 0xc8, RZ ;  /* 0x000000c868687824 */ /* 0x000fe200078e02ff */
[----:B------:R-:W3:Y:S01]  /*38670*/  LDC R17, c[0x0][0x238] ;  /* 0x00008e00ff117b82 */ /* 0x000ee20000000800 */
[----:B----4-:R-:W-:Y:S02]  /*38680*/  VIADD R3, R9, 0xfffffffd ;  /* 0xfffffffd09037836 */ /* 0x010fe40000000000 */
[----:B--2---:R-:W-:-:S05]  /*38690*/  VIADD R4, R13, 0xfffffff9 ;  /* 0xfffffff90d047836 */ /* 0x004fca0000000000 */
[----:B------:R-:W2:Y:S01]  /*386a0*/  LDC R9, c[0x0][0x230] ;  /* 0x00008c00ff097b82 */ /* 0x000ea20000000800 */
[----:B------:R-:W-:Y:S02]  /*386b0*/  ISETP.GE.U32.AND P1, PT, R3, 0x7fffff7e, PT ;  /* 0x7fffff7e0300780c */ /* 0x000fe40003f26070 */
[----:B------:R-:W-:Y:S02]  /*386c0*/  LOP3.LUT R3, R249, 0x40, RZ, 0x3c, !PT ;  /* 0x00000040f9037812 */ /* 0x000fe400078e3cff */
[----:B------:R-:W-:-:S03]  /*386d0*/  ISETP.GE.U32.AND P2, PT, R5, 0x7fffff03, PT ;  /* 0x7fffff030500780c */ /* 0x000fc60003f46070 */
[----:B------:R-:W4:Y:S01]  /*386e0*/  LDC R13, c[0x0][0x230] ;  /* 0x00008c00ff0d7b82 */ /* 0x000f220000000800 */
[----:B------:R-:W-:Y:S01]  /*386f0*/  ISETP.GE.U32.AND P0, PT, R4, 0x7fffff7a, PT ;  /* 0x7fffff7a0400780c */ /* 0x000fe20003f06070 */
[----:B------:R-:W-:Y:S01]  /*38700*/  IMAD R4, R14, 0x7d, RZ ;  /* 0x0000007d0e047824 */ /* 0x000fe200078e02ff */
[-C--:B------:R-:W-:Y:S01]  /*38710*/  IADD3 R126, P4, R126, R244.reuse, RZ ;  /* 0x000000f47e7e7210 */ /* 0x080fe20007f9e0ff */
[----:B------:R-:W-:Y:S01]  /*38720*/  VIADD R3, R3, UR4 ;  /* 0x0000000403037c36 */ /* 0x000fe20008000000 */
[-C--:B-1----:R-:W-:Y:S02]  /*38730*/  LEA R22, P3, R15, R244.reuse, 0x3 ;  /* 0x000000f40f167211 */ /* 0x082fe400078618ff */
[-C--:B------:R-:W-:Y:S01]  /*38740*/  LEA.HI.X.SX32 R127, R4, R245.reuse, 0x2, P4 ;  /* 0x000000f5047f7211 */ /* 0x080fe200020f16ff */
[----:B------:R-:W-:Y:S01]  /*38750*/  VIADD R4, R2, 0x100000 ;  /* 0x0010000002047836 */ /* 0x000fe20000000000 */
[----:B------:R-:W-:Y:S01]  /*38760*/  IADD3 R5, R3, 0x100000, RZ ;  /* 0x0010000003057810 */ /* 0x000fe20007ffe0ff */
[----:B------:R-:W-:Y:S01]  /*38770*/  IMAD R6, R252, 0x6, RZ ;  /* 0x00000006fc067824 */ /* 0x000fe200078e02ff */
[-C--:B------:R-:W-:Y:S01]  /*38780*/  LEA.HI.X.SX32 R23, R7, R245.reuse, 0x2, P3 ;  /* 0x000000f507177211 */ /* 0x080fe200018f16ff */
[----:B------:R-:W-:Y:S01]  /*38790*/  IMAD R102, R102, 0xd8, RZ ;  /* 0x000000d866667824 */ /* 0x000fe200078e02ff */
[-C--:B------:R-:W-:Y:S01]  /*387a0*/  IADD3 R20, P4, R10, R244.reuse, RZ ;  /* 0x000000f40a147210 */ /* 0x080fe20007f9e0ff */
[----:B------:R1:W-:Y:S01]  /*387b0*/  LDGSTS.E [R4+-0x78300], desc[UR6][R126.64], !P2 ;  /* 0x87d000007e047fae */ /* 0x0003e2000d121846 */
[----:B------:R-:W3:Y:S02]  /*387c0*/  LDC R7, c[0x0][0x230] ;  /* 0x00008c00ff077b82 */ /* 0x000ee40000000800 */
[----:B------:R-:W-:Y:S01]  /*387d0*/  LEA.HI.X.SX32 R21, R6, R245, 0x2, P4 ;  /* 0x000000f506157211 */ /* 0x000fe200020f16ff */
[----:B------:R2:W-:Y:S01]  /*387e0*/  LDGSTS.E [R5+-0x7fe00], desc[UR6][R22.64], !P1 ;  /* 0x8020000016057fae */ /* 0x0005e2000c921846 */
[----:B------:R-:W-:Y:S01]  /*387f0*/  IMAD R6, R252, 0xa, RZ ;  /* 0x0000000afc067824 */ /* 0x000fe200078e02ff */
[----:B------:R-:W-:-:S03]  /*38800*/  IADD3 R124, P3, R124, R244, RZ ;  /* 0x000000f47c7c7210 */ /* 0x000fc60007f7e0ff */
[----:B------:R-:W3:Y:S01]  /*38810*/  LDC R10, c[0x0][0x230] ;  /* 0x00008c00ff0a7b82 */ /* 0x000ee20000000800 */
[----:B-1----:R-:W-:Y:S02]  /*38820*/  VIADD R4, R3, 0x100000 ;  /* 0x0010000003047836 */ /* 0x002fe40000000000 */
[----:B--2---:R-:W-:-:S03]  /*38830*/  VIADD R5, R9, 0xfffffff5 ;  /* 0xfffffff509057836 */ /* 0x004fc60000000000 */
[----:B------:R3:W-:Y:S02]  /*38840*/  LDGSTS.E [R4+-0x7fa00], desc[UR6][R20.64], !P0 ;  /* 0x8060000014047fae */ /* 0x0007e4000c121846 */
[----:B------:R-:W1:Y:S01]  /*38850*/  LDC R9, c[0x0][0x230] ;  /* 0x00008c00ff097b82 */ /* 0x000e620000000800 */
[----:B------:R-:W-:Y:S01]  /*38860*/  ISETP.GE.U32.AND P2, PT, R5, 0x7fffff76, PT ;  /* 0x7fffff760500780c */ /* 0x000fe20003f46070 */
[----:B----4-:R-:W-:Y:S01]  /*38870*/  VIADD R5, R13, 0xffffffed ;  /* 0xffffffed0d057836 */ /* 0x010fe20000000000 */
[----:B------:R-:W-:Y:S01]  /*38880*/  LEA.HI.X.SX32 R125, R6, R245, 0x2, P3 ;  /* 0x000000f5067d7211 */ /* 0x000fe200018f16ff */
[----:B------:R-:W-:Y:S02]  /*38890*/  IMAD R100, R100, 0xe8, RZ ;  /* 0x000000e864647824 */ /* 0x000fe400078e02ff */
[----:B------:R-:W-:Y:S02]  /*388a0*/  IMAD R98, R98, 0xf8, RZ ;  /* 0x000000f862627824 */ /* 0x000fe400078e02ff */
[----:B------:R-:W2:Y:S01]  /*388b0*/  LDC R14, c[0x0][0x230] ;  /* 0x00008c00ff0e7b82 */ /* 0x000ea20000000800 */
[----:B---3--:R-:W-:-:S02]  /*388c0*/  IADD3 R4, R8, -0xf, RZ ;  /* 0xfffffff108047810 */ /* 0x008fc40007ffe0ff */
[----:B------:R-:W-:Y:S02]  /*388d0*/  ISETP.GE.U32.AND P0, PT, R5, 0x7fffff6e, PT ;  /* 0x7fffff6e0500780c */ /* 0x000fe40003f06070 */
[----:B------:R-:W-:Y:S01]  /*388e0*/  ISETP.GE.U32.AND P1, PT, R4, 0x7fffff72, PT ;  /* 0x7fffff720400780c */ /* 0x000fe20003f26070 */
[----:B------:R-:W-:Y:S01]  /*388f0*/  IMAD R5, R252, 0xe, RZ ;  /* 0x0000000efc057824 */ /* 0x000fe200078e02ff */
[-C--:B------:R-:W-:Y:S01]  /*38900*/  IADD3 R122, P3, R122, R244.reuse, RZ ;  /* 0x000000f47a7a7210 */ /* 0x080fe20007f7e0ff */
[----:B------:R-:W-:Y:S01]  /*38910*/  IMAD R6, R252, 0x12, RZ ;  /* 0x00000012fc067824 */ /* 0x000fe200078e02ff */
[----:B------:R-:W-:Y:S01]  /*38920*/  IADD3 R120, P4, R120, R244, RZ ;  /* 0x000000f478787210 */ /* 0x000fe20007f9e0ff */
[----:B------:R-:W-:Y:S01]  /*38930*/  VIADD R4, R3, 0x100000 ;  /* 0x0010000003047836 */ /* 0x000fe20000000000 */
[----:B------:R-:W-:Y:S01]  /*38940*/  LEA.HI.X.SX32 R123, R5, R245, 0x2, P3 ;  /* 0x000000f5057b7211 */ /* 0x000fe200018f16ff */
[----:B------:R-:W3:Y:S01]  /*38950*/  LDC R8, c[0x0][0x230] ;  /* 0x00008c00ff087b82 */ /* 0x000ee20000000800 */
[----:B------:R-:W-:-:S02]  /*38960*/  IADD3 R5, R3, 0x100000, RZ ;  /* 0x0010000003057810 */ /* 0x000fc40007ffe0ff */
[----:B------:R-:W-:Y:S01]  /*38970*/  LEA.HI.X.SX32 R121, R6, R245, 0x2, P4 ;  /* 0x000000f506797211 */ /* 0x000fe200020f16ff */
[----:B------:R-:W-:Y:S01]  /*38980*/  LDGSTS.E [R4+-0x7f600], desc[UR6][R124.64], !P2 ;  /* 0x80a000007c047fae */ /* 0x000fe2000d121846 */
[----:B-1----:R-:W-:-:S03]  /*38990*/  VIADD R6, R9, 0xffffffe9 ;  /* 0xffffffe909067836 */ /* 0x002fc60000000000 */
[----:B------:R-:W-:Y:S01]  /*389a0*/  LDGSTS.E [R5+-0x7f200], desc[UR6][R122.64], !P1 ;  /* 0x80e000007a057fae */ /* 0x000fe2000c921846 */
[----:B------:R-:W1:Y:S03]  /*389b0*/  LDC R9, c[0x0][0x230] ;  /* 0x00008c00ff097b82 */ /* 0x000e660000000800 */
[----:B------:R4:W-:Y:S01]  /*389c0*/  LDGSTS.E [R4+-0x7ee00], desc[UR6][R120.64], !P0 ;  /* 0x8120000078047fae */ /* 0x0009e2000c121846 */
[----:B------:R-:W-:Y:S02]  /*389d0*/  ISETP.GE.U32.AND P2, PT, R6, 0x7fffff6a, PT ;  /* 0x7fffff6a0600780c */ /* 0x000fe40003f46070 */
[----:B------:R-:W-:Y:S01]  /*389e0*/  IADD3 R118, P3, R118, R244, RZ ;  /* 0x000000f476767210 */ /* 0x000fe20007f7e0ff */
[----:B------:R-:W-:Y:S01]  /*389f0*/  IMAD R96, R96, 0x108, RZ ;  /* 0x0000010860607824 */ /* 0x000fe200078e02ff */
[----:B------:R-:W2:Y:S01]  /*38a00*/  LDC R13, c[0x0][0x238] ;  /* 0x00008e00ff0d7b82 */ /* 0x000ea20000000800 */
[----:B----4-:R-:W-:-:S07]  /*38a10*/  VIADD R4, R7, 0xffffffe5 ;  /* 0xffffffe507047836 */ /* 0x010fce0000000000 */
[----:B------:R-:W4:Y:S08]  /*38a20*/  LDC R15, c[0x0][0x230] ;  /* 0x00008c00ff0f7b82 */ /* 0x000f300000000800 */
[----:B------:R-:W3:Y:S01]  /*38a30*/  LDC R7, c[0x0][0x230] ;  /* 0x00008c00ff077b82 */ /* 0x000ee20000000800 */
[----:B------:R-:W-:Y:S01]  /*38a40*/  ISETP.GE.U32.AND P1, PT, R4, 0x7fffff66, PT ;  /* 0x7fffff660400780c */ /* 0x000fe20003f26070 */
[----:B------:R-:W-:Y:S01]  /*38a50*/  IMAD R4, R252, 0x16, RZ ;  /* 0x00000016fc047824 */ /* 0x000fe200078e02ff */
[----:B------:R-:W-:-:S04]  /*38a60*/  IADD3 R5, R10, -0x1f, RZ ;  /* 0xffffffe10a057810 */ /* 0x000fc80007ffe0ff */
[-C--:B------:R-:W-:Y:S01]  /*38a70*/  LEA.HI.X.SX32 R119, R4, R245.reuse, 0x2, P3 ;  /* 0x000000f504777211 */ /* 0x080fe200018f16ff */
[----:B------:R-:W-:Y:S01]  /*38a80*/  VIADD R4, R3, 0x100000 ;  /* 0x0010000003047836 */ /* 0x000fe20000000000 */
[----:B------:R-:W-:Y:S01]  /*38a90*/  ISETP.GE.U32.AND P0, PT, R5, 0x7fffff62, PT ;  /* 0x7fffff620500780c */ /* 0x000fe20003f06070 */
[----:B------:R-:W-:Y:S01]  /*38aa0*/  IMAD R6, R252, 0x1a, RZ ;  /* 0x0000001afc067824 */ /* 0x000fe200078e02ff */
[-C--:B------:R-:W-:Y:S01]  /*38ab0*/  IADD3 R116, P4, R116, R244.reuse, RZ ;  /* 0x000000f474747210 */ /* 0x080fe20007f9e0ff */
[----:B------:R-:W-:Y:S01]  /*38ac0*/  IMAD R94, R94, 0x118, RZ ;  /* 0x000001185e5e7824 */ /* 0x000fe200078e02ff */
[----:B------:R1:W-:Y:S01]  /*38ad0*/  LDGSTS.E [R4+-0x7ea00], desc[UR6][R118.64], !P2 ;  /* 0x8160000076047fae */ /* 0x0003e2000d121846 */
[----:B------:R-:W-:Y:S01]  /*38ae0*/  IADD3 R114, P2, R114, R244, RZ ;  /* 0x000000f472727210 */ /* 0x000fe20007f5e0ff */
[----:B------:R-:W-:Y:S01]  /*38af0*/  VIADD R5, R3, 0x100000 ;  /* 0x0010000003057836 */ /* 0x000fe20000000000 */
[----:B------:R-:W-:Y:S01]  /*38b00*/  LEA.HI.X.SX32 R117, R6, R245, 0x2, P4 ;  /* 0x000000f506757211 */ /* 0x000fe200020f16ff */
[----:B------:R-:W-:Y:S01]  /*38b10*/  IMAD R92, R92, 0x128, RZ ;  /* 0x000001285c5c7824 */ /* 0x000fe200078e02ff */
[----:B------:R-:W4:Y:S03]  /*38b20*/  LDC R10, c[0x0][0x238] ;  /* 0x00008e00ff0a7b82 */ /* 0x000f260000000800 */
[----:B------:R2:W-:Y:S01]  /*38b30*/  LDGSTS.E [R5+-0x7e600], desc[UR6][R116.64], !P1 ;  /* 0x81a0000074057fae */ /* 0x0005e2000c921846 */
[----:B-1----:R-:W-:-:S04]  /*38b40*/  IMAD R4, R252, 0x1e, RZ ;  /* 0x0000001efc047824 */ /* 0x002fc800078e02ff */
[----:B------:R-:W1:Y:S01]  /*38b50*/  LDC R18, c[0x0][0x238] ;  /* 0x00008e00ff127b82 */ /* 0x000e620000000800 */
[----:B---3--:R-:W-:Y:S01]  /*38b60*/  VIADD R6, R7, 0xffffffd9 ;  /* 0xffffffd907067836 */ /* 0x008fe20000000000 */
[----:B------:R-:W-:Y:S02]  /*38b70*/  IADD3 R7, R9, -0x2b, RZ ;  /* 0xffffffd509077810 */ /* 0x000fe40007ffe0ff */
[----:B------:R-:W-:Y:S02]  /*38b80*/  LEA.HI.X.SX32 R115, R4, R245, 0x2, P2 ;  /* 0x000000f504737211 */ /* 0x000fe400010f16ff */
[----:B------:R-:W-:Y:S01]  /*38b90*/  IADD3 R4, R3, 0x100000, RZ ;  /* 0x0010000003047810 */ /* 0x000fe20007ffe0ff */
[----:B--2---:R-:W-:Y:S01]  /*38ba0*/  VIADD R5, R8, 0xffffffdd ;  /* 0xffffffdd08057836 */ /* 0x004fe20000000000 */
[----:B------:R-:W2:Y:S03]  /*38bb0*/  LDC R9, c[0x0][0x230] ;  /* 0x00008c00ff097b82 */ /* 0x000ea60000000800 */
[----:B------:R3:W-:Y:S01]  /*38bc0*/  LDGSTS.E [R4+-0x7e200], desc[UR6][R114.64], !P0 ;  /* 0x81e0000072047fae */ /* 0x0007e2000c121846 */
[----:B------:R-:W-:-:S04]  /*38bd0*/  ISETP.GE.U32.AND P0, PT, R7, 0x7fffff56, PT ;  /* 0x7fffff560700780c */ /* 0x000fc80003f06070 */
[----:B------:R-:W4:Y:S01]  /*38be0*/  LDC R7, c[0x0][0x230] ;  /* 0x00008c00ff077b82 */ /* 0x000f220000000800 */
[----:B------:R-:W-:Y:S02]  /*38bf0*/  ISETP.GE.U32.AND P2, PT, R5, 0x7fffff5e, PT ;  /* 0x7fffff5e0500780c */ /* 0x000fe40003f46070 */
[----:B------:R-:W-:Y:S01]  /*38c00*/  IADD3 R112, P3, R112, R244, RZ ;  /* 0x000000f470707210 */ /* 0x000fe20007f7e0ff */
[----:B---3--:R-:W-:Y:S01]  /*38c10*/  IMAD R4, R252, 0x22, RZ ;  /* 0x00000022fc047824 */ /* 0x008fe200078e02ff */
[----:B------:R-:W-:-:S03]  /*38c20*/  ISETP.GE.U32.AND P1, PT, R6, 0x7fffff5a, PT ;  /* 0x7fffff5a0600780c */ /* 0x000fc60003f26070 */
[----:B------:R-:W3:Y:S01]  /*38c30*/  LDC R8, c[0x0][0x230] ;  /* 0x00008c00ff087b82 */ /* 0x000ee20000000800 */
[----:B------:R-:W-:Y:S01]  /*38c40*/  IMAD R6, R252, 0x26, RZ ;  /* 0x00000026fc067824 */ /* 0x000fe200078e02ff */
[----:B------:R-:W-:Y:S01]  /*38c50*/  LEA.HI.X.SX32 R113, R4, R245, 0x2, P3 ;  /* 0x000000f504717211 */ /* 0x000fe200018f16ff */
[C---:B------:R-:W-:Y:S01]  /*38c60*/  VIADD R4, R3.reuse, 0x100000 ;  /* 0x0010000003047836 */ /* 0x040fe20000000000 */
[----:B------:R-:W-:Y:S01]  /*38c70*/  IADD3 R110, P4, R110, R244, RZ ;  /* 0x000000f46e6e7210 */ /* 0x000fe20007f9e0ff */
[----:B------:R-:W-:-:S03]  /*38c80*/  VIADD R5, R3, 0x100000 ;  /* 0x0010000003057836 */ /* 0x000fc60000000000 */
[----:B------:R1:W-:Y:S01]  /*38c90*/  LDGSTS.E [R4+-0x7de00], desc[UR6][R112.64], !P2 ;  /* 0x8220000070047fae */ /* 0x0003e2000d121846 */
[----:B------:R-:W-:Y:S02]  /*38ca0*/  LEA.HI.X.SX32 R111, R6, R245, 0x2, P4 ;  /* 0x000000f5066f7211 */ /* 0x000fe400020f16ff */
[----:B------:R-:W-:-:S03]  /*38cb0*/  IADD3 R108, P2, R108, R244, RZ ;  /* 0x000000f46c6c7210 */ /* 0x000fc60007f5e0ff */
[----:B------:R4:W-:Y:S01]  /*38cc0*/  LDGSTS.E [R5+-0x7da00], desc[UR6][R110.64], !P1 ;  /* 0x826000006e057fae */ /* 0x0009e2000c921846 */
[----:B-1----:R-:W-:-:S05]  /*38cd0*/  IMAD R4, R252, 0x2a, RZ ;  /* 0x0000002afc047824 */ /* 0x002fca00078e02ff */
[----:B------:R-:W-:Y:S01]  /*38ce0*/  LEA.HI.X.SX32 R109, R4, R245, 0x2, P2 ;  /* 0x000000f5046d7211 */ /* 0x000fe200010f16ff */
[----:B----4-:R-:W-:Y:S01]  /*38cf0*/  VIADD R5, R7, 0xffffffd1 ;  /* 0xffffffd107057836 */ /* 0x010fe20000000000 */
[----:B------:R-:W-:Y:S02]  /*38d00*/  IADD3 R4, R3, 0x100000, RZ ;  /* 0x0010000003047810 */ /* 0x000fe40007ffe0ff */
[----:B--2---:R-:W-:Y:S02]  /*38d10*/  IADD3 R7, R9, -0x37, RZ ;  /* 0xffffffc909077810 */ /* 0x004fe40007ffe0ff */
[----:B------:R-:W1:Y:S01]  /*38d20*/  LDC R9, c[0x0][0x230] ;  /* 0x00008c00ff097b82 */ /* 0x000e620000000800 */
[----:B------:R2:W-:Y:S01]  /*38d30*/  LDGSTS.E [R4+-0x7d600], desc[UR6][R108.64], !P0 ;  /* 0x82a000006c047fae */ /* 0x0005e2000c121846 */
[----:B------:R-:W-:Y:S01]  /*38d40*/  ISETP.GE.U32.AND P0, PT, R7, 0x7fffff4a, PT ;  /* 0x7fffff4a0700780c */ /* 0x000fe20003f06070 */
[----:B---3--:R-:W-:Y:S01]  /*38d50*/  VIADD R6, R8, 0xffffffcd ;  /* 0xffffffcd08067836 */ /* 0x008fe20000000000 */
[----:B------:R-:W-:-:S04]  /*38d60*/  ISETP.GE.U32.AND P2, PT, R5, 0x7fffff52, PT ;  /* 0x7fffff520500780c */ /* 0x000fc80003f46070 */
[----:B------:R-:W3:Y:S01]  /*38d70*/  LDC R7, c[0x0][0x230] ;  /* 0x00008c00ff077b82 */ /* 0x000ee20000000800 */
[----:B------:R-:W-:Y:S01]  /*38d80*/  IADD3 R106, P3, R106, R244, RZ ;  /* 0x000000f46a6a7210 */ /* 0x000fe20007f7e0ff */
[----:B--2---:R-:W-:Y:S01]  /*38d90*/  IMAD R4, R252, 0x2e, RZ ;  /* 0x0000002efc047824 */ /* 0x004fe200078e02ff */
[----:B------:R-:W-:Y:S01]  /*38da0*/  ISETP.GE.U32.AND P1, PT, R6, 0x7fffff4e, PT ;  /* 0x7fffff4e0600780c */ /* 0x000fe20003f26070 */
[----:B------:R-:W-:-:S04]  /*38db0*/  IMAD R6, R252, 0x32, RZ ;  /* 0x00000032fc067824 */ /* 0x000fc800078e02ff */
[----:B------:R-:W2:Y:S01]  /*38dc0*/  LDC R8, c[0x0][0x230] ;  /* 0x00008c00ff087b82 */ /* 0x000ea20000000800 */
        /* <DEDUP_REMOVED lines=8> */
[----:B----4-:R-:W-:-:S05]  /*38e50*/  IMAD R4, R252, 0x36, RZ ;  /* 0x00000036fc047824 */ /* 0x010fca00078e02ff */
[----:B------:R-:W-:Y:S01]  /*38e60*/  LEA.HI.X.SX32 R103, R4, R245, 0x2, P2 ;  /* 0x000000f504677211 */ /* 0x000fe200010f16ff */
[----:B---3--:R-:W-:Y:S01]  /*38e70*/  VIADD R5, R7, 0xffffffc5 ;  /* 0xffffffc507057836 */ /* 0x008fe20000000000 */
[----:B------:R-:W-:Y:S02]  /*38e80*/  IADD3 R4, R3, 0x100000, RZ ;  /* 0x0010000003047810 */ /* 0x000fe40007ffe0ff */
[----:B-1----:R-:W-:Y:S02]  /*38e90*/  IADD3 R7, R9, -0x43, RZ ;  /* 0xffffffbd09077810 */ /* 0x002fe40007ffe0ff */
[----:B------:R-:W1:Y:S01]  /*38ea0*/  LDC R9, c[0x0][0x230] ;  /* 0x00008c00ff097b82 */ /* 0x000e620000000800 */
[----:B------:R3:W-:Y:S01]  /*38eb0*/  LDGSTS.E [R4+-0x7ca00], desc[UR6][R102.64], !P0 ;  /* 0x8360000066047fae */ /* 0x0007e2000c121846 */
[----:B------:R-:W-:Y:S01]  /*38ec0*/  ISETP.GE.U32.AND P0, PT, R7, 0x7fffff3e, PT ;  /* 0x7fffff3e0700780c */ /* 0x000fe20003f06070 */
[----:B--2---:R-:W-:Y:S01]  /*38ed0*/  VIADD R6, R8, 0xffffffc1 ;  /* 0xffffffc108067836 */ /* 0x004fe20000000000 */
[----:B------:R-:W-:-:S04]  /*38ee0*/  ISETP.GE.U32.AND P2, PT, R5, 0x7fffff46, PT ;  /* 0x7fffff460500780c */ /* 0x000fc80003f46070 */
[----:B------:R-:W2:Y:S01]  /*38ef0*/  LDC R7, c[0x0][0x230] ;  /* 0x00008c00ff077b82 */ /* 0x000ea20000000800 */
[----:B------:R-:W-:Y:S01]  /*38f00*/  IADD3 R100, P3, R100, R244, RZ ;  /* 0x000000f464647210 */ /* 0x000fe20007f7e0ff */
[----:B---3--:R-:W-:Y:S01]  /*38f10*/  IMAD R4, R252, 0x3a, RZ ;  /* 0x0000003afc047824 */ /* 0x008fe200078e02ff */
[----:B------:R-:W-:Y:S01]  /*38f20*/  ISETP.GE.U32.AND P1, PT, R6, 0x7fffff42, PT ;  /* 0x7fffff420600780c */ /* 0x000fe20003f26070 */
[----:B------:R-:W-:-:S04]  /*38f30*/  IMAD R6, R252, 0x3e, RZ ;  /* 0x0000003efc067824 */ /* 0x000fc800078e02ff */
[----:B------:R-:W3:Y:S01]  /*38f40*/  LDC R8, c[0x0][0x230] ;  /* 0x00008c00ff087b82 */ /* 0x000ee20000000800 */
        /* <DEDUP_REMOVED lines=10> */
[----:B--2---:R-:W-:Y:S01]  /*38ff0*/  VIADD R5, R7, 0xffffffb9 ;  /* 0xffffffb907057836 */ /* 0x004fe20000000000 */
[----:B------:R-:W-:Y:S02]  /*39000*/  IADD3 R4, R3, 0x100000, RZ ;  /* 0x0010000003047810 */ /* 0x000fe40007ffe0ff */
[----:B-1----:R-:W-:Y:S02]  /*39010*/  IADD3 R7, R9, -0x4f, RZ ;  /* 0xffffffb109077810 */ /* 0x002fe40007ffe0ff */
        /* <DEDUP_REMOVED lines=8> */
[----:B------:R-:W-:-:S05]  /*390a0*/  ISETP.GE.U32.AND P1, PT, R6, 0x7fffff36, PT ;  /* 0x7fffff360600780c */ /* 0x000fca0003f26070 */
[----:B------:R-:W2:Y:S01]  /*390b0*/  LDC R8, c[0x0][0x230] ;  /* 0x00008c00ff087b82 */ /* 0x000ea20000000800 */
[-C--:B------:R-:W-:Y:S01]  /*390c0*/  LEA.HI.X.SX32 R95, R4, R245.reuse, 0x2, P3 ;  /* 0x000000f5045f7211 */ /* 0x080fe200018f16ff */
[C---:B------:R-:W-:Y:S01]  /*390d0*/  VIADD R4, R3.reuse, 0x100000 ;  /* 0x0010000003047836 */ /* 0x040fe20000000000 */
[-C--:B------:R-:W-:Y:S01]  /*390e0*/  IADD3 R92, P4, R92, R244.reuse, RZ ;  /* 0x000000f45c5c7210 */ /* 0x080fe20007f9e0ff */
[----:B------:R-:W-:Y:S02]  /*390f0*/  IMAD R6, R252, 0x4a, RZ ;  /* 0x0000004afc067824 */ /* 0x000fe400078e02ff */
[----:B------:R-:W-:Y:S01]  /*39100*/  IMAD R90, R90, 0x138, RZ ;  /* 0x000001385a5a7824 */ /* 0x000fe200078e02ff */
[----:B------:R4:W-:Y:S01]  /*39110*/  LDGSTS.E [R4+-0x7ba00], desc[UR6][R94.64], !P2 ;  /* 0x846000005e047fae */ /* 0x0009e2000d121846 */
[----:B------:R-:W-:Y:S01]  /*39120*/  VIADD R5, R3, 0x100000 ;  /* 0x0010000003057836 */ /* 0x000fe20000000000 */
[----:B------:R-:W-:Y:S02]  /*39130*/  LEA.HI.X.SX32 R93, R6, R245, 0x2, P4 ;  /* 0x000000f5065d7211 */ /* 0x000fe400020f16ff */
[----:B------:R-:W-:-:S03]  /*39140*/  IADD3 R90, P2, R90, R244, RZ ;  /* 0x000000f45a5a7210 */ /* 0x000fc60007f5e0ff */
[----:B------:R3:W-:Y:S01]  /*39150*/  LDGSTS.E [R5+-0x7b600], desc[UR6][R92.64], !P1 ;  /* 0x84a000005c057fae */ /* 0x0007e2000c921846 */
[----:B----4-:R-:W-:-:S05]  /*39160*/  IMAD R4, R252, 0x4e, RZ ;  /* 0x0000004efc047824 */ /* 0x010fca00078e02ff */
[----:B------:R-:W-:Y:S02]  /*39170*/  LEA.HI.X.SX32 R91, R4, R245, 0x2, P2 ;  /* 0x000000f5045b7211 */ /* 0x000fe400010f16ff */
[----:B------:R-:W-:Y:S01]  /*39180*/  IADD3 R4, R3, 0x100000, RZ ;  /* 0x0010000003047810 */ /* 0x000fe20007ffe0ff */
[----:B---3--:R-:W-:Y:S01]  /*39190*/  VIADD R5, R7, 0xffffffad ;  /* 0xffffffad07057836 */ /* 0x008fe20000000000 */
[----:B-1----:R-:W-:Y:S01]  /*391a0*/  IADD3 R7, R9, -0x5b, RZ ;  /* 0xffffffa509077810 */ /* 0x002fe20007ffe0ff */
[----:B------:R-:W-:Y:S01]  /*391b0*/  IMAD R88, R88, 0x148, RZ ;  /* 0x0000014858587824 */ /* 0x000fe200078e02ff */
[----:B------:R-:W1:Y:S01]  /*391c0*/  LDC R9, c[0x0][0x230] ;  /* 0x00008c00ff097b82 */ /* 0x000e620000000800 */
[----:B------:R3:W-:Y:S01]  /*391d0*/  LDGSTS.E [R4+-0x7b200], desc[UR6][R90.64], !P0 ;  /* 0x84e000005a047fae */ /* 0x0007e2000c121846 */
[----:B------:R-:W-:Y:S02]  /*391e0*/  ISETP.GE.U32.AND P2, PT, R5, 0x7fffff2e, PT ;  /* 0x7fffff2e0500780c */ /* 0x000fe40003f46070 */
[----:B------:R-:W-:Y:S01]  /*391f0*/  ISETP.GE.U32.AND P0, PT, R7, 0x7fffff26, PT ;  /* 0x7fffff260700780c */ /* 0x000fe20003f06070 */
[----:B--2---:R-:W-:Y:S01]  /*39200*/  VIADD R6, R8, 0xffffffa9 ;  /* 0xffffffa908067836 */ /* 0x004fe20000000000 */
[----:B------:R-:W-:-:S02]  /*39210*/  IADD3 R88, P3, R88, R244, RZ ;  /* 0x000000f458587210 */ /* 0x000fc40007f7e0ff */
[----:B------:R-:W2:Y:S01]  /*39220*/  LDC R7, c[0x0][0x230] ;  /* 0x00008c00ff077b82 */ /* 0x000ea20000000800 */
[----:B---3--:R-:W-:-:S07]  /*39230*/  IMAD R4, R252, 0x52, RZ ;  /* 0x00000052fc047824 */ /* 0x008fce00078e02ff */
[----:B------:R-:W3:Y:S01]  /*39240*/  LDC R8, c[0x0][0x230] ;  /* 0x00008c00ff087b82 */ /* 0x000ee20000000800 */
[-C--:B------:R-:W-:Y:S01]  /*39250*/  LEA.HI.X.SX32 R89, R4, R245.reuse, 0x2, P3 ;  /* 0x000000f504597211 */ /* 0x080fe200018f16ff */
[C---:B------:R-:W-:Y:S01]  /*39260*/  VIADD R4, R3.reuse, 0x100000 ;  /* 0x0010000003047836 */ /* 0x040fe20000000000 */
[----:B------:R-:W-:Y:S01]  /*39270*/  ISETP.GE.U32.AND P1, PT, R6, 0x7fffff2a, PT ;  /* 0x7fffff2a0600780c */ /* 0x000fe20003f26070 */
[----:B------:R-:W-:Y:S02]  /*39280*/  IMAD R86, R86, 0x158, RZ ;  /* 0x0000015856567824 */ /* 0x000fe400078e02ff */
[----:B------:R-:W-:Y:S01]  /*39290*/  IMAD R84, R84, 0x168, RZ ;  /* 0x0000016854547824 */ /* 0x000fe200078e02ff */
[----:B------:R4:W-:Y:S01]  /*392a0*/  LDGSTS.E [R4+-0x7ae00], desc[UR6][R88.64], !P2 ;  /* 0x8520000058047fae */ /* 0x0009e2000d121846 */
[----:B------:R-:W-:Y:S01]  /*392b0*/  IMAD R6, R252, 0x56, RZ ;  /* 0x00000056fc067824 */ /* 0x000fe200078e02ff */
[-C--:B------:R-:W-:Y:S02]  /*392c0*/  IADD3 R86, P4, R86, R244.reuse, RZ ;  /* 0x000000f456567210 */ /* 0x080fe40007f9e0ff */
[----:B------:R-:W-:Y:S01]  /*392d0*/  IADD3 R84, P2, R84, R244, RZ ;  /* 0x000000f454547210 */ /* 0x000fe20007f5e0ff */
[----:B------:R-:W-:Y:S01]  /*392e0*/  VIADD R5, R3, 0x100000 ;  /* 0x0010000003057836 */ /* 0x000fe20000000000 */
[----:B------:R-:W-:-:S05]  /*392f0*/  LEA.HI.X.SX32 R87, R6, R245, 0x2, P4 ;  /* 0x000000f506577211 */ /* 0x000fca00020f16ff */
[----:B------:R2:W-:Y:S01]  /*39300*/  LDGSTS.E [R5+-0x7aa00], desc[UR6][R86.64], !P1 ;  /* 0x8560000056057fae */ /* 0x0005e2000c921846 */
[----:B----4-:R-:W-:-:S05]  /*39310*/  IMAD R4, R252, 0x5a, RZ ;  /* 0x0000005afc047824 */ /* 0x010fca00078e02ff */
[----:B------:R-:W-:Y:S02]  /*39320*/  LEA.HI.X.SX32 R85, R4, R245, 0x2, P2 ;  /* 0x000000f504557211 */ /* 0x000fe400010f16ff */
[----:B------:R-:W-:Y:S01]  /*39330*/  IADD3 R4, R3, 0x100000, RZ ;  /* 0x0010000003047810 */ /* 0x000fe20007ffe0ff */
[----:B--2---:R-:W-:-:S04]  /*39340*/  VIADD R5, R7, 0xffffffa1 ;  /* 0xffffffa107057836 */ /* 0x004fc80000000000 */
[----:B------:R2:W-:Y:S01]  /*39350*/  LDGSTS.E [R4+-0x7a600], desc[UR6][R84.64], !P0 ;  /* 0x85a0000054047fae */ /* 0x0005e2000c121846 */
[----:B------:R-:W4:Y:S01]  /*39360*/  LDC R7, c[0x0][0x238] ;  /* 0x00008e00ff077b82 */ /* 0x000f220000000800 */
[----:B---3--:R-:W-:Y:S02]  /*39370*/  VIADD R6, R8, 0xffffff9d ;  /* 0xffffff9d08067836 */ /* 0x008fe40000000000 */
[----:B------:R-:W-:Y:S01]  /*39380*/  IMAD R82, R82, 0x178, RZ ;  /* 0x0000017852527824 */ /* 0x000fe200078e02ff */
[----:B------:R-:W-:Y:S01]  /*39390*/  ISETP.GE.U32.AND P1, PT, R5, 0x7fffff22, PT ;  /* 0x7fffff220500780c */ /* 0x000fe20003f26070 */
[----:B------:R-:W-:Y:S02]  /*393a0*/  IMAD R80, R80, 0x188, RZ ;  /* 0x0000018850507824 */ /* 0x000fe400078e02ff */
[----:B--2---:R-:W-:Y:S01]  /*393b0*/  IMAD R4, R13, 0x62, RZ ;  /* 0x000000620d047824 */ /* 0x004fe200078e02ff */
[----:B------:R-:W2:Y:S01]  /*393c0*/  LDC R8, c[0x0][0x238] ;  /* 0x00008e00ff087b82 */ /* 0x000ea20000000800 */
[----:B------:R-:W-:-:S07]  /*393d0*/  ISETP.GE.U32.AND P0, PT, R6, 0x7fffff1e, PT ;  /* 0x7fffff1e0600780c */ /* 0x000fce0003f06070 */
[----:B------:R-:W3:Y:S01]  /*393e0*/  LDC R13, c[0x0][0x230] ;  /* 0x00008c00ff0d7b82 */ /* 0x000ee20000000800 */
[----:B------:R-:W-:Y:S01]  /*393f0*/  IMAD R5, R10, 0x5e, RZ ;  /* 0x0000005e0a057824 */ /* 0x000fe200078e02ff */
[-C--:B------:R-:W-:Y:S02]  /*39400*/  IADD3 R82, P2, R82, R244.reuse, RZ ;  /* 0x000000f452527210 */ /* 0x080fe40007f5e0ff */
[----:B------:R-:W-:Y:S01]  /*39410*/  IADD3 R80, P3, R80, R244, RZ ;  /* 0x000000f450507210 */ /* 0x000fe20007f7e0ff */
[----:B-1----:R-:W-:Y:S01]  /*39420*/  VIADD R6, R9, 0xffffff99 ;  /* 0xffffff9909067836 */ /* 0x002fe20000000000 */
[-C--:B------:R-:W-:Y:S02]  /*39430*/  LEA.HI.X.SX32 R83, R5, R245.reuse, 0x2, P2 ;  /* 0x000000f505537211 */ /* 0x080fe400010f16ff */
[----:B------:R-:W1:Y:S01]  /*39440*/  LDC R9, c[0x0][0x238] ;  /* 0x00008e00ff097b82 */ /* 0x000e620000000800 */
[C---:B------:R-:W-:Y:S02]  /*39450*/  IADD3 R5, R3.reuse, 0x100000, RZ ;  /* 0x0010000003057810 */ /* 0x040fe40007ffe0ff */
[----:B------:R-:W-:Y:S01]  /*39460*/  LEA.HI.X.SX32 R81, R4, R245, 0x2, P3 ;  /* 0x000000f504517211 */ /* 0x000fe200018f16ff */
[----:B------:R-:W-:-:S02]  /*39470*/  VIADD R4, R3, 0x100000 ;  /* 0x0010000003047836 */ /* 0x000fc40000000000 */
[----:B------:R-:W-:Y:S02]  /*39480*/  LDGSTS.E [R5+-0x7a200], desc[UR6][R82.64], !P1 ;  /* 0x85e0000052057fae */ /* 0x000fe4000c921846 */
[----:B------:R-:W2:Y:S01]  /*39490*/  LDC R10, c[0x0][0x238] ;  /* 0x00008e00ff0a7b82 */ /* 0x000ea20000000800 */
[----:B------:R-:W-:Y:S01]  /*394a0*/  IMAD R78, R78, 0x198, RZ ;  /* 0x000001984e4e7824 */ /* 0x000fe200078e02ff */
[----:B------:R4:W-:Y:S01]  /*394b0*/  LDGSTS.E [R4+-0x79e00], desc[UR6][R80.64], !P0 ;  /* 0x8620000050047fae */ /* 0x0009e2000c121846 */
[----:B------:R-:W-:-:S03]  /*394c0*/  ISETP.GE.U32.AND P0, PT, R6, 0x7fffff1a, PT ;  /* 0x7fffff1a0600780c */ /* 0x000fc60003f06070 */
[----:B------:R-:W-:Y:S01]  /*394d0*/  IADD3 R78, P1, R78, R244, RZ ;  /* 0x000000f44e4e7210 */ /* 0x000fe20007f3e0ff */
[----:B------:R-:W-:Y:S02]  /*394e0*/  VIADD R6, R15, 0xffffff91 ;  /* 0xffffff910f067836 */ /* 0x000fe40000000000 */
[----:B------:R-:W-:Y:S01]  /*394f0*/  IMAD R76, R76, 0x1a8, RZ ;  /* 0x000001a84c4c7824 */ /* 0x000fe200078e02ff */
[----:B------:R-:W2:Y:S01]  /*39500*/  LDC R15, c[0x0][0x230] ;  /* 0x00008c00ff0f7b82 */ /* 0x000ea20000000800 */
[----:B----4-:R-:W-:Y:S01]  /*39510*/  IMAD R4, R7, 0x66, RZ ;  /* 0x0000006607047824 */ /* 0x010fe200078e02ff */
[----:B---3--:R-:W-:-:S06]  /*39520*/  IADD3 R7, R13, -0x73, RZ ;  /* 0xffffff8d0d077810 */ /* 0x008fcc0007ffe0ff */
[----:B------:R-:W3:Y:S01]  /*39530*/  LDC R13, c[0x0][0x230] ;  /* 0x00008c00ff0d7b82 */ /* 0x000ee20000000800 */
[----:B------:R-:W-:Y:S01]  /*39540*/  LEA.HI.X.SX32 R79, R4, R245, 0x2, P1 ;  /* 0x000000f5044f7211 */ /* 0x000fe200008f16ff */
[----:B------:R-:W-:Y:S01]  /*39550*/  VIADD R5, R14, 0xffffff95 ;  /* 0xffffff950e057836 */ /* 0x000fe20000000000 */
[----:B------:R-:W-:Y:S01]  /*39560*/  IADD3 R4, R3, 0x100000, RZ ;  /* 0x0010000003047810 */ /* 0x000fe20007ffe0ff */
[----:B------:R-:W-:-:S04]  /*39570*/  IMAD R74, R74, 0x1b8, RZ ;  /* 0x000001b84a4a7824 */ /* 0x000fc800078e02ff */
[----:B------:R-:W4:Y:S01]  /*39580*/  LDC R14, c[0x0][0x230] ;  /* 0x00008c00ff0e7b82 */ /* 0x000f220000000800 */
[----:B------:R-:W-:Y:S01]  /*39590*/  ISETP.GE.U32.AND P2, PT, R5, 0x7fffff16, PT ;  /* 0x7fffff160500780c */ /* 0x000fe20003f46070 */
[----:B------:R2:W-:Y:S01]  /*395a0*/  LDGSTS.E [R4+-0x79a00], desc[UR6][R78.64], !P0 ;  /* 0x866000004e047fae */ /* 0x0005e2000c121846 */
[----:B------:R-:W-:Y:S01]  /*395b0*/  ISETP.GE.U32.AND P1, PT, R6, 0x7fffff12, PT ;  /* 0x7fffff120600780c */ /* 0x000fe20003f26070 */
[----:B------:R-:W-:Y:S01]  /*395c0*/  IMAD R72, R72, 0x1c8, RZ ;  /* 0x000001c848487824 */ /* 0x000fe200078e02ff */
[----:B------:R-:W-:Y:S01]  /*395d0*/  ISETP.GE.U32.AND P0, PT, R7, 0x7fffff0e, PT ;  /* 0x7fffff0e0700780c */ /* 0x000fe20003f06070 */
[----:B-1----:R-:W-:Y:S01]  /*395e0*/  IMAD R7, R9, 0x6e, RZ ;  /* 0x0000006e09077824 */ /* 0x002fe200078e02ff */
[-C--:B------:R-:W-:Y:S02]  /*395f0*/  IADD3 R76, P3, R76, R244.reuse, RZ ;  /* 0x000000f44c4c7210 */ /* 0x080fe40007f7e0ff */
[-C--:B------:R-:W-:Y:S01]  /*39600*/  IADD3 R74, P4, R74, R244.reuse, RZ ;  /* 0x000000f44a4a7210 */ /* 0x080fe20007f9e0ff */
[----:B--2---:R-:W-:Y:S01]  /*39610*/  IMAD R4, R8, 0x6a, RZ ;  /* 0x0000006a08047824 */ /* 0x004fe200078e02ff */
[----:B------:R-:W-:Y:S01]  /*39620*/  IADD3 R72, P5, R72, R244, RZ ;  /* 0x000000f448487210 */ /* 0x000fe20007fbe0ff */
[----:B------:R-:W-:Y:S01]  /*39630*/  IMAD R8, R10, 0x72, RZ ;  /* 0x000000720a087824 */ /* 0x000fe200078e02ff */
[-C--:B------:R-:W-:Y:S01]  /*39640*/  LEA.HI.X.SX32 R75, R7, R245.reuse, 0x2, P4 ;  /* 0x000000f5074b7211 */ /* 0x080fe200020f16ff */
[C---:B------:R-:W-:Y:S01]  /*39650*/  VIADD R6, R3.reuse, 0x100000 ;  /* 0x0010000003067836 */ /* 0x040fe20000000000 */
[-C--:B------:R-:W-:Y:S01]  /*39660*/  LEA.HI.X.SX32 R77, R4, R245.reuse, 0x2, P3 ;  /* 0x000000f5044d7211 */ /* 0x080fe200018f16ff */
[C---:B------:R-:W-:Y:S01]  /*39670*/  VIADD R5, R3.reuse, 0x100000 ;  /* 0x0010000003057836 */ /* 0x040fe20000000000 */
[----:B------:R-:W-:Y:S01]  /*39680*/  IADD3 R4, R3, 0x100000, RZ ;  /* 0x0010000003047810 */ /* 0x000fe20007ffe0ff */
[----:B------:R-:W1:Y:S01]  /*39690*/  LDC R9, c[0x0][0x230] ;  /* 0x00008c00ff097b82 */ /* 0x000e620000000800 */
[----:B------:R-:W-:Y:S01]  /*396a0*/  LEA.HI.X.SX32 R73, R8, R245, 0x2, P5 ;  /* 0x000000f508497211 */ /* 0x000fe200028f16ff */
[----:B------:R-:W-:Y:S04]  /*396b0*/  LDGSTS.E [R6+-0x79600], desc[UR6][R76.64], !P2 ;  /* 0x86a000004c067fae */ /* 0x000fe8000d121846 */
[----:B------:R4:W-:Y:S02]  /*396c0*/  LDGSTS.E [R5+-0x79200], desc[UR6][R74.64], !P1 ;  /* 0x86e000004a057fae */ /* 0x0009e4000c921846 */
[----:B------:R-:W2:Y:S02]  /*396d0*/  LDC R8, c[0x0][0x230] ;  /* 0x00008c00ff087b82 */ /* 0x000ea40000000800 */
[----:B------:R3:W-:Y:S01]  /*396e0*/  LDGSTS.E [R4+-0x78e00], desc[UR6][R72.64], !P0 ;  /* 0x8720000048047fae */ /* 0x0007e2000c121846 */
[----:B------:R-:W-:-:S05]  /*396f0*/  IMAD R70, R70, 0x1d8, RZ ;  /* 0x000001d846467824 */ /* 0x000fca00078e02ff */
[----:B------:R-:W2:Y:S01]  /*39700*/  LDC R7, c[0x0][0x230] ;  /* 0x00008c00ff077b82 */ /* 0x000ea20000000800 */
[----:B----4-:R-:W-:Y:S02]  /*39710*/  VIADD R5, R14, 0xffffff85 ;  /* 0xffffff850e057836 */ /* 0x010fe40000000000 */
[----:B---3--:R-:W-:Y:S01]  /*39720*/  VIADD R4, R13, 0xffffff89 ;  /* 0xffffff890d047836 */ /* 0x008fe20000000000 */
[-C--:B------:R-:W-:Y:S01]  /*39730*/  IADD3 R70, P3, R70, R244.reuse, RZ ;  /* 0x000000f446467210 */ /* 0x080fe20007f7e0ff */
[----:B------:R-:W-:Y:S01]  /*39740*/  IMAD R68, R68, 0x1e8, RZ ;  /* 0x000001e844447824 */ /* 0x000fe200078e02ff */
[----:B------:R-:W-:Y:S01]  /*39750*/  IADD3 R6, R15, -0x7f, RZ ;  /* 0xffffff810f067810 */ /* 0x000fe20007ffe0ff */
[----:B------:R-:W-:Y:S01]  /*39760*/  IMAD R66, R66, 0x1f8, RZ ;  /* 0x000001f842427824 */ /* 0x000fe200078e02ff */
[----:B------:R-:W-:Y:S01]  /*39770*/  ISETP.GE.U32.AND P2, PT, R4, 0x7fffff0a, PT ;  /* 0x7fffff0a0400780c */ /* 0x000fe20003f46070 */
[----:B------:R-:W-:Y:S01]  /*39780*/  IMAD R4, R16, 0x76, RZ ;  /* 0x0000007610047824 */ /* 0x000fe200078e02ff */
[----:B------:R-:W-:Y:S01]  /*39790*/  ISETP.GE.U32.AND P1, PT, R5, 0x7fffff06, PT ;  /* 0x7fffff060500780c */ /* 0x000fe20003f26070 */
[----:B------:R-:W-:Y:S01]  /*397a0*/  IMAD R5, R17, 0x7a, RZ ;  /* 0x0000007a11057824 */ /* 0x000fe200078e02ff */
[----:B------:R-:W-:Y:S01]  /*397b0*/  ISETP.GE.U32.AND P0, PT, R6, 0x7fffff02, PT ;  /* 0x7fffff020600780c */ /* 0x000fe20003f06070 */
[----:B------:R-:W3:Y:S01]  /*397c0*/  LDC R10, c[0x0][0x230] ;  /* 0x00008c00ff0a7b82 */ /* 0x000ee20000000800 */
[----:B------:R-:W-:Y:S01]  /*397d0*/  LEA.HI.X.SX32 R71, R4, R245, 0x2, P3 ;  /* 0x000000f504477211 */ /* 0x000fe200018f16ff */
[----:B------:R-:W-:Y:S01]  /*397e0*/  IMAD R6, R18, 0x7e, RZ ;  /* 0x0000007e12067824 */ /* 0x000fe200078e02ff */
[----:B------:R-:W-:-:S02]  /*397f0*/  IADD3 R68, P3, R68, R244, RZ ;  /* 0x000000f444447210 */ /* 0x000fc40007f7e0ff */
[----:B------:R-:W-:Y:S01]  /*39800*/  IADD3 R66, P4, R66, R244, RZ ;  /* 0x000000f442427210 */ /* 0x000fe20007f9e0ff */
[----:B------:R-:W-:Y:S01]  /*39810*/  VIADD R4, R3, 0x100000 ;  /* 0x0010000003047836 */ /* 0x000fe20000000000 */
[-C--:B------:R-:W-:Y:S01]  /*39820*/  LEA.HI.X.SX32 R69, R5, R245.reuse, 0x2, P3 ;  /* 0x000000f505457211 */ /* 0x080fe200018f16ff */
[----:B------:R-:W-:Y:S01]  /*39830*/  VIADD R5, R3, 0x100000 ;  /* 0x0010000003057836 */ /* 0x000fe20000000000 */
[----:B------:R-:W-:Y:S01]  /*39840*/  LEA.HI.X.SX32 R67, R6, R245, 0x2, P4 ;  /* 0x000000f506437211 */ /* 0x000fe200020f16ff */
[----:B------:R4:W-:Y:S01]  /*39850*/  STL.64 [R1+0x28], R22 ;  /* 0x0000281601007387 */ /* 0x0009e20000100a00 */
[----:B-1----:R-:W-:Y:S01]  /*39860*/  IADD3 R6, R9, -0x4, RZ ;  /* 0xfffffffc09067810 */ /* 0x002fe20007ffe0ff */
[----:B------:R-:W1:Y:S02]  /*39870*/  LDC R13, c[0x0][0x230] ;  /* 0x00008c00ff0d7b82 */ /* 0x000e640000000800 */
[----:B------:R-:W-:Y:S04]  /*39880*/  LDGSTS.E [R4+-0x78a00], desc[UR6][R70.64], !P2 ;  /* 0x8760000046047fae */ /* 0x000fe8000d121846 */
[----:B------:R2:W-:Y:S02]  /*39890*/  LDGSTS.E [R5+-0x78600], desc[UR6][R68.64], !P1 ;  /* 0x87a0000044057fae */ /* 0x0005e4000c921846 */
[----:B------:R-:W1:Y:S02]  /*398a0*/  LDC R9, c[0x0][0x230] ;  /* 0x00008c00ff097b82 */ /* 0x000e640000000800 */
[----:B------:R4:W-:Y:S01]  /*398b0*/  LDGSTS.E [R4+-0x78200], desc[UR6][R66.64], !P0 ;  /* 0x87e0000042047fae */ /* 0x0009e2000c121846 */
[----:B------:R-:W-:Y:S01]  /*398c0*/  ISETP.GE.U32.AND P2, PT, R6, 0x7fffff7d, PT ;  /* 0x7fffff7d0600780c */ /* 0x000fe20003f46070 */
[----:B------:R-:W-:-:S02]  /*398d0*/  IMAD R52, R52, 0x8c, RZ ;  /* 0x0000008c34347824 */ /* 0x000fc400078e02ff */
[----:B------:R-:W-:Y:S02]  /*398e0*/  IMAD R50, R50, 0x9c, RZ ;  /* 0x0000009c32327824 */ /* 0x000fe400078e02ff */
[----:B------:R-:W-:Y:S01]  /*398f0*/  IMAD R48, R48, 0xac, RZ ;  /* 0x000000ac30307824 */ /* 0x000fe200078e02ff */
[----:B------:R-:W1:Y:S01]  /*39900*/  LDC R14, c[0x0][0x230] ;  /* 0x00008c00ff0e7b82 */ /* 0x000e620000000800 */
[----:B--2---:R-:W-:Y:S02]  /*39910*/  VIADD R5, R8, 0xfffffff4 ;  /* 0xfffffff408057836 */ /* 0x004fe40000000000 */
[----:B----4-:R-:W-:-:S03]  /*39920*/  VIADD R4, R7, 0xfffffff8 ;  /* 0xfffffff807047836 */ /* 0x010fc60000000000 */
[----:B------:R-:W-:Y:S02]  /*39930*/  ISETP.GE.U32.AND P0, PT, R5, 0x7fffff75, PT ;  /* 0x7fffff750500780c */ /* 0x000fe40003f06070 */
[----:B------:R-:W-:Y:S01]  /*39940*/  LOP3.LUT R5, R249, 0x60, RZ, 0x3c, !PT ;  /* 0x00000060f9057812 */ /* 0x000fe200078e3cff */
[----:B------:R2:W-:Y:S01]  /*39950*/  STL.64 [R1+0x8], R20 ;  /* 0x0000081401007387 */ /* 0x0005e20000100a00 */
[----:B------:R-:W-:Y:S01]  /*39960*/  ISETP.GE.U32.AND P1, PT, R4, 0x7fffff79, PT ;  /* 0x7fffff790400780c */ /* 0x000fe20003f26070 */
[C---:B------:R-:W-:Y:S01]  /*39970*/  IMAD R4, R252.reuse, 0x3, RZ ;  /* 0x00000003fc047824 */ /* 0x040fe200078e02ff */
[----:B------:R-:W-:Y:S01]  /*39980*/  IADD3 R5, R5, UR4, RZ ;  /* 0x0000000405057c10 */ /* 0x000fe2000fffe0ff */
[----:B------:R-:W-:Y:S01]  /*39990*/  IMAD R8, R252, 0x7, RZ ;  /* 0x00000007fc087824 */ /* 0x000fe200078e02ff */
[-C--:B------:R-:W-:Y:S01]  /*399a0*/  IADD3 R22, P3, R12, R244.reuse, RZ ;  /* 0x000000f40c167210 */ /* 0x080fe20007f7e0ff */
[----:B------:R-:W-:Y:S01]  /*399b0*/  IMAD R7, R252, 0xb, RZ ;  /* 0x0000000bfc077824 */ /* 0x000fe200078e02ff */
[----:B------:R-:W4:Y:S01]  /*399c0*/  LDC R12, c[0x0][0x230] ;  /* 0x00008c00ff0c7b82 */ /* 0x000f220000000800 */
[----:B------:R-:W-:Y:S01]  /*399d0*/  VIADD R6, R5, 0x100000 ;  /* 0x0010000005067836 */ /* 0x000fe20000000000 */
[----:B--2---:R-:W-:-:S02]  /*399e0*/  IADD3 R20, P4, R11, R244, RZ ;  /* 0x000000f40b147210 */ /* 0x004fc40007f9e0ff */
[----:B------:R-:W-:-:S04]  /*399f0*/  LEA.HI.X.SX32 R23, R4, R245, 0x2, P3 ;  /* 0x000000f504177211 */ /* 0x000fc800018f16ff */
[----:B------:R-:W2:Y:S01]  /*39a00*/  LDC R11, c[0x0][0x230] ;  /* 0x00008c00ff0b7b82 */ /* 0x000ea20000000800 */
[-C--:B------:R-:W-:Y:S02]  /*39a10*/  LEA.HI.X.SX32 R21, R8, R245.reuse, 0x2, P4 ;  /* 0x000000f508157211 */ /* 0x080fe400020f16ff */
[----:B------:R-:W-:Y:S01]  /*39a20*/  IADD3 R64, P3, R64, R244, RZ ;  /* 0x000000f440407210 */ /* 0x000fe20007f7e0ff */
[----:B------:R-:W-:Y:S01]  /*39a30*/  VIADD R4, R5, 0x100000 ;  /* 0x0010000005047836 */ /* 0x000fe20000000000 */
[----:B------:R1:W-:Y:S03]  /*39a40*/  LDGSTS.E [R6+-0x7fd00], desc[UR6][R22.64], !P2 ;  /* 0x8030000016067fae */ /* 0x0003e6000d121846 */
[----:B------:R-:W4:Y:S01]  /*39a50*/  LDC R8, c[0x0][0x230] ;  /* 0x00008c00ff087b82 */ /* 0x000f220000000800 */
[----:B------:R-:W-:Y:S01]  /*39a60*/  LEA.HI.X.SX32 R65, R7, R245, 0x2, P3 ;  /* 0x000000f507417211 */ /* 0x000fe200018f16ff */
[----:B------:R-:W-:Y:S01]  /*39a70*/  LDGSTS.E [R4+-0x7f900], desc[UR6][R20.64], !P1 ;  /* 0x8070000014047fae */ /* 0x000fe2000c921846 */
[----:B---3--:R-:W-:-:S02]  /*39a80*/  VIADD R7, R10, 0xffffffec ;  /* 0xffffffec0a077836 */ /* 0x008fc40000000000 */
[----:B------:R-:W-:Y:S01]  /*39a90*/  IMAD R46, R46, 0xbc, RZ ;  /* 0x000000bc2e2e7824 */ /* 0x000fe200078e02ff */
[----:B------:R3:W-:Y:S01]  /*39aa0*/  LDGSTS.E [R4+-0x7f500], desc[UR6][R64.64], !P0 ;  /* 0x80b0000040047fae */ /* 0x0007e2000c121846 */
[----:B------:R-:W-:Y:S01]  /*39ab0*/  IMAD R44, R44, 0xcc, RZ ;  /* 0x000000cc2c2c7824 */ /* 0x000fe200078e02ff */
[----:B------:R-:W2:Y:S01]  /*39ac0*/  LDC R15, c[0x0][0x230] ;  /* 0x00008c00ff0f7b82 */ /* 0x000ea20000000800 */
[----:B-1----:R-:W-:-:S04]  /*39ad0*/  IADD3 R6, R9, -0x10, RZ ;  /* 0xfffffff009067810 */ /* 0x002fc80007ffe0ff */
[----:B------:R-:W-:Y:S02]  /*39ae0*/  ISETP.GE.U32.AND P1, PT, R6, 0x7fffff71, PT ;  /* 0x7fffff710600780c */ /* 0x000fe40003f26070 */
[----:B------:R-:W-:Y:S01]  /*39af0*/  IADD3 R62, P2, R62, R244, RZ ;  /* 0x000000f43e3e7210 */ /* 0x000fe20007f5e0ff */
[----:B------:R-:W1:Y:S01]  /*39b00*/  LDC R9, c[0x0][0x230] ;  /* 0x00008c00ff097b82 */ /* 0x000e620000000800 */
[C---:B---3--:R-:W-:Y:S01]  /*39b10*/  IMAD R4, R252.reuse, 0xf, RZ ;  /* 0x0000000ffc047824 */ /* 0x048fe200078e02ff */
[----:B------:R-:W-:Y:S01]  /*39b20*/  ISETP.GE.U32.AND P0, PT, R7, 0x7fffff6d, PT ;  /* 0x7fffff6d0700780c */ /* 0x000fe20003f06070 */
[----:B------:R-:W-:-:S03]  /*39b30*/  IMAD R7, R252, 0x13, RZ ;  /* 0x00000013fc077824 */ /* 0x000fc600078e02ff */
[-C--:B------:R-:W-:Y:S01]  /*39b40*/  LEA.HI.X.SX32 R63, R4, R245.reuse, 0x2, P2 ;  /* 0x000000f5043f7211 */ /* 0x080fe200010f16ff */
[----:B------:R-:W-:Y:S01]  /*39b50*/  VIADD R4, R5, 0x100000 ;  /* 0x0010000005047836 */ /* 0x000fe20000000000 */
[----:B------:R-:W-:Y:S01]  /*39b60*/  IADD3 R6, R13, -0x18, RZ ;  /* 0xffffffe80d067810 */ /* 0x000fe20007ffe0ff */
[----:B------:R-:W3:Y:S01]  /*39b70*/  LDC R10, c[0x0][0x230] ;  /* 0x00008c00ff0a7b82 */ /* 0x000ee20000000800 */
[-C--:B------:R-:W-:Y:S02]  /*39b80*/  IADD3 R60, P2, R60, R244.reuse, RZ ;  /* 0x000000f43c3c7210 */ /* 0x080fe40007f5e0ff */
[----:B------:R-:W-:Y:S01]  /*39b90*/  LDGSTS.E [R4+-0x7f100], desc[UR6][R62.64], !P1 ;  /* 0x80f000003e047fae */ /* 0x000fe2000c921846 */
[----:B------:R-:W-:Y:S01]  /*39ba0*/  ISETP.GE.U32.AND P1, PT, R6, 0x7fffff69, PT ;  /* 0x7fffff690600780c */ /* 0x000fe20003f26070 */
[----:B----4-:R-:W-:Y:S01]  /*39bb0*/  VIADD R6, R8, 0xffffffe4 ;  /* 0xffffffe408067836 */ /* 0x010fe20000000000 */
[-C--:B------:R-:W-:Y:S01]  /*39bc0*/  LEA.HI.X.SX32 R61, R7, R245.reuse, 0x2, P2 ;  /* 0x000000f5073d7211 */ /* 0x080fe200010f16ff */
[----:B------:R-:W-:Y:S01]  /*39bd0*/  IMAD R7, R252, 0x17, RZ ;  /* 0x00000017fc077824 */ /* 0x000fe200078e02ff */
[-C--:B------:R-:W-:Y:S01]  /*39be0*/  IADD3 R58, P2, R58, R244.reuse, RZ ;  /* 0x000000f43a3a7210 */ /* 0x080fe20007f5e0ff */
[----:B------:R-:W-:Y:S01]  /*39bf0*/  IMAD R42, R42, 0xdc, RZ ;  /* 0x000000dc2a2a7824 */ /* 0x000fe200078e02ff */
[-C--:B------:R-:W-:Y:S01]  /*39c00*/  IADD3 R54, P3, R54, R244.reuse, RZ ;  /* 0x000000f436367210 */ /* 0x080fe20007f7e0ff */
[----:B------:R-:W-:Y:S01]  /*39c10*/  LDGSTS.E [R4+-0x7ed00], desc[UR6][R60.64], !P0 ;  /* 0x813000003c047fae */ /* 0x000fe2000c121846 */
[----:B------:R-:W-:Y:S01]  /*39c20*/  ISETP.GE.U32.AND P0, PT, R6, 0x7fffff65, PT ;  /* 0x7fffff650600780c */ /* 0x000fe20003f06070 */
[----:B------:R-:W-:Y:S01]  /*39c30*/  IMAD R6, R252, 0x1b, RZ ;  /* 0x0000001bfc067824 */ /* 0x000fe200078e02ff */
[-C--:B------:R-:W-:Y:S01]  /*39c40*/  LEA.HI.X.SX32 R59, R7, R245.reuse, 0x2, P2 ;  /* 0x000000f5073b7211 */ /* 0x080fe200010f16ff */
[----:B------:R-:W-:Y:S01]  /*39c50*/  IMAD R40, R40, 0xec, RZ ;  /* 0x000000ec28287824 */ /* 0x000fe200078e02ff */
[-C--:B------:R-:W-:Y:S01]  /*39c60*/  IADD3 R56, P2, R56, R244.reuse, RZ ;  /* 0x000000f438387210 */ /* 0x080fe20007f5e0ff */
[----:B--2---:R-:W-:Y:S01]  /*39c70*/  VIADD R8, R11, 0xffffffd8 ;  /* 0xffffffd80b087836 */ /* 0x004fe20000000000 */
[----:B------:R-:W-:Y:S01]  /*39c80*/  IADD3 R52, P4, R52, R244, RZ ;  /* 0x000000f434347210 */ /* 0x000fe20007f9e0ff */
[----:B------:R-:W-:Y:S01]  /*39c90*/  LDGSTS.E [R4+-0x7e900], desc[UR6][R58.64], !P1 ;  /* 0x817000003a047fae */ /* 0x000fe2000c921846 */
[----:B------:R-:W-:Y:S01]  /*39ca0*/  LEA.HI.X.SX32 R57, R6, R245, 0x2, P2 ;  /* 0x000000f506397211 */ /* 0x000fe200010f16ff */
[----:B------:R-:W2:Y:S04]  /*39cb0*/  LDC R11, c[0x0][0x230] ;  /* 0x00008c00ff0b7b82 */ /* 0x000ea80000000800 */
[----:B------:R4:W-:Y:S01]  /*39cc0*/  LDGSTS.E [R4+-0x7e500], desc[UR6][R56.64], !P0 ;  /* 0x81b0000038047fae */ /* 0x0009e2000c121846 */
[----:B------:R-:W-:-:S03]  /*39cd0*/  ISETP.GE.U32.AND P0, PT, R8, 0x7fffff59, PT ;  /* 0x7fffff590800780c */ /* 0x000fc60003f06070 */
[----:B------:R-:W2:Y:S01]  /*39ce0*/  LDC R8, c[0x0][0x230] ;  /* 0x00008c00ff087b82 */ /* 0x000ea20000000800 */
[----:B-1----:R-:W-:Y:S01]  /*39cf0*/  VIADD R6, R9, 0xffffffe0 ;  /* 0xffffffe009067836 */ /* 0x002fe20000000000 */
[----:B---3--:R-:W-:-:S04]  /*39d00*/  IADD3 R7, R10, -0x24, RZ ;  /* 0xffffffdc0a077810 */ /* 0x008fc80007ffe0ff */
[----:B------:R-:W-:Y:S02]  /*39d10*/  ISETP.GE.U32.AND P2, PT, R6, 0x7fffff61, PT ;  /* 0x7fffff610600780c */ /* 0x000fe40003f46070 */
[----:B------:R-:W-:Y:S01]  /*39d20*/  ISETP.GE.U32.AND P1, PT, R7, 0x7fffff5d, PT ;  /* 0x7fffff5d0700780c */ /* 0x000fe20003f26070 */
[C---:B----4-:R-:W-:Y:S01]  /*39d30*/  IMAD R4, R252.reuse, 0x1f, RZ ;  /* 0x0000001ffc047824 */ /* 0x050fe200078e02ff */
[----:B------:R-:W1:Y:S01]  /*39d40*/  LDC R9, c[0x0][0x230] ;  /* 0x00008c00ff097b82 */ /* 0x000e620000000800 */
[----:B------:R-:W-:-:S03]  /*39d50*/  IMAD R7, R252, 0x23, RZ ;  /* 0x00000023fc077824 */ /* 0x000fc600078e02ff */
[-C--:B------:R-:W-:Y:S01]  /*39d60*/  LEA.HI.X.SX32 R55, R4, R245.reuse, 0x2, P3 ;  /* 0x000000f504377211 */ /* 0x080fe200018f16ff */
[----:B------:R-:W-:Y:S01]  /*39d70*/  VIADD R4, R5, 0x100000 ;  /* 0x0010000005047836 */ /* 0x000fe20000000000 */
[----:B------:R-:W-:Y:S02]  /*39d80*/  LEA.HI.X.SX32 R53, R7, R245, 0x2, P4 ;  /* 0x000000f507357211 */ /* 0x000fe400020f16ff */
[----:B------:R-:W-:Y:S01]  /*39d90*/  IADD3 R6, R5, 0x100000, RZ ;  /* 0x0010000005067810 */ /* 0x000fe20007ffe0ff */
[----:B------:R-:W3:Y:S01]  /*39da0*/  LDC R7, c[0x0][0x230] ;  /* 0x00008c00ff077b82 */ /* 0x000ee20000000800 */
[----:B------:R4:W-:Y:S01]  /*39db0*/  LDGSTS.E [R4+-0x7e100], desc[UR6][R54.64], !P2 ;  /* 0x81f0000036047fae */ /* 0x0009e2000d121846 */
[----:B------:R-:W-:-:S03]  /*39dc0*/  IADD3 R50, P2, R50, R244, RZ ;  /* 0x000000f432327210 */ /* 0x000fc60007f5e0ff */
[----:B------:R2:W-:Y:S03]  /*39dd0*/  LDGSTS.E [R6+-0x7dd00], desc[UR6][R52.64], !P1 ;  /* 0x8230000034067fae */ /* 0x0005e6000c921846 */
[----:B------:R-:W3:Y:S01]  /*39de0*/  LDC R10, c[0x0][0x230] ;  /* 0x00008c00ff0a7b82 */ /* 0x000ee20000000800 */
[----:B----4-:R-:W-:Y:S02]  /*39df0*/  IMAD R4, R252, 0x27, RZ ;  /* 0x00000027fc047824 */ /* 0x010fe400078e02ff */
[----:B------:R-:W-:Y:S02]  /*39e00*/  IMAD R38, R38, 0xfc, RZ ;  /* 0x000000fc26267824 */ /* 0x000fe400078e02ff */
[----:B------:R-:W-:Y:S02]  /*39e10*/  IMAD R36, R36, 0x10c, RZ ;  /* 0x0000010c24247824 */ /* 0x000fe400078e02ff */
[----:B------:R-:W-:-:S02]  /*39e20*/  IMAD R34, R34, 0x11c, RZ ;  /* 0x0000011c22227824 */ /* 0x000fc400078e02ff */
[----:B------:R-:W-:Y:S02]  /*39e30*/  IMAD R32, R32, 0x12c, RZ ;  /* 0x0000012c20207824 */ /* 0x000fe400078e02ff */
[----:B------:R-:W-:Y:S01]  /*39e40*/  IMAD R30, R30, 0x13c, RZ ;  /* 0x0000013c1e1e7824 */ /* 0x000fe200078e02ff */
[----:B------:R4:W-:Y:S01]  /*39e50*/  STL.64 [R1+0x20], R22 ;  /* 0x0000201601007387 */ /* 0x0009e20000100a00 */
[----:B--2---:R-:W-:Y:S01]  /*39e60*/  VIADD R6, R8, 0xffffffd4 ;  /* 0xffffffd408067836 */ /* 0x004fe20000000000 */
[-C--:B------:R-:W-:Y:S01]  /*39e70*/  LEA.HI.X.SX32 R51, R4, R245.reuse, 0x2, P2 ;  /* 0x000000f504337211 */ /* 0x080fe200010f16ff */
[----:B------:R-:W-:Y:S01]  /*39e80*/  VIADD R4, R5, 0x100000 ;  /* 0x0010000005047836 */ /* 0x000fe20000000000 */
[-C--:B------:R-:W-:Y:S01]  /*39e90*/  IADD3 R48, P2, R48, R244.reuse, RZ ;  /* 0x000000f430307210 */ /* 0x080fe20007f5e0ff */
[----:B------:R-:W-:Y:S01]  /*39ea0*/  IMAD R28, R28, 0x14c, RZ ;  /* 0x0000014c1c1c7824 */ /* 0x000fe200078e02ff */
[----:B------:R-:W-:Y:S01]  /*39eb0*/  ISETP.GE.U32.AND P1, PT, R6, 0x7fffff55, PT ;  /* 0x7fffff550600780c */ /* 0x000fe20003f26070 */
[----:B------:R-:W-:Y:S01]  /*39ec0*/  IMAD R6, R252, 0x2b, RZ ;  /* 0x0000002bfc067824 */ /* 0x000fe200078e02ff */
[----:B------:R1:W-:Y:S01]  /*39ed0*/  LDGSTS.E [R4+-0x7d900], desc[UR6][R50.64], !P0 ;  /* 0x8270000032047fae */ /* 0x0003e2000c121846 */
[----:B------:R-:W-:Y:S01]  /*39ee0*/  IMAD R26, R26, 0x15c, RZ ;  /* 0x0000015c1a1a7824 */ /* 0x000fe200078e02ff */
[----:B------:R-:W2:Y:S02]  /*39ef0*/  LDC R18, c[0x0][0x238] ;  /* 0x00008e00ff127b82 */ /* 0x000ea40000000800 */
[----:B------:R-:W-:Y:S01]  /*39f00*/  LEA.HI.X.SX32 R49, R6, R245, 0x2, P2 ;  /* 0x000000f506317211 */ /* 0x000fe200010f16ff */
[----:B------:R-:W-:Y:S01]  /*39f10*/  IMAD R6, R252, 0x2f, RZ ;  /* 0x0000002ffc067824 */ /* 0x000fe200078e02ff */
[----:B------:R-:W-:-:S02]  /*39f20*/  IADD3 R46, P2, R46, R244, RZ ;  /* 0x000000f42e2e7210 */ /* 0x000fc40007f5e0ff */
[-C--:B------:R-:W-:Y:S02]  /*39f30*/  IADD3 R44, P3, R44, R244.reuse, RZ ;  /* 0x000000f42c2c7210 */ /* 0x080fe40007f7e0ff */
[----:B------:R-:W-:Y:S01]  /*39f40*/  IADD3 R42, P4, R42, R244, RZ ;  /* 0x000000f42a2a7210 */ /* 0x000fe20007f9e0ff */
[----:B----4-:R-:W4:Y:S01]  /*39f50*/  LDC R22, c[0x0][0x238] ;  /* 0x00008e00ff167b82 */ /* 0x010f220000000800 */
[----:B-1----:R-:W-:-:S04]  /*39f60*/  IADD3 R4, R9, -0x30, RZ ;  /* 0xffffffd009047810 */ /* 0x002fc80007ffe0ff */
[----:B------:R-:W-:Y:S02]  /*39f70*/  ISETP.GE.U32.AND P0, PT, R4, 0x7fffff51, PT ;  /* 0x7fffff510400780c */ /* 0x000fe40003f06070 */
[----:B------:R-:W-:Y:S01]  /*39f80*/  LEA.HI.X.SX32 R47, R6, R245, 0x2, P2 ;  /* 0x000000f5062f7211 */ /* 0x000fe200010f16ff */
[----:B------:R-:W1:Y:S01]  /*39f90*/  LDC R9, c[0x0][0x230] ;  /* 0x00008c00ff097b82 */ /* 0x000e620000000800 */
[----:B---3--:R-:W-:Y:S01]  /*39fa0*/  VIADD R6, R7, 0xffffffcc ;  /* 0xffffffcc07067836 */ /* 0x008fe20000000000 */
[----:B------:R-:W-:Y:S01]  /*39fb0*/  IADD3 R7, R10, -0x38, RZ ;  /* 0xffffffc80a077810 */ /* 0x000fe20007ffe0ff */
[----:B------:R-:W-:-:S05]  /*39fc0*/  VIADD R4, R5, 0x100000 ;  /* 0x0010000005047836 */ /* 0x000fca0000000000 */
[----:B------:R-:W3:Y:S01]  /*39fd0*/  LDC R10, c[0x0][0x230] ;  /* 0x00008c00ff0a7b82 */ /* 0x000ee20000000800 */
[----:B------:R-:W-:Y:S01]  /*39fe0*/  VIADD R8, R11, 0xffffffc4 ;  /* 0xffffffc40b087836 */ /* 0x000fe20000000000 */
[----:B------:R-:W-:Y:S01]  /*39ff0*/  LDGSTS.E [R4+-0x7d500], desc[UR6][R48.64], !P1 ;  /* 0x82b0000030047fae */ /* 0x000fe2000c921846 */
[----:B------:R-:W-:Y:S02]  /*3a000*/  ISETP.GE.U32.AND P2, PT, R6, 0x7fffff4d, PT ;  /* 0x7fffff4d0600780c */ /* 0x000fe40003f46070 */
[----:B------:R-:W-:Y:S01]  /*3a010*/  ISETP.GE.U32.AND P1, PT, R7, 0x7fffff49, PT ;  /* 0x7fffff490700780c */ /* 0x000fe20003f26070 */
[----:B------:R2:W-:Y:S01]  /*3a020*/  LDGSTS.E [R4+-0x7d100], desc[UR6][R46.64], !P0 ;  /* 0x82f000002e047fae */ /* 0x0005e2000c121846 */
[----:B------:R-:W-:Y:S01]  /*3a030*/  IMAD R7, R252, 0x37, RZ ;  /* 0x00000037fc077824 */ /* 0x000fe200078e02ff */
[----:B------:R-:W-:Y:S01]  /*3a040*/  ISETP.GE.U32.AND P0, PT, R8, 0x7fffff45, PT ;  /* 0x7fffff450800780c */ /* 0x000fe20003f06070 */
[C---:B------:R-:W-:Y:S01]  /*3a050*/  IMAD R8, R252.reuse, 0x3b, RZ ;  /* 0x0000003bfc087824 */ /* 0x040fe200078e02ff */
[----:B------:R-:W4:Y:S01]  /*3a060*/  LDC R11, c[0x0][0x230] ;  /* 0x00008c00ff0b7b82 */ /* 0x000f220000000800 */
[----:B------:R-:W-:Y:S01]  /*3a070*/  VIADD R6, R5, 0x100000 ;  /* 0x0010000005067836 */ /* 0x000fe20000000000 */
[----:B------:R-:W-:Y:S01]  /*3a080*/  LEA.HI.X.SX32 R43, R7, R245, 0x2, P4 ;  /* 0x000000f5072b7211 */ /* 0x000fe200020f16ff */
[----:B--2---:R-:W-:-:S05]  /*3a090*/  IMAD R4, R252, 0x33, RZ ;  /* 0x00000033fc047824 */ /* 0x004fca00078e02ff */
[----:B------:R-:W2:Y:S01]  /*3a0a0*/  LDC R7, c[0x0][0x230] ;  /* 0x00008c00ff077b82 */ /* 0x000ea20000000800 */
[-C--:B------:R-:W-:Y:S02]  /*3a0b0*/  LEA.HI.X.SX32 R45, R4, R245.reuse, 0x2, P3 ;  /* 0x000000f5042d7211 */ /* 0x080fe400018f16ff */
[-C--:B------:R-:W-:Y:S02]  /*3a0c0*/  IADD3 R40, P3, R40, R244.reuse, RZ ;  /* 0x000000f428287210 */ /* 0x080fe40007f7e0ff */
[----:B------:R-:W-:Y:S01]  /*3a0d0*/  IADD3 R4, R5, 0x100000, RZ ;  /* 0x0010000005047810 */ /* 0x000fe20007ffe0ff */
[----:B------:R1:W-:Y:S01]  /*3a0e0*/  LDGSTS.E [R6+-0x7cd00], desc[UR6][R44.64], !P2 ;  /* 0x833000002c067fae */ /* 0x0003e2000d121846 */
[----:B------:R-:W-:Y:S01]  /*3a0f0*/  LEA.HI.X.SX32 R41, R8, R245, 0x2, P3 ;  /* 0x000000f508297211 */ /* 0x000fe200018f16ff */
[----:B------:R-:W-:Y:S01]  /*3a100*/  IMAD R24, R24, 0x16c, RZ ;  /* 0x0000016c18187824 */ /* 0x000fe200078e02ff */
[----:B------:R-:W4:Y:S01]  /*3a110*/  LDC R8, c[0x0][0x230] ;  /* 0x00008c00ff087b82 */ /* 0x000f220000000800 */
[----:B------:R-:W-:Y:S04]  /*3a120*/  LDGSTS.E [R4+-0x7c900], desc[UR6][R42.64], !P1 ;  /* 0x837000002a047fae */ /* 0x000fe8000c921846 */
[----:B------:R3:W-:Y:S03]  /*3a130*/  LDGSTS.E [R4+-0x7c500], desc[UR6][R40.64], !P0 ;  /* 0x83b0000028047fae */ /* 0x0007e6000c121846 */
[----:B------:R-:W4:Y:S01]  /*3a140*/  LDC R16, c[0x0][0x238] ;  /* 0x00008e00ff107b82 */ /* 0x000f220000000800 */
[----:B-1----:R-:W-:Y:S01]  /*3a150*/  VIADD R6, R9, 0xffffffc0 ;  /* 0xffffffc009067836 */ /* 0x002fe20000000000 */
[----:B------:R-:W-:-:S04]  /*3a160*/  IADD3 R38, P2, R38, R244, RZ ;  /* 0x000000f426267210 */ /* 0x000fc80007f5e0ff */
[----:B------:R-:W-:Y:S01]  /*3a170*/  ISETP.GE.U32.AND P1, PT, R6, 0x7fffff41, PT ;  /* 0x7fffff410600780c */ /* 0x000fe20003f26070 */
[----:B------:R-:W-:Y:S01]  /*3a180*/  IMAD R6, R252, 0x3f, RZ ;  /* 0x0000003ffc067824 */ /* 0x000fe200078e02ff */
[----:B------:R-:W1:Y:S01]  /*3a190*/  LDC R9, c[0x0][0x230] ;  /* 0x00008c00ff097b82 */ /* 0x000e620000000800 */
[----:B---3--:R-:W-:-:S03]  /*3a1a0*/  VIADD R4, R10, 0xffffffbc ;  /* 0xffffffbc0a047836 */ /* 0x008fc60000000000 */
[-C--:B------:R-:W-:Y:S02]  /*3a1b0*/  LEA.HI.X.SX32 R39, R6, R245.reuse, 0x2, P2 ;  /* 0x000000f506277211 */ /* 0x080fe400010f16ff */
[----:B------:R-:W-:Y:S01]  /*3a1c0*/  ISETP.GE.U32.AND P0, PT, R4, 0x7fffff3d, PT ;  /* 0x7fffff3d0400780c */ /* 0x000fe20003f06070 */
[----:B------:R-:W-:Y:S01]  /*3a1d0*/  IMAD R6, R252, 0x43, RZ ;  /* 0x00000043fc067824 */ /* 0x000fe200078e02ff */
[-C--:B------:R-:W-:Y:S01]  /*3a1e0*/  IADD3 R36, P2, R36, R244.reuse, RZ ;  /* 0x000000f424247210 */ /* 0x080fe20007f5e0ff */
[----:B------:R-:W3:Y:S01]  /*3a1f0*/  LDC R10, c[0x0][0x230] ;  /* 0x00008c00ff0a7b82 */ /* 0x000ee20000000800 */
[----:B------:R-:W-:Y:S02]  /*3a200*/  IADD3 R4, R5, 0x100000, RZ ;  /* 0x0010000005047810 */ /* 0x000fe40007ffe0ff */
[----:B------:R-:W-:Y:S01]  /*3a210*/  LEA.HI.X.SX32 R37, R6, R245, 0x2, P2 ;  /* 0x000000f506257211 */ /* 0x000fe200010f16ff */
[----:B--2---:R-:W-:Y:S02]  /*3a220*/  VIADD R6, R7, 0xffffffb8 ;  /* 0xffffffb807067836 */ /* 0x004fe40000000000 */
[----:B------:R-:W-:Y:S01]  /*3a230*/  LDGSTS.E [R4+-0x7c100], desc[UR6][R38.64], !P1 ;  /* 0x83f0000026047fae */ /* 0x000fe2000c921846 */
[-C--:B------:R-:W-:Y:S01]  /*3a240*/  IADD3 R34, P1, R34, R244.reuse, RZ ;  /* 0x000000f422227210 */ /* 0x080fe20007f3e0ff */
[----:B------:R-:W2:Y:S02]  /*3a250*/  LDC R13, c[0x0][0x238] ;  /* 0x00008e00ff0d7b82 */ /* 0x000ea40000000800 */
[----:B------:R1:W-:Y:S01]  /*3a260*/  LDGSTS.E [R4+-0x7bd00], desc[UR6][R36.64], !P0 ;  /* 0x8430000024047fae */ /* 0x0003e2000c121846 */
[----:B------:R-:W-:Y:S01]  /*3a270*/  ISETP.GE.U32.AND P0, PT, R6, 0x7fffff39, PT ;  /* 0x7fffff390600780c */ /* 0x000fe20003f06070 */
[----:B----4-:R-:W-:Y:S01]  /*3a280*/  VIADD R6, R8, 0xffffffb4 ;  /* 0xffffffb408067836 */ /* 0x010fe20000000000 */
[----:B------:R-:W-:Y:S01]  /*3a290*/  IADD3 R32, P2, R32, R244, RZ ;  /* 0x000000f420207210 */ /* 0x000fe20007f5e0ff */
[----:B------:R-:W-:-:S02]  /*3a2a0*/  IMAD R7, R252, 0x4b, RZ ;  /* 0x0000004bfc077824 */ /* 0x000fc400078e02ff */
[----:B------:R-:W4:Y:S01]  /*3a2b0*/  LDC R8, c[0x0][0x230] ;  /* 0x00008c00ff087b82 */ /* 0x000f220000000800 */
[----:B-1----:R-:W-:-:S05]  /*3a2c0*/  IMAD R4, R252, 0x47, RZ ;  /* 0x00000047fc047824 */ /* 0x002fca00078e02ff */
[-C--:B------:R-:W-:Y:S02]  /*3a2d0*/  LEA.HI.X.SX32 R35, R4, R245.reuse, 0x2, P1 ;  /* 0x000000f504237211 */ /* 0x080fe400008f16ff */
[----:B------:R-:W-:Y:S01]  /*3a2e0*/  ISETP.GE.U32.AND P1, PT, R6, 0x7fffff35, PT ;  /* 0x7fffff350600780c */ /* 0x000fe20003f26070 */
[----:B------:R-:W-:Y:S01]  /*3a2f0*/  VIADD R6, R9, 0xffffffb0 ;  /* 0xffffffb009067836 */ /* 0x000fe20000000000 */
[----:B------:R-:W-:Y:S01]  /*3a300*/  IADD3 R4, R5, 0x100000, RZ ;  /* 0x0010000005047810 */ /* 0x000fe20007ffe0ff */
[----:B------:R-:W1:Y:S01]  /*3a310*/  LDC R9, c[0x0][0x238] ;  /* 0x00008e00ff097b82 */ /* 0x000e620000000800 */
[----:B------:R-:W-:-:S03]  /*3a320*/  LEA.HI.X.SX32 R33, R7, R245, 0x2, P2 ;  /* 0x000000f507217211 */ /* 0x000fc600010f16ff */
[----:B------:R-:W-:Y:S01]  /*3a330*/  LDGSTS.E [R4+-0x7b900], desc[UR6][R34.64], !P0 ;  /* 0x8470000022047fae */ /* 0x000fe2000c121846 */
[----:B------:R-:W-:Y:S02]  /*3a340*/  ISETP.GE.U32.AND P0, PT, R6, 0x7fffff31, PT ;  /* 0x7fffff310600780c */ /* 0x000fe40003f06070 */
[----:B------:R-:W-:Y:S01]  /*3a350*/  IADD3 R30, P2, R30, R244, RZ ;  /* 0x000000f41e1e7210 */ /* 0x000fe20007f5e0ff */
[----:B------:R-:W2:Y:S02]  /*3a360*/  LDC R7, c[0x0][0x230] ;  /* 0x00008c00ff077b82 */ /* 0x000ea40000000800 */
[----:B------:R3:W-:Y:S02]  /*3a370*/  LDGSTS.E [R4+-0x7b500], desc[UR6][R32.64], !P1 ;  /* 0x84b0000020047fae */ /* 0x0007e4000c921846 */
[----:B---3--:R-:W-:Y:S02]  /*3a380*/  VIADD R6, R10, 0xffffffac ;  /* 0xffffffac0a067836 */ /* 0x008fe40000000000 */
[----:B------:R-:W-:-:S03]  /*3a390*/  IMAD R4, R252, 0x4f, RZ ;  /* 0x0000004ffc047824 */ /* 0x000fc600078e02ff */
[----:B------:R-:W-:Y:S01]  /*3a3a0*/  ISETP.GE.U32.AND P1, PT, R6, 0x7fffff2d, PT ;  /* 0x7fffff2d0600780c */ /* 0x000fe20003f26070 */
[----:B------:R3:W-:Y:S01]  /*3a3b0*/  STL.64 [R1], R20 ;  /* 0x0000001401007387 */ /* 0x0007e20000100a00 */
[----:B------:R-:W-:Y:S01]  /*3a3c0*/  IMAD R22, R22, 0x17c, RZ ;  /* 0x0000017c16167824 */ /* 0x000fe200078e02ff */
[----:B------:R-:W1:Y:S01]  /*3a3d0*/  LDC R10, c[0x0][0x238] ;  /* 0x00008e00ff0a7b82 */ /* 0x000e620000000800 */
[----:B------:R-:W-:Y:S02]  /*3a3e0*/  LEA.HI.X.SX32 R31, R4, R245, 0x2, P2 ;  /* 0x000000f5041f7211 */ /* 0x000fe400010f16ff */
[----:B------:R-:W-:Y:S01]  /*3a3f0*/  IADD3 R4, R5, 0x100000, RZ ;  /* 0x0010000005047810 */ /* 0x000fe20007ffe0ff */
[----:B------:R-:W-:Y:S01]  /*3a400*/  VIADD R6, R11, 0xffffffa8 ;  /* 0xffffffa80b067836 */ /* 0x000fe20000000000 */
[----:B------:R-:W-:-:S03]  /*3a410*/  IADD3 R28, P2, R28, R244, RZ ;  /* 0x000000f41c1c7210 */ /* 0x000fc60007f5e0ff */
[----:B------:R4:W-:Y:S01]  /*3a420*/  LDGSTS.E [R4+-0x7b100], desc[UR6][R30.64], !P0 ;  /* 0x84f000001e047fae */ /* 0x0009e2000c121846 */
[----:B------:R-:W-:Y:S01]  /*3a430*/  ISETP.GE.U32.AND P0, PT, R6, 0x7fffff29, PT ;  /* 0x7fffff290600780c */ /* 0x000fe20003f06070 */
[C---:B------:R-:W-:Y:S01]  /*3a440*/  IMAD R6, R252.reuse, 0x57, RZ ;  /* 0x00000057fc067824 */ /* 0x040fe200078e02ff */
[----:B---3--:R-:W3:Y:S08]  /*3a450*/  LDC R20, c[0x0][0x238] ;  /* 0x00008e00ff147b82 */ /* 0x008ef00000000800 */
[----:B------:R-:W3:Y:S01]  /*3a460*/  LDC R11, c[0x0][0x238] ;  /* 0x00008e00ff0b7b82 */ /* 0x000ee20000000800 */
[----:B----4-:R-:W-:-:S05]  /*3a470*/  IMAD R4, R252, 0x53, RZ ;  /* 0x00000053fc047824 */ /* 0x010fca00078e02ff */
[----:B------:R-:W-:Y:S02]  /*3a480*/  LEA.HI.X.SX32 R29, R4, R245, 0x2, P2 ;  /* 0x000000f5041d7211 */ /* 0x000fe400010f16ff */
[----:B------:R-:W-:Y:S01]  /*3a490*/  IADD3 R26, P2, R26, R244, RZ ;  /* 0x000000f41a1a7210 */ /* 0x000fe20007f5e0ff */
[----:B------:R-:W-:-:S03]  /*3a4a0*/  VIADD R4, R5, 0x100000 ;  /* 0x0010000005047836 */ /* 0x000fc60000000000 */
[----:B------:R-:W-:Y:S02]  /*3a4b0*/  LEA.HI.X.SX32 R27, R6, R245, 0x2, P2 ;  /* 0x000000f5061b7211 */ /* 0x000fe400010f16ff */
[----:B------:R-:W-:Y:S01]  /*3a4c0*/  LDGSTS.E [R4+-0x7ad00], desc[UR6][R28.64], !P1 ;  /* 0x853000001c047fae */ /* 0x000fe2000c921846 */
[----:B--2---:R-:W-:Y:S01]  /*3a4d0*/  IADD3 R6, R7, -0x5c, RZ ;  /* 0xffffffa407067810 */ /* 0x004fe20007ffe0ff */
[----:B------:R-:W-:Y:S02]  /*3a4e0*/  VIADD R7, R8, 0xffffffa0 ;  /* 0xffffffa008077836 */ /* 0x000fe40000000000 */
[----:B------:R2:W-:Y:S01]  /*3a4f0*/  LDGSTS.E [R4+-0x7a900], desc[UR6][R26.64], !P0 ;  /* 0x857000001a047fae */ /* 0x0005e2000c121846 */
[----:B------:R-:W-:Y:S02]  /*3a500*/  IADD3 R24, P2, R24, R244, RZ ;  /* 0x000000f418187210 */ /* 0x000fe40007f5e0ff */
[----:B------:R-:W-:Y:S01]  /*3a510*/  ISETP.GE.U32.AND P1, PT, R6, 0x7fffff25, PT ;  /* 0x7fffff250600780c */ /* 0x000fe20003f26070 */
[----:B-1----:R-:W-:Y:S01]  /*3a520*/  IMAD R6, R9, 0x5f, RZ ;  /* 0x0000005f09067824 */ /* 0x002fe200078e02ff */
[----:B------:R-:W-:Y:S01]  /*3a530*/  ISETP.GE.U32.AND P0, PT, R7, 0x7fffff21, PT ;  /* 0x7fffff210700780c */ /* 0x000fe20003f06070 */
[----:B------:R-:W1:Y:S01]  /*3a540*/  LDC R9, c[0x0][0x230] ;  /* 0x00008c00ff097b82 */ /* 0x000e620000000800 */
[----:B--2---:R-:W-:-:S02]  /*3a550*/  IMAD R4, R252, 0x5b, RZ ;  /* 0x0000005bfc047824 */ /* 0x004fc400078e02ff */
[----:B---3--:R-:W-:-:S05]  /*3a560*/  IMAD R20, R20, 0x18c, RZ ;  /* 0x0000018c14147824 */ /* 0x008fca00078e02ff */
[----:B------:R-:W2:Y:S01]  /*3a570*/  LDC R252, c[0x0][0x238] ;  /* 0x00008e00fffc7b82 */ /* 0x000ea20000000800 */
[----:B------:R-:W-:Y:S02]  /*3a580*/  LEA.HI.X.SX32 R25, R4, R245, 0x2, P2 ;  /* 0x000000f504197211 */ /* 0x000fe400010f16ff */
[----:B------:R-:W-:Y:S01]  /*3a590*/  IADD3 R22, P2, R22, R244, RZ ;  /* 0x000000f416167210 */ /* 0x000fe20007f5e0ff */
[----:B------:R-:W-:-:S03]  /*3a5a0*/  VIADD R4, R5, 0x100000 ;  /* 0x0010000005047836 */ /* 0x000fc60000000000 */
[----:B------:R-:W-:Y:S02]  /*3a5b0*/  LEA.HI.X.SX32 R23, R6, R245, 0x2, P2 ;  /* 0x000000f506177211 */ /* 0x000fe400010f16ff */
[----:B------:R-:W-:Y:S01]  /*3a5c0*/  IADD3 R6, R12, -0x64, RZ ;  /* 0xffffff9c0c067810 */ /* 0x000fe20007ffe0ff */
[----:B------:R-:W-:Y:S01]  /*3a5d0*/  LDGSTS.E [R4+-0x7a500], desc[UR6][R24.64], !P1 ;  /* 0x85b0000018047fae */ /* 0x000fe2000c921846 */
[----:B------:R-:W-:Y:S01]  /*3a5e0*/  VIADD R7, R14, 0xffffff98 ;  /* 0xffffff980e077836 */ /* 0x000fe20000000000 */
[----:B------:R-:W3:Y:S01]  /*3a5f0*/  LDC R12, c[0x0][0x230] ;  /* 0x00008c00ff0c7b82 */ /* 0x000ee20000000800 */
[----:B------:R-:W-:Y:S01]  /*3a600*/  ISETP.GE.U32.AND P2, PT, R6, 0x7fffff1d, PT ;  /* 0x7fffff1d0600780c */ /* 0x000fe20003f46070 */
[----:B------:R4:W-:Y:S01]  /*3a610*/  LDGSTS.E [R4+-0x7a100], desc[UR6][R22.64], !P0 ;  /* 0x85f0000016047fae */ /* 0x0009e2000c121846 */
[----:B------:R-:W-:Y:S01]  /*3a620*/  VIADD R8, R15, 0xffffff94 ;  /* 0xffffff940f087836 */ /* 0x000fe20000000000 */
[----:B------:R-:W-:-:S04]  /*3a630*/  IADD3 R20, P3, R20, R244, RZ ;  /* 0x000000f414147210 */ /* 0x000fc80007f7e0ff */
[----:B------:R-:W2:Y:S01]  /*3a640*/  LDC R14, c[0x0][0x238] ;  /* 0x00008e00ff0e7b82 */ /* 0x000ea20000000800 */
[----:B------:R-:W-:Y:S01]  /*3a650*/  IADD3 R6, R5, 0x100000, RZ ;  /* 0x0010000005067810 */ /* 0x000fe20007ffe0ff */
[----:B----4-:R-:W-:-:S06]  /*3a660*/  IMAD R4, R11, 0x63, RZ ;  /* 0x000000630b047824 */ /* 0x010fcc00078e02ff */
[----:B------:R-:W4:Y:S01]  /*3a670*/  LDC R15, c[0x0][0x238] ;  /* 0x00008e00ff0f7b82 */ /* 0x000f220000000800 */
[----:B------:R-:W-:Y:S01]  /*3a680*/  IMAD R18, R18, 0x19c, RZ ;  /* 0x0000019c12127824 */ /* 0x000fe200078e02ff */
[-C--:B------:R-:W-:Y:S01]  /*3a690*/  LEA.HI.X.SX32 R21, R4, R245.reuse, 0x2, P3 ;  /* 0x000000f504157211 */ /* 0x080fe200018f16ff */
[----:B------:R-:W-:Y:S01]  /*3a6a0*/  IMAD R16, R16, 0x1ac, RZ ;  /* 0x000001ac10107824 */ /* 0x000fe200078e02ff */
[----:B------:R-:W-:Y:S02]  /*3a6b0*/  ISETP.GE.U32.AND P1, PT, R7, 0x7fffff19, PT ;  /* 0x7fffff190700780c */ /* 0x000fe40003f26070 */
[----:B------:R-:W-:Y:S01]  /*3a6c0*/  ISETP.GE.U32.AND P0, PT, R8, 0x7fffff15, PT ;  /* 0x7fffff150800780c */ /* 0x000fe20003f06070 */
[----:B------:R1:W-:Y:S01]  /*3a6d0*/  LDGSTS.E [R6+-0x79d00], desc[UR6][R20.64], !P2 ;  /* 0x8630000014067fae */ /* 0x0003e2000d121846 */
[----:B------:R-:W-:Y:S01]  /*3a6e0*/  IMAD R7, R13, 0x67, RZ ;  /* 0x000000670d077824 */ /* 0x000fe200078e02ff */
[-C--:B------:R-:W-:Y:S01]  /*3a6f0*/  IADD3 R18, P4, R18, R244.reuse, RZ ;  /* 0x000000f412127210 */ /* 0x080fe20007f9e0ff */
[----:B------:R-:W-:Y:S01]  /*3a700*/  IMAD R8, R10, 0x6b, RZ ;  /* 0x0000006b0a087824 */ /* 0x000fe200078e02ff */
[----:B------:R-:W-:Y:S01]  /*3a710*/  IADD3 R16, P3, R16, R244, RZ ;  /* 0x000000f410107210 */ /* 0x000fe20007f7e0ff */
[----:B------:R-:W-:Y:S01]  /*3a720*/  VIADD R4, R5, 0x100000 ;  /* 0x0010000005047836 */ /* 0x000fe20000000000 */
[-C--:B------:R-:W-:Y:S01]  /*3a730*/  LEA.HI.X.SX32 R19, R7, R245.reuse, 0x2, P4 ;  /* 0x000000f507137211 */ /* 0x080fe200020f16ff */
[----:B------:R-:W4:Y:S01]  /*3a740*/  LDC R10, c[0x0][0x238] ;  /* 0x00008e00ff0a7b82 */ /* 0x000f220000000800 */
[----:B-1----:R-:W-:Y:S01]  /*3a750*/  VIADD R6, R9, 0xffffff90 ;  /* 0xffffff9009067836 */ /* 0x002fe20000000000 */
[----:B------:R-:W-:-:S02]  /*3a760*/  LEA.HI.X.SX32 R17, R8, R245, 0x2, P3 ;  /* 0x000000f508117211 */ /* 0x000fc400018f16ff */
[----:B------:R-:W-:Y:S04]  /*3a770*/  LDGSTS.E [R4+-0x79900], desc[UR6][R18.64], !P1 ;  /* 0x8670000012047fae */ /* 0x000fe8000c921846 */
[----:B------:R-:W1:Y:S01]  /*3a780*/  LDC R9, c[0x0][0x230] ;  /* 0x00008c00ff097b82 */ /* 0x000e620000000800 */
[----:B--2---:R-:W-:Y:S01]  /*3a790*/  IMAD R14, R14, 0x1bc, RZ ;  /* 0x000001bc0e0e7824 */ /* 0x004fe200078e02ff */
[----:B------:R3:W-:Y:S06]  /*3a7a0*/  LDGSTS.E [R4+-0x79500], desc[UR6][R16.64], !P0 ;  /* 0x86b0000010047fae */ /* 0x0007ec000c121846 */
[----:B------:R-:W2:Y:S01]  /*3a7b0*/  LDC R8, c[0x0][0x230] ;  /* 0x00008c00ff087b82 */ /* 0x000ea20000000800 */
[----:B------:R-:W-:Y:S01]  /*3a7c0*/  ISETP.GE.U32.AND P1, PT, R6, 0x7fffff11, PT ;  /* 0x7fffff110600780c */ /* 0x000fe20003f26070 */
[----:B------:R-:W-:Y:S01]  /*3a7d0*/  IMAD R6, R247, 0x6f, RZ ;  /* 0x0000006ff7067824 */ /* 0x000fe200078e02ff */
[----:B---3--:R-:W-:Y:S01]  /*3a7e0*/  IADD3 R4, R12, -0x74, RZ ;  /* 0xffffff8c0c047810 */ /* 0x008fe20007ffe0ff */
[----:B----4-:R-:W-:Y:S01]  /*3a7f0*/  IMAD R12, R15, 0x1cc, RZ ;  /* 0x000001cc0f0c7824 */ /* 0x010fe200078e02ff */
[-C--:B------:R-:W-:Y:S01]  /*3a800*/  IADD3 R14, P2, R14, R244.reuse, RZ ;  /* 0x000000f40e0e7210 */ /* 0x080fe20007f5e0ff */
[----:B------:R-:W-:Y:S01]  /*3a810*/  IMAD R7, R252, 0x73, RZ ;  /* 0x00000073fc077824 */ /* 0x000fe200078e02ff */
[----:B------:R-:W-:Y:S01]  /*3a820*/  ISETP.GE.U32.AND P0, PT, R4, 0x7fffff0d, PT ;  /* 0x7fffff0d0400780c */ /* 0x000fe20003f06070 */
[----:B------:R-:W3:Y:S01]  /*3a830*/  LDC R11, c[0x0][0x238] ;  /* 0x00008e00ff0b7b82 */ /* 0x000ee20000000800 */
[----:B------:R-:W-:-:S02]  /*3a840*/  IADD3 R12, P3, R12, R244, RZ ;  /* 0x000000f40c0c7210 */ /* 0x000fc40007f7e0ff */
[-C--:B------:R-:W-:Y:S01]  /*3a850*/  LEA.HI.X.SX32 R15, R6, R245.reuse, 0x2, P2 ;  /* 0x000000f5060f7211 */ /* 0x080fe200010f16ff */
[----:B------:R-:W-:Y:S01]  /*3a860*/  VIADD R6, R5, 0x100000 ;  /* 0x0010000005067836 */ /* 0x000fe20000000000 */
[----:B------:R-:W-:Y:S01]  /*3a870*/  LEA.HI.X.SX32 R13, R7, R245, 0x2, P3 ;  /* 0x000000f5070d7211 */ /* 0x000fe200018f16ff */
[----:B------:R-:W-:Y:S02]  /*3a880*/  VIADD R4, R5, 0x100000 ;  /* 0x0010000005047836 */ /* 0x000fe40000000000 */
[----:B-1----:R-:W-:Y:S01]  /*3a890*/  VIADD R7, R9, 0xffffff84 ;  /* 0xffffff8409077836 */ /* 0x002fe20000000000 */
[----:B------:R2:W-:Y:S01]  /*3a8a0*/  LDGSTS.E [R6+-0x79100], desc[UR6][R14.64], !P1 ;  /* 0x86f000000e067fae */ /* 0x0005e2000c921846 */
[----:B------:R-:W1:Y:S03]  /*3a8b0*/  LDC R9, c[0x0][0x238] ;  /* 0x00008e00ff097b82 */ /* 0x000e660000000800 */
[----:B------:R1:W-:Y:S01]  /*3a8c0*/  LDGSTS.E [R4+-0x78d00], desc[UR6][R12.64], !P0 ;  /* 0x873000000c047fae */ /* 0x0003e2000c121846 */
[----:B------:R-:W-:Y:S01]  /*3a8d0*/  ISETP.GE.U32.AND P0, PT, R7, 0x7fffff05, PT ;  /* 0x7fffff050700780c */ /* 0x000fe20003f06070 */
[----:B------:R-:W-:-:S02]  /*3a8e0*/  IMAD R7, R248, 0x77, RZ ;  /* 0x00000077f8077824 */ /* 0x000fc400078e02ff */
[----:B------:R-:W4:Y:S01]  /*3a8f0*/  S2R R248, SR_TID.X ;  /* 0x0000000000f87919 */ /* 0x000f220000002100 */
[----:B------:R-:W4:Y:S01]  /*3a900*/  LDC R247, c[0x0][0x230] ;  /* 0x00008c00fff77b82 */ /* 0x000f220000000800 */
[----:B--2---:R-:W-:-:S04]  /*3a910*/  IADD3 R6, R8, -0x78, RZ ;  /* 0xffffff8808067810 */ /* 0x004fc80007ffe0ff */
[----:B------:R-:W-:Y:S01]  /*3a920*/  ISETP.GE.U32.AND P1, PT, R6, 0x7fffff09, PT ;  /* 0x7fffff090600780c */ /* 0x000fe20003f26070 */
[----:B------:R-:W-:Y:S02]  /*3a930*/  IMAD R6, R246, 0x1fc, RZ ;  /* 0x000001fcf6067824 */ /* 0x000fe400078e02ff */
[----:B------:R-:W2:Y:S08]  /*3a940*/  LDC R252, c[0x0][0x230] ;  /* 0x00008c00fffc7b82 */ /* 0x000eb00000000800 */
[----:B------:R-:W2:Y:S01]  /*3a950*/  LDC R246, c[0x0][0x238] ;  /* 0x00008e00fff67b82 */ /* 0x000ea20000000800 */
[----:B------:R-:W-:-:S02]  /*3a960*/  IMAD R10, R10, 0x1dc, RZ ;  /* 0x000001dc0a0a7824 */ /* 0x000fc400078e02ff */
[----:B---3--:R-:W-:Y:S02]  /*3a970*/  IMAD R8, R11, 0x1ec, RZ ;  /* 0x000001ec0b087824 */ /* 0x008fe400078e02ff */
[----:B-1----:R-:W-:Y:S01]  /*3a980*/  IMAD R4, R9, 0x7b, RZ ;  /* 0x0000007b09047824 */ /* 0x002fe200078e02ff */
[-C--:B------:R-:W-:Y:S02]  /*3a990*/  IADD3 R10, P2, R10, R244.reuse, RZ ;  /* 0x000000f40a0a7210 */ /* 0x080fe40007f5e0ff */
[----:B------:R-:W-:Y:S02]  /*3a9a0*/  IADD3 R8, P3, R8, R244, RZ ;  /* 0x000000f408087210 */ /* 0x000fe40007f7e0ff */
[-C--:B------:R-:W-:Y:S01]  /*3a9b0*/  LEA.HI.X.SX32 R11, R7, R245.reuse, 0x2, P2 ;  /* 0x000000f5070b7211 */ /* 0x080fe200010f16ff */
[C---:B------:R-:W-:Y:S01]  /*3a9c0*/  VIADD R7, R5.reuse, 0x100000 ;  /* 0x0010000005077836 */ /* 0x040fe20000000000 */
[----:B------:R-:W-:Y:S02]  /*3a9d0*/  LEA.HI.X.SX32 R9, R4, R245, 0x2, P3 ;  /* 0x000000f504097211 */ /* 0x000fe400018f16ff */
[----:B------:R-:W-:-:S02]  /*3a9e0*/  IADD3 R4, R5, 0x100000, RZ ;  /* 0x0010000005047810 */ /* 0x000fc40007ffe0ff */
[----:B------:R-:W-:Y:S01]  /*3a9f0*/  LDGSTS.E [R7+-0x78900], desc[UR6][R10.64], !P1 ;  /* 0x877000000a077fae */ /* 0x000fe2000c921846 */
[----:B------:R-:W-:-:S03]  /*3aa00*/  IADD3 R6, P4, R6, R244, RZ ;  /* 0x000000f406067210 */ /* 0x000fc60007f9e0ff */
[----:B------:R1:W-:Y:S01]  /*3aa10*/  LDGSTS.E [R4+-0x78500], desc[UR6][R8.64], !P0 ;  /* 0x87b0000008047fae */ /* 0x0003e2000c121846 */
[----:B----4-:R-:W-:Y:S01]  /*3aa20*/  LOP3.LUT R248, R248, 0x3f, RZ, 0xc0, !PT ;  /* 0x0000003ff8f87812 */ /* 0x010fe200078ec0ff */
[----:B--2---:R-:W-:Y:S02]  /*3aa30*/  IMAD R246, R246, 0x7f, RZ ;  /* 0x0000007ff6f67824 */ /* 0x004fe400078e02ff */
[----:B-1----:R-:W-:Y:S02]  /*3aa40*/  VIADD R4, R247, 0xffffff80 ;  /* 0xffffff80f7047836 */ /* 0x002fe40000000000 */
[----:B------:R-:W-:Y:S01]  /*3aa50*/  VIADD R247, R252, 0x7f ;  /* 0x0000007ffcf77836 */ /* 0x000fe20000000000 */
[----:B------:R-:W-:Y:S02]  /*3aa60*/  LEA.HI.X.SX32 R7, R246, R245, 0x2, P4 ;  /* 0x000000f5f6077211 */ /* 0x000fe400020f16ff */
[----:B------:R-:W-:Y:S02]  /*3aa70*/  LOP3.LUT R246, R248, 0x40, RZ, 0xfc, !PT ;  /* 0x00000040f8f67812 */ /* 0x000fe400078efcff */
[----:B------:R-:W-:-:S02]  /*3aa80*/  ISETP.GT.AND P1, PT, R247, 0x7f, PT ;  /* 0x0000007ff700780c */ /* 0x000fc40003f24270 */
[----:B------:R-:W-:Y:S02]  /*3aa90*/  ISETP.GE.U32.AND P4, PT, R4, 0x7fffff01, PT ;  /* 0x7fffff010400780c */ /* 0x000fe40003f86070 */
[-C--:B------:R-:W-:Y:S02]  /*3aaa0*/  ISETP.GE.AND P5, PT, R248, R4.reuse, PT ;  /* 0x00000004f800720c */ /* 0x080fe40003fa6270 */
[C---:B------:R-:W-:Y:S02]  /*3aab0*/  ISETP.GE.AND P6, PT, R246.reuse, R4, PT ;  /* 0x00000004f600720c */ /* 0x040fe40003fc6270 */
[----:B------:R-:W-:Y:S02]  /*3aac0*/  ISETP.GE.AND P2, PT, R246, UR5, PT ;  /* 0x00000005f6007c0c */ /* 0x000fe4000bf46270 */
[----:B------:R-:W-:Y:S02]  /*3aad0*/  SEL R4, RZ, 0x4, !P1 ;  /* 0x00000004ff047807 */ /* 0x000fe40004800000 */
[----:B------:R-:W-:-:S02]  /*3aae0*/  ISETP.GE.AND P3, PT, R248, UR8, PT ;  /* 0x00000008f8007c0c */ /* 0x000fc4000bf66270 */
[C---:B------:R-:W-:Y:S02]  /*3aaf0*/  SEL R252, R4.reuse, RZ, !P2 ;  /* 0x000000ff04fc7207 */ /* 0x040fe40005000000 */
[----:B------:R-:W-:Y:S02]  /*3ab00*/  SEL R248, R4, RZ, !P3 ;  /* 0x000000ff04f87207 */ /* 0x000fe40005800000 */
[----:B------:R-:W-:Y:S02]  /*3ab10*/  SEL R4, RZ, 0x4, P6 ;  /* 0x00000004ff047807 */ /* 0x000fe40003000000 */
[----:B------:R-:W-:Y:S02]  /*3ab20*/  ISETP.NE.U32.AND P6, PT, R252, RZ, PT ;  /* 0x000000fffc00720c */ /* 0x000fe40003fc5070 */
[----:B------:R-:W1:Y:S01]  /*3ab30*/  LDC R252, c[0x0][0x230] ;  /* 0x00008c00fffc7b82 */ /* 0x000e620000000800 */
[----:B------:R-:W-:Y:S02]  /*3ab40*/  IADD3 R246, R5, 0x100000, RZ ;  /* 0x0010000005f67810 */ /* 0x000fe40007ffe0ff */
[----:B------:R-:W-:-:S02]  /*3ab50*/  ISETP.GT.AND P0, PT, R247, 0xff, PT ;  /* 0x000000fff700780c */ /* 0x000fc40003f04270 */
[----:B------:R-:W-:Y:S01]  /*3ab60*/  SEL R247, RZ, 0x4, P5 ;  /* 0x00000004fff77807 */ /* 0x000fe20002800000 */
[----:B------:R2:W-:Y:S01]  /*3ab70*/  LDGSTS.E [R246+-0x78100], desc[UR6][R6.64], !P4 ;  /* 0x87f0000006f67fae */ /* 0x0005e2000e121846 */
[----:B------:R-:W-:Y:S02]  /*3ab80*/  ISETP.NE.U32.AND P5, PT, R248, RZ, PT ;  /* 0x000000fff800720c */ /* 0x000fe40003fa5070 */
[----:B------:R-:W-:Y:S01]  /*3ab90*/  SEL R4, R4, RZ, P0 ;  /* 0x000000ff04047207 */ /* 0x000fe20000000000 */
[----:B------:R-:W3:Y:S01]  /*3aba0*/  LDC R248, c[0x0][0x230] ;  /* 0x00008c00fff87b82 */ /* 0x000ee20000000800 */
[----:B--2---:R-:W-:-:S07]  /*3abb0*/  SEL R246, R247, RZ, P0 ;  /* 0x000000fff7f67207 */ /* 0x004fce0000000000 */
[----:B------:R-:W2:Y:S01]  /*3abc0*/  LDC R247, c[0x0][0x230] ;  /* 0x00008c00fff77b82 */ /* 0x000ea20000000800 */
[----:B------:R-:W-:Y:S02]  /*3abd0*/  ISETP.NE.U32.AND P0, PT, R4, RZ, PT ;  /* 0x000000ff0400720c */ /* 0x000fe40003f05070 */
[----:B------:R-:W-:Y:S02]  /*3abe0*/  ISETP.NE.U32.AND P1, PT, R246, RZ, PT ;  /* 0x000000fff600720c */ /* 0x000fe40003f25070 */
[----:B-1----:R-:W-:-:S03]  /*3abf0*/  IADD3 R246, R252, -0x81, RZ ;  /* 0xffffff7ffcf67810 */ /* 0x002fc60007ffe0ff */
[----:B------:R-:W1:Y:S08]  /*3ac00*/  LDC R4, c[0x0][0x230] ;  /* 0x00008c00ff047b82 */ /* 0x000e700000000800 */
[----:B------:R-:W4:Y:S01]  /*3ac10*/  LDC R252, c[0x0][0x230] ;  /* 0x00008c00fffc7b82 */ /* 0x000f220000000800 */
[----:B---3--:R-:W-:Y:S01]  /*3ac20*/  VIADD R248, R248, 0xffffff04 ;  /* 0xffffff04f8f87836 */ /* 0x008fe20000000000 */
[----:B------:R-:W-:Y:S01]  /*3ac30*/  ISETP.GE.U32.AND P4, PT, R246, 0x7fffff00, PT ;  /* 0x7fffff00f600780c */ /* 0x000fe20003f86070 */
[----:B--2---:R-:W-:-:S03]  /*3ac40*/  VIADD R247, R247, 0xffffff6d ;  /* 0xffffff6df7f77836 */ /* 0x004fc60000000000 */
[----:B------:R-:W-:Y:S02]  /*3ac50*/  ISETP.GE.U32.AND P2, PT, R248, 0x7ffffe85, PT ;  /* 0x7ffffe85f800780c */ /* 0x000fe40003f46070 */
[----:B------:R-:W-:Y:S01]  /*3ac60*/  ISETP.GE.U32.AND P3, PT, R247, 0x7ffffeee, PT ;  /* 0x7ffffeeef700780c */ /* 0x000fe20003f66070 */
[----:B-1----:R-:W-:Y:S01]  /*3ac70*/  VIADD R4, R4, 0xffffff7b ;  /* 0xffffff7b04047836 */ /* 0x002fe20000000000 */
[C---:B------:R-:W-:Y:S02]  /*3ac80*/  LOP3.LUT R246, R249.reuse, 0x10, RZ, 0x3c, !PT ;  /* 0x00000010f9f67812 */ /* 0x040fe400078e3cff */
[C---:B------:R-:W-:Y:S02]  /*3ac90*/  LOP3.LUT R247, R249.reuse, 0x30, RZ, 0x3c, !PT ;  /* 0x00000030f9f77812 */ /* 0x040fe400078e3cff */
[C---:B------:R-:W-:Y:S02]  /*3aca0*/  LOP3.LUT R248, R249.reuse, 0x50, RZ, 0x3c, !PT ;  /* 0x00000050f9f87812 */ /* 0x040fe400078e3cff */
[----:B------:R-:W-:Y:S01]  /*3acb0*/  LOP3.LUT R249, R249, 0x70, RZ, 0x3c, !PT ;  /* 0x00000070f9f97812 */ /* 0x000fe200078e3cff */
[----:B------:R1:W-:Y:S04]  /*3acc0*/  STL.64 [R1+0x4740], R64 ;  /* 0x0047404001007387 */ /* 0x0003e80000100a00 */
[----:B------:R-:W0:Y:S04]  /*3acd0*/  LDGDEPBAR ;  /* 0x00000000000079af */ /* 0x000e280000000000 */
[----:B-1----:R-:W2:Y:S04]  /*3ace0*/  LDL.64 R64, [R1+0x338] ;  /* 0x0003380001407983 */ /* 0x002ea80000100a00 */
[----:B------:R1:W-:Y:S04]  /*3acf0*/  STL.64 [R1+0x4738], R62 ;  /* 0x0047383e01007387 */ /* 0x0003e80000100a00 */
[----:B-1----:R-:W3:Y:S04]  /*3ad00*/  LDL.64 R62, [R1+0x420] ;  /* 0x00042000013e7983 */ /* 0x002ee80000100a00 */
[----:B------:R-:W-:Y:S04]  /*3ad10*/  STL.64 [R1+0x4730], R60 ;  /* 0x0047303c01007387 */ /* 0x000fe80000100a00 */
        /* <DEDUP_REMOVED lines=24> */
[----:B------:R1:W-:Y:S04]  /*3aea0*/  STL.64 [R1+0x4668], R10 ;  /* 0x0046680a01007387 */ /* 0x0003e80000100a00 */
[----:B-1----:R-:W4:Y:S04]  /*3aeb0*/  LDL.64 R10, [R1+0x3a8] ;  /* 0x0003a800010a7983 */ /* 0x002f280000100a00 */
[----:B------:R1:W-:Y:S04]  /*3aec0*/  STL.64 [R1+0x4660], R8 ;  /* 0x0046600801007387 */ /* 0x0003e80000100a00 */
[----:B-1----:R-:W2:Y:S04]  /*3aed0*/  LDL.64 R8, [R1+0x3b0] ;  /* 0x0003b00001087983 */ /* 0x002ea80000100a00 */
[----:B------:R1:W-:Y:S04]  /*3aee0*/  STL.64 [R1+0x4658], R6 ;  /* 0x0046580601007387 */ /* 0x0003e80000100a00 */
[----:B------:R-:W4:Y:S04]  /*3aef0*/  LDL.64 R12, [R1+0x330] ;  /* 0x00033000010c7983 */ /* 0x000f280000100a00 */
[----:B------:R-:W4:Y:S04]  /*3af00*/  LDL.64 R14, [R1+0x2e0] ;  /* 0x0002e000010e7983 */ /* 0x000f280000100a00 */
[----:B-1----:R-:W2:Y:S01]  /*3af10*/  LDL.64 R6, [R1+0x410] ;  /* 0x0004100001067983 */ /* 0x002ea20000100a00 */
[----:B------:R-:W-:Y:S01]  /*3af20*/  VIADD R246, R246, UR4 ;  /* 0x00000004f6f67c36 */ /* 0x000fe20008000000 */
[----:B------:R-:W-:Y:S01]  /*3af30*/  IADD3 R247, R247, UR4, RZ ;  /* 0x00000004f7f77c10 */ /* 0x000fe2000fffe0ff */
[----:B------:R-:W-:Y:S01]  /*3af40*/  VIADD R248, R248, UR4 ;  /* 0x00000004f8f87c36 */ /* 0x000fe20008000000 */
[----:B------:R-:W4:Y:S01]  /*3af50*/  LDL.64 R16, [R1+0x2d0] ;  /* 0x0002d00001107983 */ /* 0x000f220000100a00 */
[----:B------:R-:W-:-:S03]  /*3af60*/  VIADD R249, R249, UR4 ;  /* 0x00000004f9f97c36 */ /* 0x000fc60008000000 */
[----:B------:R-:W4:Y:S04]  /*3af70*/  LDL.64 R18, [R1+0x288] ;  /* 0x0002880001127983 */ /* 0x000f280000100a00 */
        /* <DEDUP_REMOVED lines=21> */
[----:B---3--:R-:W-:Y:S04]  /*3b0d0*/  LDGSTS.E [R0], desc[UR6][R62.64], P5 ;  /* 0x000000003e007fae */ /* 0x008fe8000a921846 */
[----:B------:R-:W3:Y:S04]  /*3b0e0*/  LDL.64 R62, [R1+0x208] ;  /* 0x00020800013e7983 */ /* 0x000ee80000100a00 */
[----:B--2---:R-:W-:Y:S04]  /*3b0f0*/  LDGSTS.E [R0+0x100], desc[UR6][R6.64], P6 ;  /* 0x0010000006007fae */ /* 0x004fe8000b121846 */
[----:B------:R-:W-:Y:S04]  /*3b100*/  LDGSTS.E [R0+0x1000], desc[UR6][R8.64], P5 ;  /* 0x0100000008007fae */ /* 0x000fe8000a921846 */
[----:B----4-:R-:W-:Y:S04]  /*3b110*/  LDGSTS.E [R0+0x1100], desc[UR6][R10.64], P6 ;  /* 0x011000000a007fae */ /* 0x010fe8000b121846 */
[----:B------:R-:W-:Y:S04]  /*3b120*/  LDGSTS.E [R0+0x2000], desc[UR6][R64.64], P5 ;  /* 0x0200000040007fae */ /* 0x000fe8000a921846 */
[----:B------:R-:W-:Y:S04]  /*3b130*/  LDGSTS.E [R0+0x2100], desc[UR6][R12.64], P6 ;  /* 0x021000000c007fae */ /* 0x000fe8000b121846 */
[----:B------:R-:W-:Y:S04]  /*3b140*/  LDGSTS.E [R0+0x3000], desc[UR6][R14.64], P5 ;  /* 0x030000000e007fae */ /* 0x000fe8000a921846 */
[----:B------:R-:W2:Y:S04]  /*3b150*/  LDL.64 R64, [R1+0x200] ;  /* 0x0002000001407983 */ /* 0x000ea80000100a00 */
[----:B------:R-:W-:Y:S04]  /*3b160*/  LDGSTS.E [R0+0x3100], desc[UR6][R16.64], P6 ;  /* 0x0310000010007fae */ /* 0x000fe8000b121846 */
        /* <DEDUP_REMOVED lines=21> */
[----:B------:R-:W4:Y:S04]  /*3b2c0*/  LDL.64 R6, [R1+0x1f8] ;  /* 0x0001f80001067983 */ /* 0x000f280000100a00 */
[----:B------:R-:W-:Y:S04]  /*3b2d0*/  LDGSTS.E [R0+0xe100], desc[UR6][R60.64], P6 ;  /* 0x0e1000003c007fae */ /* 0x000fe8000b121846 */
        /* <DEDUP_REMOVED lines=10> */
[----:B---3--:R-:W-:Y:S04]  /*3b380*/  LDGSTS.E [R0+0xf000], desc[UR6][R62.64], P5 ;  /* 0x0f0000003e007fae */ /* 0x008fe8000a921846 */
[----:B------:R-:W3:Y:S04]  /*3b390*/  LDL.64 R28, [R1+0x2f0] ;  /* 0x0002f000011c7983 */ /* 0x000ee80000100a00 */
        /* <DEDUP_REMOVED lines=17> */
[----:B--2---:R-:W-:Y:S04]  /*3b4b0*/  LDGSTS.E [R0+0xf100], desc[UR6][R64.64], P6 ;  /* 0x0f10000040007fae */ /* 0x004fe8000b121846 */
[----:B------:R-:W2:Y:S04]  /*3b4c0*/  LDL.64 R64, [R1+0x328] ;  /* 0x0003280001407983 */ /* 0x000ea80000100a00 */
[----:B----4-:R-:W-:Y:S04]  /*3b4d0*/  LDGSTS.E [R0+0x10000], desc[UR6][R6.64], P5 ;  /* 0x1000000006007fae */ /* 0x010fe8000a921846 */
[----:B------:R-:W-:Y:S04]  /*3b4e0*/  LDGSTS.E [R0+0x10100], desc[UR6][R8.64], P6 ;  /* 0x1010000008007fae */ /* 0x000fe8000b121846 */
[----:B------:R-:W-:Y:S04]  /*3b4f0*/  LDGSTS.E [R0+0x11000], desc[UR6][R10.64], P5 ;  /* 0x110000000a007fae */ /* 0x000fe8000a921846 */
[----:B------:R-:W4:Y:S04]  /*3b500*/  LDL.64 R6, [R1+0x160] ;  /* 0x0001600001067983 */ /* 0x000f280000100a00 */
[----:B------:R-:W4:Y:S04]  /*3b510*/  LDL.64 R8, [R1+0x158] ;  /* 0x0001580001087983 */ /* 0x000f280000100a00 */
[----:B------:R-:W4:Y:S04]  /*3b520*/  LDL.64 R10, [R1+0x340] ;  /* 0x00034000010a7983 */ /* 0x000f280000100a00 */
[----:B---3--:R-:W-:Y:S04]  /*3b530*/  LDGSTS.E [R0+0x11100], desc[UR6][R62.64], P6 ;  /* 0x111000003e007fae */ /* 0x008fe8000b121846 */
[----:B------:R-:W-:Y:S04]  /*3b540*/  LDGSTS.E [R0+0x12000], desc[UR6][R12.64], P5 ;  /* 0x120000000c007fae */ /* 0x000fe8000a921846 */
[----:B------:R-:W-:Y:S04]  /*3b550*/  LDGSTS.E [R0+0x12100], desc[UR6][R14.64], P6 ;  /* 0x121000000e007fae */ /* 0x000fe8000b121846 */
[----:B------:R-:W3:Y:S04]  /*3b560*/  LDL.64 R62, [R1+0x168] ;  /* 0x00016800013e7983 */ /* 0x000ee80000100a00 */
        /* <DEDUP_REMOVED lines=36> */
[----:B--2---:R-:W-:Y:S04]  /*3b7b0*/  LDGSTS.E [R0+0x1e100], desc[UR6][R64.64], P6 ;  /* 0x1e10000040007fae */ /* 0x004fe8000b121846 */
[----:B------:R-:W2:Y:S04]  /*3b7c0*/  LDL.64 R38, [R1+0x378] ;  /* 0x0003780001267983 */ /* 0x000ea80000100a00 */
        /* <DEDUP_REMOVED lines=12> */
[----:B---3--:R-:W-:Y:S04]  /*3b890*/  LDGSTS.E [R0+0x1f000], desc[UR6][R62.64], P5 ;  /* 0x1f0000003e007fae */ /* 0x008fe8000a921846 */
[----:B----4-:R-:W-:Y:S04]  /*3b8a0*/  LDGSTS.E [R0+0x1f100], desc[UR6][R6.64], P6 ;  /* 0x1f10000006007fae */ /* 0x010fe8000b121846 */
[----:B------:R-:W-:Y:S04]  /*3b8b0*/  LDGSTS.E [R0+0x20000], desc[UR6][R8.64], P5 ;  /* 0x2000000008007fae */ /* 0x000fe8000a921846 */
[----:B------:R-:W3:Y:S04]  /*3b8c0*/  LDL.64 R62, [R1+0xd8] ;  /* 0x0000d800013e7983 */ /* 0x000ee80000100a00 */
[----:B------:R-:W-:Y:S04]  /*3b8d0*/  LDGSTS.E [R0+0x20100], desc[UR6][R10.64], P6 ;  /* 0x201000000a007fae */ /* 0x000fe8000b121846 */
[----:B------:R-:W4:Y:S04]  /*3b8e0*/  LDL.64 R6, [R1+0xd0] ;  /* 0x0000d00001067983 */ /* 0x000f280000100a00 */
[----:B------:R-:W4:Y:S04]  /*3b8f0*/  LDL.64 R8, [R1+0xc8] ;  /* 0x0000c80001087983 */ /* 0x000f280000100a00 */
[----:B------:R-:W4:Y:S04]  /*3b900*/  LDL.64 R10, [R1+0x3b8] ;  /* 0x0003b800010a7983 */ /* 0x000f280000100a00 */
[----:B--2---:R-:W-:Y:S04]  /*3b910*/  LDGSTS.E [R0+0x21000], desc[UR6][R64.64], P5 ;  /* 0x2100000040007fae */ /* 0x004fe8000a921846 */
        /* <DEDUP_REMOVED lines=54> */
[----:B----4-:R-:W-:Y:S04]  /*3bc80*/  LDGSTS.E [R0+0x2f000], desc[UR6][R6.64], P5 ;  /* 0x2f00000006007fae */ /* 0x010fe8000a921846 */
[----:B------:R-:W-:Y:S04]  /*3bc90*/  LDGSTS.E [R0+0x2f100], desc[UR6][R8.64], P6 ;  /* 0x2f10000008007fae */ /* 0x000fe8000b121846 */
[----:B------:R-:W2:Y:S04]  /*3bca0*/  LDL.64 R64, [R1+0x48] ;  /* 0x0000480001407983 */ /* 0x000ea80000100a00 */
        /* <DEDUP_REMOVED lines=822> */
[----:B------:R1:W-:Y:S04]  /*3f010*/  LDGSTS.E [R247+0x3f700], desc[UR6][R32.64], P6 ;  /* 0x3f70000020f77fae */ /* 0x0003e8000b121846 */
        /* <DEDUP_REMOVED lines=816> */
[----:B------:R-:W3:Y:S04]  /*42320*/  LDL.64 R62, [R1+0x2760] ;  /* 0x00276000013e7983 */ /* 0x000ee80000100a00 */
        /* <DEDUP_REMOVED lines=33> */
[----:B------:R-:W-:Y:S04]  /*42540*/  LDGSTS.E [R249+0x12f00], desc[UR6][R10.64], P6 ;  /* 0x12f000000af97fae */ /* 0x000fe8000b121846 */
[----:B------:R-:W3:Y:S04]  /*42550*/  LDL.64 R62, [R1+0x28d0] ;  /* 0x0028d000013e7983 */ /* 0x000ee80000100a00 */
        /* <DEDUP_REMOVED lines=52> */
[----:B------:R-:W-:Y:S04]  /*428a0*/  LDGSTS.E [R249+0x1ff00], desc[UR6][R60.64], P6 ;  /* 0x1ff000003cf97fae */ /* 0x000fe8000b121846 */
[----:B------:R-:W4:Y:S04]  /*428b0*/  LDL.64 R56, [R1+0x2860] ;  /* 0x0028600001387983 */ /* 0x000f280000100a00 */
[----:B------:R-:W4:Y:S04]  /*428c0*/  LDL.64 R60, [R1+0x2328] ;  /* 0x00232800013c7983 */ /* 0x000f280000100a00 */
[----:B---3--:R-:W-:Y:S04]  /*428d0*/  LDGSTS.E [R249+0x20e00], desc[UR6][R62.64], P5 ;  /* 0x20e000003ef97fae */ /* 0x008fe8000a921846 */
        /* <DEDUP_REMOVED lines=9> */
[----:B------:R-:W-:Y:S04]  /*42970*/  LDGSTS.E [R249+0x22f00], desc[UR6][R58.64], P6 ;  /* 0x22f000003af97fae */ /* 0x000fe8000b121846 */
[----:B------:R-:W-:Y:S04]  /*42980*/  LDGSTS.E [R249+0x23e00], desc[UR6][R12.64], P5 ;  /* 0x23e000000cf97fae */ /* 0x000fe8000a921846 */
[----:B------:R-:W-:Y:S04]  /*42990*/  LDGSTS.E [R249+0x23f00], desc[UR6][R14.64], P6 ;  /* 0x23f000000ef97fae */ /* 0x000fe8000b121846 */
[----:B------:R-:W4:Y:S04]  /*429a0*/  LDL.64 R58, [R1+0x2850] ;  /* 0x00285000013a7983 */ /* 0x000f280000100a00 */
        /* <DEDUP_REMOVED lines=51> */
[----:B------:R-:W4:Y:S04]  /*42ce0*/  LDL.64 R58, [R1+0x2308] ;  /* 0x00230800013a7983 */ /* 0x000f280000100a00 */
[----:B--2---:R-:W-:Y:S04]  /*42cf0*/  LDGSTS.E [R249+0x30f00], desc[UR6][R64.64], P6 ;  /* 0x30f0000040f97fae */ /* 0x004fe8000b121846 */
[----:B---3--:R-:W-:Y:S04]  /*42d00*/  LDGSTS.E [R249+0x31e00], desc[UR6][R62.64], P5 ;  /* 0x31e000003ef97fae */ /* 0x008fe8000a921846 */
[----:B------:R-:W-:Y:S04]  /*42d10*/  LDGSTS.E [R249+0x31f00], desc[UR6][R60.64], P6 ;  /* 0x31f000003cf97fae */ /* 0x000fe8000b121846 */
[----:B------:R-:W2:Y:S04]  /*42d20*/  LDL.LU.64 R64, [R1+0x4740] ;  /* 0x0047400001407983 */ /* 0x000ea80000300a00 */
[----:B------:R-:W3:Y:S04]  /*42d30*/  LDL.LU.64 R62, [R1+0x4738] ;  /* 0x00473800013e7983 */ /* 0x000ee80000300a00 */
[----:B------:R-:W3:Y:S04]  /*42d40*/  LDL.LU.64 R60, [R1+0x4730] ;  /* 0x00473000013c7983 */ /* 0x000ee80000300a00 */
[----:B------:R-:W-:Y:S04]  /*42d50*/  LDGSTS.E [R249+0x32e00], desc[UR6][R6.64], P5 ;  /* 0x32e0000006f97fae */ /* 0x000fe8000a921846 */
[----:B------:R-:W2:Y:S04]  /*42d60*/  LDL.64 R6, [R1+0x2288] ;  /* 0x0022880001067983 */ /* 0x000ea80000100a00 */
[----:B----4-:R-:W-:Y:S04]  /*42d70*/  LDGSTS.E [R249+0x32f00], desc[UR6][R58.64], P6 ;  /* 0x32f000003af97fae */ /* 0x010fe8000b121846 */
        /* <DEDUP_REMOVED lines=24> */
[----:B------:R-:W-:Y:S01]  /*42f00*/  LDGSTS.E [R249+0x3fe00], desc[UR6][R8.64], P5 ;  /* 0x3fe0000008f97fae */ /* 0x000fe2000a921846 */
[----:B------:R-:W-:-:S02]  /*42f10*/  ISETP.GE.U32.AND P5, PT, R4, 0x7ffffefc, PT ;  /* 0x7ffffefc0400780c */ /* 0x000fc40003fa6070 */
[----:B------:R-:W-:Y:S01]  /*42f20*/  IADD3 R4, R252, -0x89, RZ ;  /* 0xffffff77fc047810 */ /* 0x000fe20007ffe0ff */
[----:B------:R-:W4:Y:S01]  /*42f30*/  LDL.LU.64 R58, [R1+0x4728] ;  /* 0x00472800013a7983 */ /* 0x000f220000300a00 */
[----:B------:R-:W1:Y:S03]  /*42f40*/  LDC R252, c[0x0][0x238] ;  /* 0x00008e00fffc7b82 */ /* 0x000e660000000800 */
[----:B------:R-:W3:Y:S04]  /*42f50*/  LDL.LU.64 R56, [R1+0x4720] ;  /* 0x0047200001387983 */ /* 0x000ee80000300a00 */
[----:B------:R-:W4:Y:S04]  /*42f60*/  LDL.LU.64 R54, [R1+0x4718] ;  /* 0x0047180001367983 */ /* 0x000f280000300a00 */
        /* <DEDUP_REMOVED lines=11> */
[----:B------:R-:W4:Y:S01]  /*43020*/  LDL.LU.64 R30, [R1+0x46b8] ;  /* 0x0046b800011e7983 */ /* 0x000f220000300a00 */
[----:B-1----:R-:W-:-:S03]  /*43030*/  IMAD.SHL.U32 R252, R252, 0x80, RZ ;  /* 0x00000080fcfc7824 */ /* 0x002fc600078e00ff */
[----:B------:R-:W4:Y:S04]  /*43040*/  LDL.LU.64 R28, [R1+0x46b0] ;  /* 0x0046b000011c7983 */ /* 0x000f280000300a00 */
[----:B------:R-:W4:Y:S04]  /*43050*/  LDL.LU.64 R26, [R1+0x46a8] ;  /* 0x0046a800011a7983 */ /* 0x000f280000300a00 */
[----:B------:R-:W4:Y:S04]  /*43060*/  LDL.LU.64 R24, [R1+0x46a0] ;  /* 0x0046a00001187983 */ /* 0x000f280000300a00 */
[----:B------:R-:W4:Y:S01]  /*43070*/  LDL.LU.64 R22, [R1+0x4698] ;  /* 0x0046980001167983 */ /* 0x000f220000300a00 */
[----:B------:R-:W-:-:S03]  /*43080*/  IMAD.WIDE R244, R252, 0x4, R244 ;  /* 0x00000004fcf47825 */ /* 0x000fc600078e02f4 */
[----:B------:R-:W4:Y:S04]  /*43090*/  LDL.LU.64 R20, [R1+0x4690] ;  /* 0x0046900001147983 */ /* 0x000f280000300a00 */
[----:B------:R-:W4:Y:S04]  /*430a0*/  LDL.LU.64 R18, [R1+0x4688] ;  /* 0x0046880001127983 */ /* 0x000f280000300a00 */
[----:B------:R-:W4:Y:S04]  /*430b0*/  LDL.LU.64 R16, [R1+0x4680] ;  /* 0x0046800001107983 */ /* 0x000f280000300a00 */
[----:B------:R-:W4:Y:S04]  /*430c0*/  LDL.LU.64 R14, [R1+0x4678] ;  /* 0x00467800010e7983 */ /* 0x000f280000300a00 */
[----:B------:R-:W4:Y:S04]  /*430d0*/  LDL.LU.64 R12, [R1+0x4670] ;  /* 0x00467000010c7983 */ /* 0x000f280000300a00 */
[----:B------:R-:W4:Y:S04]  /*430e0*/  LDL.LU.64 R10, [R1+0x4668] ;  /* 0x00466800010a7983 */ /* 0x000f280000300a00 */
[----:B------:R-:W3:Y:S04]  /*430f0*/  LDL.LU.64 R8, [R1+0x4660] ;  /* 0x0046600001087983 */ /* 0x000ee80000300a00 */
[----:B--2---:R1:W-:Y:S04]  /*43100*/  LDGSTS.E [R249+0x3ff00], desc[UR6][R6.64], P6 ;  /* 0x3ff0000006f97fae */ /* 0x0043e8000b121846 */
[----:B------:R-:W0:Y:S04]  /*43110*/  LDGDEPBAR ;  /* 0x00000000000079af */ /* 0x000e280000000000 */
[----:B------:R-:W2:Y:S04]  /*43120*/  LDL.LU.64 R6, [R1+0x4658] ;  /* 0x0046580001067983 */ /* 0x000ea80000300a00 */
[----:B------:R1:W-:Y:S02]  /*43130*/  STL.64 [R1+0x1640], R244 ;  /* 0x001640f401007387 */ /* 0x0003e40000100a00 */
[----:B-1----:R-:W1:Y:S01]  /*43140*/  LDC R245, c[0x0][0x230] ;  /* 0x00008c00fff57b82 */ /* 0x002e620000000800 */
[----:B------:R-:W-:Y:S01]  /*43150*/  ISETP.GE.U32.AND P6, PT, R4, 0x7ffffef8, PT ;  /* 0x7ffffef80400780c */ /* 0x000fe20003fc6070 */
[----:B------:R-:W-:Y:S01]  /*43160*/  VIADD R4, R0, 0x100000 ;  /* 0x0010000000047836 */ /* 0x000fe20000000000 */
[----:B-1----:R-:W-:Y:S01]  /*43170*/  IADD3 R244, R245, -0x8d, RZ ;  /* 0xffffff73f5f47810 */ /* 0x002fe20007ffe0ff */
[----:B---3--:R1:W-:Y:S04]  /*43180*/  STL.64 [R1+0x49d0], R8 ;  /* 0x0049d00801007387 */ /* 0x0083e80000100a00 */
[----:B------:R-:W3:Y:S01]  /*43190*/  LDC R245, c[0x0][0x230] ;  /* 0x00008c00fff57b82 */ /* 0x000ee20000000800 */
[----:B-1----:R-:W4:Y:S04]  /*431a0*/  LDL.LU.64 R8, [R1+0x18] ;  /* 0x0000180001087983 */ /* 0x002f280000300a00 */
[----:B--2---:R1:W-:Y:S04]  /*431b0*/  STL.64 [R1+0x49c8], R6 ;  /* 0x0049c80601007387 */ /* 0x0043e80000100a00 */
[----:B-1----:R-:W2:Y:S01]  /*431c0*/  LDL.64 R6, [R1+0x1640] ;  /* 0x0016400001067983 */ /* 0x002ea20000100a00 */
[----:B------:R-:W-:Y:S06]  /*431d0*/  BAR.SYNC.DEFER_BLOCKING 0x0 ;  /* 0x0000000000007b1d */ /* 0x000fec0000010000 */
[----:B------:R1:W-:Y:S04]  /*431e0*/  STL.64 [R1+0x49a0], R246 ;  /* 0x0049a0f601007387 */ /* 0x0003e80000100a00 */
[----:B------:R3:W-:Y:S01]  /*431f0*/  STL.64 [R1+0x4938], R248 ;  /* 0x004938f801007387 */ /* 0x0007e20000100a00 */
[----:B-1----:R-:W1:Y:S01]  /*43200*/  LDC R247, c[0x0][0x230] ;  /* 0x00008c00fff77b82 */ /* 0x002e620000000800 */
[----:B---3--:R-:W-:-:S07]  /*43210*/  IMAD.WIDE R248, R252, 0x4, R250 ;  /* 0x00000004fcf87825 */ /* 0x008fce00078e02fa */
[----:B------:R-:W3:Y:S08]  /*43220*/  LDC R246, c[0x0][0x230] ;  /* 0x00008c00fff67b82 */ /* 0x000ef00000000800 */
[----:B------:R-:W3:Y:S08]  /*43230*/  LDC R251, c[0x0][0x230] ;  /* 0x00008c00fffb7b82 */ /* 0x000ef00000000800 */
[----:B------:R-:W3:Y:S01]  /*43240*/  LDC R250, c[0x0][0x230] ;  /* 0x00008c00fffa7b82 */ /* 0x000ee20000000800 */
[----:B------:R-:W-:-:S04]  /*43250*/  IMAD.WIDE R194, R252, 0x4, R194 ;  /* 0x00000004fcc27825 */ /* 0x000fc800078e02c2 */
[----:B----4-:R-:W-:-:S05]  /*43260*/  IMAD.WIDE R8, R252, 0x4, R8 ;  /* 0x00000004fc087825 */ /* 0x010fca00078e0208 */
[----:B------:R4:W-:Y:S04]  /*43270*/  STL.64 [R1+0x1690], R8 ;  /* 0x0016900801007387 */ /* 0x0009e80000100a00 */
[----:B------:R-:W-:Y:S01]  /*43280*/  @!PT LDS RZ, [RZ] ;  /* 0x00000000fffff984 */ /* 0x000fe20000000800 */
[----:B------:R-:W-:Y:S01]  /*43290*/  @!PT LDS RZ, [RZ] ;  /* 0x00000000fffff984 */ /* 0x000fe20000000800 */
[----:B------:R-:W-:Y:S01]  /*432a0*/  @!PT LDS RZ, [RZ] ;  /* 0x00000000fffff984 */ /* 0x000fe20000000800 */
[----:B--2---:R2:W-:Y:S01]  /*432b0*/  LDGSTS.E [R4+-0x78000], desc[UR6][R6.64], !P4 ;  /* 0x8800000006047fae */ /* 0x0045e2000e121846 */
[----:B------:R-:W-:Y:S01]  /*432c0*/  ISETP.GE.U32.AND P4, PT, R244, 0x7ffffef4, PT ;  /* 0x7ffffef4f400780c */ /* 0x000fe20003f86070 */
[----:B------:R-:W-:-:S05]  /*432d0*/  VIADD R244, R0, 0x100000 ;  /* 0x0010000000f47836 */ /* 0x000fca0000000000 */
[----:B------:R-:W-:Y:S01]  /*432e0*/  LDGSTS.E [R244+-0x77c00], desc[UR6][R8.64], !P5 ;  /* 0x8840000008f47fae */ /* 0x000fe2000e921846 */
[----:B--2---:R-:W-:Y:S01]  /*432f0*/  VIADD R6, R245, 0xffffff6f ;  /* 0xffffff6ff5067836 */ /* 0x004fe20000000000 */
[----:B------:R-:W2:Y:S01]  /*43300*/  LDC R7, c[0x0][0x230] ;  /* 0x00008c00ff077b82 */ /* 0x000ea20000000800 */
[----:B------:R-:W-:Y:S01]  /*43310*/  IADD3 R4, R0, 0x100000, RZ ;  /* 0x0010000000047810 */ /* 0x000fe20007ffe0ff */
[----:B----4-:R-:W4:Y:S06]  /*43320*/  LDL.LU.64 R8, [R1+0x49d0] ;  /* 0x0049d00001087983 */ /* 0x010f2c0000300a00 */
[----:B------:R-:W1:Y:S01]  /*43330*/  LDC R245, c[0x0][0x230] ;  /* 0x00008c00fff57b82 */ /* 0x000e620000000800 */
[----:B------:R-:W-:Y:S01]  /*43340*/  ISETP.GE.U32.AND P5, PT, R6, 0x7ffffef0, PT ;  /* 0x7ffffef00600780c */ /* 0x000fe20003fa6070 */
[----:B------:R3:W-:Y:S04]  /*43350*/  LDGSTS.E [R4+-0x77800], desc[UR6][R248.64], !P6 ;  /* 0x88800000f8047fae */ /* 0x0007e8000f121846 */
[----:B------:R3:W-:Y:S01]  /*43360*/  STL.64 [R1+0x16e0], R248 ;  /* 0x0016e0f801007387 */ /* 0x0007e20000100a00 */
[----:B-1----:R-:W-:-:S05]  /*43370*/  VIADD R245, R245, 0xffffff6b ;  /* 0xffffff6bf5f57836 */ /* 0x002fca0000000000 */
[----:B------:R-:W-:Y:S01]  /*43380*/  ISETP.GE.U32.AND P6, PT, R245, 0x7ffffeec, PT ;  /* 0x7ffffeecf500780c */ /* 0x000fe20003fc6070 */
[----:B--2---:R-:W-:Y:S02]  /*43390*/  VIADD R245, R7, 0xffffff67 ;  /* 0xffffff6707f57836 */ /* 0x004fe40000000000 */
[C---:B------:R-:W-:Y:S02]  /*433a0*/  IMAD.WIDE R6, R252.reuse, 0x4, R242 ;  /* 0x00000004fc067825 */ /* 0x040fe400078e02f2 */
[----:B------:R-:W1:Y:S02]  /*433b0*/  LDC R243, c[0x0][0x230] ;  /* 0x00008c00fff37b82 */ /* 0x000e640000000800 */
[----:B---3--:R-:W-:Y:S01]  /*433c0*/  IMAD.WIDE R248, R252, 0x4, R240 ;  /* 0x00000004fcf87825 */ /* 0x008fe200078e02f0 */
[----:B------:R2:W-:Y:S01]  /*433d0*/  LDGSTS.E [R244+-0x77400], desc[UR6][R6.64], !P4 ;  /* 0x88c0000006f47fae */ /* 0x0005e2000e121846 */
[----:B------:R-:W-:Y:S02]  /*433e0*/  ISETP.GE.U32.AND P4, PT, R245, 0x7ffffee8, PT ;  /* 0x7ffffee8f500780c */ /* 0x000fe40003f86070 */
[----:B------:R-:W-:Y:S01]  /*433f0*/  IADD3 R240, R247, -0x9d, RZ ;  /* 0xffffff63f7f07810 */ /* 0x000fe20007ffe0ff */
[----:B------:R-:W-:Y:S01]  /*43400*/  LDGSTS.E [R4+-0x77000], desc[UR6][R248.64], !P5 ;  /* 0x89000000f8047fae */ /* 0x000fe2000e921846 */
[----:B------:R-:W3:Y:S01]  /*43410*/  LDC R242, c[0x0][0x230] ;  /* 0x00008c00fff27b82 */ /* 0x000ee20000000800 */
[----:B------:R-:W-:Y:S01]  /*43420*/  VIADD R241, R246, 0xffffff5f ;  /* 0xffffff5ff6f17836 */ /* 0x000fe20000000000 */
[----:B------:R-:W-:Y:S01]  /*43430*/  ISETP.GE.U32.AND P5, PT, R240, 0x7ffffee4, PT ;  /* 0x7ffffee4f000780c */ /* 0x000fe20003fa6070 */
[----:B------:R-:W-:Y:S01]  /*43440*/  IMAD.WIDE R246, R252, 0x4, R238 ;  /* 0x00000004fcf67825 */ /* 0x000fe200078e02ee */
[----:B------:R2:W-:Y:S03]  /*43450*/  STL.64 [R1+0x1730], R6 ;  /* 0x0017300601007387 */ /* 0x0005e60000100a00 */
[----:B------:R-:W-:Y:S01]  /*43460*/  VIADD R240, R0, 0x100000 ;  /* 0x0010000000f07836 */ /* 0x000fe20000000000 */
[----:B------:R-:W3:Y:S01]  /*43470*/  LDC R239, c[0x0][0x230] ;  /* 0x00008c00ffef7b82 */ /* 0x000ee20000000800 */
[----:B--2---:R-:W-:Y:S01]  /*43480*/  IMAD.WIDE R244, R252, 0x4, R236 ;  /* 0x00000004fcf47825 */ /* 0x004fe200078e02ec */
[----:B------:R-:W-:-:S02]  /*43490*/  IADD3 R236, R251, -0xa5, RZ ;  /* 0xffffff5bfbec7810 */ /* 0x000fc40007ffe0ff */
[----:B------:R2:W-:Y:S01]  /*434a0*/  LDGSTS.E [R240+-0x76c00], desc[UR6][R246.64], !P6 ;  /* 0x89400000f6f07fae */ /* 0x0005e2000f121846 */
[----:B------:R-:W-:-:S03]  /*434b0*/  ISETP.GE.U32.AND P6, PT, R241, 0x7ffffee0, PT ;  /* 0x7ffffee0f100780c */ /* 0x000fc60003fc6070 */
[----:B------:R-:W4:Y:S01]  /*434c0*/  LDL.LU.64 R6, [R1+0x49c8] ;  /* 0x0049c80001067983 */ /* 0x000f220000300a00 */
[----:B------:R-:W3:Y:S03]  /*434d0*/  LDC R238, c[0x0][0x230] ;  /* 0x00008c00ffee7b82 */ /* 0x000ee60000000800 */
[----:B------:R-:W-:Y:S01]  /*434e0*/  STL.64 [R1+0x1770], R248 ;  /* 0x001770f801007387 */ /* 0x000fe20000100a00 */
[----:B------:R-:W-:-:S03]  /*434f0*/  VIADD R237, R250, 0xffffff57 ;  /* 0xffffff57faed7836 */ /* 0x000fc60000000000 */
[----:B------:R-:W-:Y:S04]  /*43500*/  STL.64 [R1+0x17d0], R246 ;  /* 0x0017d0f601007387 */ /* 0x000fe80000100a00 */
[----:B------:R1:W-:Y:S01]  /*43510*/  LDGSTS.E [R4+-0x76800], desc[UR6][R244.64], !P4 ;  /* 0x89800000f4047fae */ /* 0x0003e2000e121846 */
[----:B------:R-:W-:Y:S01]  /*43520*/  ISETP.GE.U32.AND P4, PT, R236, 0x7ffffedc, PT ;  /* 0x7ffffedcec00780c */ /* 0x000fe20003f86070 */
[----:B------:R-:W-:Y:S02]  /*43530*/  VIADD R236, R0, 0x100000 ;  /* 0x0010000000ec7836 */ /* 0x000fe40000000000 */
[----:B------:R1:W-:Y:S01]  /*43540*/  STL.64 [R1+0x1830], R244 ;  /* 0x001830f401007387 */ /* 0x0003e20000100a00 */
[----:B--2---:R-:W-:Y:S01]  /*43550*/  IMAD.WIDE R240, R252, 0x4, R232 ;  /* 0x00000004fcf07825 */ /* 0x004fe200078e02e8 */
[----:B-1----:R-:W-:-:S03]  /*43560*/  IADD3 R232, R243, -0xad, RZ ;  /* 0xffffff53f3e87810 */ /* 0x002fc60007ffe0ff */
[----:B------:R-:W-:Y:S02]  /*43570*/  IMAD.WIDE R244, R252, 0x4, R234 ;  /* 0x00000004fcf47825 */ /* 0x000fe400078e02ea */
[----:B------:R-:W1:Y:S03]  /*43580*/  LDC R235, c[0x0][0x230] ;  /* 0x00008c00ffeb7b82 */ /* 0x000e660000000800 */
[----:B------:R2:W-:Y:S01]  /*43590*/  LDGSTS.E [R236+-0x76400], desc[UR6][R244.64], !P5 ;  /* 0x89c00000f4ec7fae */ /* 0x0005e2000e921846 */
[----:B------:R-:W-:-:S03]  /*435a0*/  ISETP.GE.U32.AND P5, PT, R237, 0x7ffffed8, PT ;  /* 0x7ffffed8ed00780c */ /* 0x000fc60003fa6070 */
[----:B------:R-:W-:Y:S01]  /*435b0*/  STL.64 [R1+0x18d0], R244 ;  /* 0x0018d0f401007387 */ /* 0x000fe20000100a00 */
[----:B------:R-:W1:Y:S03]  /*435c0*/  LDC R234, c[0x0][0x230] ;  /* 0x00008c00ffea7b82 */ /* 0x000e660000000800 */
[----:B------:R2:W-:Y:S01]  /*435d0*/  STL.64 [R1+0x19a8], R240 ;  /* 0x0019a8f001007387 */ /* 0x0005e20000100a00 */
[----:B---3--:R-:W-:-:S03]  /*435e0*/  VIADD R233, R242, 0xffffff4f ;  /* 0xffffff4ff2e97836 */ /* 0x008fc60000000000 */
[----:B------:R3:W-:Y:S01]  /*435f0*/  LDGSTS.E [R4+-0x76000], desc[UR6][R240.64], !P6 ;  /* 0x8a000000f0047fae */ /* 0x0007e2000f121846 */
[----:B------:R-:W-:Y:S01]  /*43600*/  ISETP.GE.U32.AND P6, PT, R232, 0x7ffffed4, PT ;  /* 0x7ffffed4e800780c */ /* 0x000fe20003fc6070 */
[----:B------:R-:W-:Y:S02]  /*43610*/  VIADD R232, R0, 0x100000 ;  /* 0x0010000000e87836 */ /* 0x000fe40000000000 */
[----:B--2---:R-:W-:Y:S01]  /*43620*/  IMAD.WIDE R236, R252, 0x4, R228 ;  /* 0x00000004fcec7825 */ /* 0x004fe200078e02e4 */
[----:B------:R-:W-:-:S03]  /*43630*/  IADD3 R228, R239, -0xb5, RZ ;  /* 0xffffff4befe47810 */ /* 0x000fc60007ffe0ff */
[----:B---3--:R-:W-:Y:S02]  /*43640*/  IMAD.WIDE R240, R252, 0x4, R230 ;  /* 0x00000004fcf07825 */ /* 0x008fe400078e02e6 */
[----:B------:R-:W2:Y:S03]  /*43650*/  LDC R231, c[0x0][0x230] ;  /* 0x00008c00ffe77b82 */ /* 0x000ea60000000800 */
[----:B------:R3:W-:Y:S01]  /*43660*/  LDGSTS.E [R232+-0x75c00], desc[UR6][R240.64], !P4 ;  /* 0x8a400000f0e87fae */ /* 0x0007e2000e121846 */
[----:B------:R-:W-:-:S03]  /*43670*/  ISETP.GE.U32.AND P4, PT, R233, 0x7ffffed0, PT ;  /* 0x7ffffed0e900780c */ /* 0x000fc60003f86070 */
[----:B------:R-:W-:Y:S01]  /*43680*/  STL.64 [R1+0x1a78], R240 ;  /* 0x001a78f001007387 */ /* 0x000fe20000100a00 */
[----:B------:R-:W2:Y:S03]  /*43690*/  LDC R230, c[0x0][0x230] ;  /* 0x00008c00ffe67b82 */ /* 0x000ea60000000800 */
[----:B------:R1:W-:Y:S01]  /*436a0*/  LDGSTS.E [R4+-0x75800], desc[UR6][R236.64], !P5 ;  /* 0x8a800000ec047fae */ /* 0x0003e2000e921846 */
[----:B------:R-:W-:Y:S01]  /*436b0*/  ISETP.GE.U32.AND P5, PT, R228, 0x7ffffecc, PT ;  /* 0x7ffffecce400780c */ /* 0x000fe20003fa6070 */
[----:B------:R-:W-:Y:S02]  /*436c0*/  VIADD R228, R0, 0x100000 ;  /* 0x0010000000e47836 */ /* 0x000fe40000000000 */
[----:B------:R1:W-:Y:S01]  /*436d0*/  STL.64 [R1+0x1b58], R236 ;  /* 0x001b58ec01007387 */ /* 0x0003e20000100a00 */
[----:B------:R-:W-:Y:S02]  /*436e0*/  VIADD R229, R238, 0xffffff47 ;  /* 0xffffff47eee57836 */ /* 0x000fe40000000000 */
[----:B---3--:R-:W-:Y:S01]  /*436f0*/  IMAD.WIDE R232, R252, 0x4, R224 ;  /* 0x00000004fce87825 */ /* 0x008fe200078e02e0 */
[----:B-1----:R-:W-:-:S03]  /*43700*/  IADD3 R224, R235, -0xbd, RZ ;  /* 0xffffff43ebe07810 */ /* 0x002fc60007ffe0ff */
[----:B------:R-:W-:Y:S02]  /*43710*/  IMAD.WIDE R236, R252, 0x4, R226 ;  /* 0x00000004fcec7825 */ /* 0x000fe400078e02e2 */
[----:B------:R-:W1:Y:S03]  /*43720*/  LDC R227, c[0x0][0x230] ;  /* 0x00008c00ffe37b82 */ /* 0x000e660000000800 */
[----:B------:R3:W-:Y:S01]  /*43730*/  LDGSTS.E [R228+-0x75400], desc[UR6][R236.64], !P6 ;  /* 0x8ac00000ece47fae */ /* 0x0007e2000f121846 */
[----:B------:R-:W-:-:S03]  /*43740*/  ISETP.GE.U32.AND P6, PT, R229, 0x7ffffec8, PT ;  /* 0x7ffffec8e500780c */ /* 0x000fc60003fc6070 */
[----:B------:R2:W-:Y:S01]  /*43750*/  STL.64 [R1+0x1b90], R236 ;  /* 0x001b90ec01007387 */ /* 0x0005e20000100a00 */
[----:B------:R-:W1:Y:S03]  /*43760*/  LDC R226, c[0x0][0x230] ;  /* 0x00008c00ffe27b82 */ /* 0x000e660000000800 */
[----:B------:R2:W-:Y:S01]  /*43770*/  STL.64 [R1+0x1be0], R232 ;  /* 0x001be0e801007387 */ /* 0x0005e20000100a00 */
[----:B------:R-:W-:-:S03]  /*43780*/  VIADD R225, R234, 0xffffff3f ;  /* 0xffffff3feae17836 */ /* 0x000fc60000000000 */
[----:B------:R2:W-:Y:S01]  /*43790*/  LDGSTS.E [R4+-0x75000], desc[UR6][R232.64], !P4 ;  /* 0x8b000000e8047fae */ /* 0x0005e2000e121846 */
[----:B------:R-:W-:Y:S01]  /*437a0*/  ISETP.GE.U32.AND P4, PT, R224, 0x7ffffec4, PT ;  /* 0x7ffffec4e000780c */ /* 0x000fe20003f86070 */
[----:B------:R-:W-:Y:S02]  /*437b0*/  VIADD R224, R0, 0x100000 ;  /* 0x0010000000e07836 */ /* 0x000fe40000000000 */
[C---:B---3--:R-:W-:Y:S01]  /*437c0*/  IMAD.WIDE R228, R252.reuse, 0x4, R220 ;  /* 0x00000004fce47825 */ /* 0x048fe200078e02dc */
[----:B--2---:R-:W-:Y:S01]  /*437d0*/  IADD3 R220, R231, -0xc5, RZ ;  /* 0xffffff3be7dc7810 */ /* 0x004fe20007ffe0ff */
[----:B------:R-:W2:Y:S02]  /*437e0*/  LDC R236, c[0x0][0x23c] ;  /* 0x00008f00ffec7b82 */ /* 0x000ea40000000800 */
[----:B------:R-:W-:-:S06]  /*437f0*/  IMAD.WIDE R232, R252, 0x4, R222 ;  /* 0x00000004fce87825 */ /* 0x000fcc00078e02de */
[----:B------:R-:W3:Y:S01]  /*43800*/  LDC R223, c[0x0][0x230] ;  /* 0x00008c00ffdf7b82 */ /* 0x000ee20000000800 */
[----:B------:R1:W-:Y:S01]  /*43810*/  LDGSTS.E [R224+-0x74c00], desc[UR6][R232.64], !P5 ;  /* 0x8b400000e8e07fae */ /* 0x0003e2000e921846 */
[----:B------:R-:W-:-:S03]  /*43820*/  ISETP.GE.U32.AND P5, PT, R225, 0x7ffffec0, PT ;  /* 0x7ffffec0e100780c */ /* 0x000fc60003fa6070 */
[----:B------:R-:W-:Y:S03]  /*43830*/  STL.64 [R1+0x1c30], R232 ;  /* 0x001c30e801007387 */ /* 0x000fe60000100a00 */
[----:B------:R-:W2:Y:S01]  /*43840*/  LDC R222, c[0x0][0x230] ;  /* 0x00008c00ffde7b82 */ /* 0x000ea20000000800 */
[----:B------:R1:W-:Y:S01]  /*43850*/  LDGSTS.E [R4+-0x74800], desc[UR6][R228.64], !P6 ;  /* 0x8b800000e4047fae */ /* 0x0003e2000f121846 */
[----:B------:R-:W-:Y:S01]  /*43860*/  ISETP.GE.U32.AND P6, PT, R220, 0x7ffffebc, PT ;  /* 0x7ffffebcdc00780c */ /* 0x000fe20003fc6070 */
[----:B------:R-:W-:Y:S02]  /*43870*/  VIADD R220, R0, 0x100000 ;  /* 0x0010000000dc7836 */ /* 0x000fe40000000000 */
[----:B------:R1:W-:Y:S01]  /*43880*/  STL.64 [R1+0x1c80], R228 ;  /* 0x001c80e401007387 */ /* 0x0003e20000100a00 */
[----:B------:R-:W-:Y:S02]  /*43890*/  VIADD R221, R230, 0xffffff37 ;  /* 0xffffff37e6dd7836 */ /* 0x000fe40000000000 */
[----:B-1----:R-:W-:Y:S01]  /*438a0*/  IMAD.WIDE R224, R252, 0x4, R216 ;  /* 0x00000004fce07825 */ /* 0x002fe200078e02d8 */
[----:B------:R-:W-:-:S03]  /*438b0*/  IADD3 R216, R227, -0xcd, RZ ;  /* 0xffffff33e3d87810 */ /* 0x000fc60007ffe0ff */
[----:B------:R-:W-:Y:S02]  /*438c0*/  IMAD.WIDE R228, R252, 0x4, R218 ;  /* 0x00000004fce47825 */ /* 0x000fe400078e02da */
[----:B------:R-:W1:Y:S03]  /*438d0*/  LDC R219, c[0x0][0x230] ;  /* 0x00008c00ffdb7b82 */ /* 0x000e660000000800 */
[----:B------:R3:W-:Y:S01]  /*438e0*/  LDGSTS.E [R220+-0x74400], desc[UR6][R228.64], !P4 ;  /* 0x8bc00000e4dc7fae */ /* 0x0007e2000e121846 */
[----:B------:R-:W-:-:S03]  /*438f0*/  ISETP.GE.U32.AND P4, PT, R221, 0x7ffffeb8, PT ;  /* 0x7ffffeb8dd00780c */ /* 0x000fc60003f86070 */
[----:B------:R-:W-:Y:S01]  /*43900*/  STL.64 [R1+0x1cc0], R228 ;  /* 0x001cc0e401007387 */ /* 0x000fe20000100a00 */
[----:B------:R-:W1:Y:S03]  /*43910*/  LDC R218, c[0x0][0x230] ;  /* 0x00008c00ffda7b82 */ /* 0x000e660000000800 */
[----:B------:R2:W-:Y:S01]  /*43920*/  STL.64 [R1+0x1d20], R224 ;  /* 0x001d20e001007387 */ /* 0x0005e20000100a00 */
[----:B------:R-:W-:-:S03]  /*43930*/  VIADD R217, R226, 0xffffff2f ;  /* 0xffffff2fe2d97836 */ /* 0x000fc60000000000 */
[----:B------:R2:W-:Y:S01]  /*43940*/  LDGSTS.E [R4+-0x74000], desc[UR6][R224.64], !P5 ;  /* 0x8c000000e0047fae */ /* 0x0005e2000e921846 */
[----:B------:R-:W-:Y:S01]  /*43950*/  ISETP.GE.U32.AND P5, PT, R216, 0x7ffffeb4, PT ;  /* 0x7ffffeb4d800780c */ /* 0x000fe20003fa6070 */
[----:B------:R-:W-:Y:S02]  /*43960*/  VIADD R216, R0, 0x100000 ;  /* 0x0010000000d87836 */ /* 0x000fe40000000000 */
[----:B---3--:R-:W-:Y:S01]  /*43970*/  IMAD.WIDE R220, R252, 0x4, R212 ;  /* 0x00000004fcdc7825 */ /* 0x008fe200078e02d4 */
[----:B------:R-:W-:-:S03]  /*43980*/  IADD3 R212, R223, -0xd5, RZ ;  /* 0xffffff2bdfd47810 */ /* 0x000fc60007ffe0ff */
[----:B--2---:R-:W-:Y:S02]  /*43990*/  IMAD.WIDE R224, R252, 0x4, R214 ;  /* 0x00000004fce07825 */ /* 0x004fe400078e02d6 */
        /* <DEDUP_REMOVED lines=16> */
[----:B------:R-:W-:Y:S01]  /*43aa0*/  STL.64 [R1+0x1dd0], R220 ;  /* 0x001dd0dc01007387 */ /* 0x000fe20000100a00 */
[----:B------:R-:W-:Y:S01]  /*43ab0*/  VIADD R209, R218, 0xffffff1f ;  /* 0xffffff1fdad17836 */ /* 0x000fe20000000000 */
[----:B------:R-:W4:Y:S02]  /*43ac0*/  LDC R210, c[0x0][0x230] ;  /* 0x00008c00ffd27b82 */ /* 0x000f240000000800 */
[----:B------:R2:W-:Y:S01]  /*43ad0*/  LDGSTS.E [R4+-0x73000], desc[UR6][R216.64], !P6 ;  /* 0x8d000000d8047fae */ /* 0x0005e2000f121846 */
[----:B------:R-:W-:Y:S01]  /*43ae0*/  ISETP.GE.U32.AND P6, PT, R208, 0x7ffffea4, PT ;  /* 0x7ffffea4d000780c */ /* 0x000fe20003fc6070 */
[----:B------:R-:W-:Y:S02]  /*43af0*/  VIADD R208, R0, 0x100000 ;  /* 0x0010000000d07836 */ /* 0x000fe40000000000 */
[----:B------:R2:W-:Y:S01]  /*43b00*/  STL.64 [R1+0x1df0], R216 ;  /* 0x001df0d801007387 */ /* 0x0005e20000100a00 */
[----:B---3--:R-:W-:Y:S01]  /*43b10*/  IMAD.WIDE R212, R252, 0x4, R204 ;  /* 0x00000004fcd47825 */ /* 0x008fe200078e02cc */
[----:B--2---:R-:W-:-:S03]  /*43b20*/  IADD3 R204, R215, -0xe5, RZ ;  /* 0xffffff1bd7cc7810 */ /* 0x004fc60007ffe0ff */
[----:B------:R-:W-:Y:S02]  /*43b30*/  IMAD.WIDE R216, R252, 0x4, R206 ;  /* 0x00000004fcd87825 */ /* 0x000fe400078e02ce */
[----:B------:R-:W2:Y:S03]  /*43b40*/  LDC R207, c[0x0][0x230] ;  /* 0x00008c00ffcf7b82 */ /* 0x000ea60000000800 */
[----:B------:R3:W-:Y:S01]  /*43b50*/  LDGSTS.E [R208+-0x72c00], desc[UR6][R216.64], !P4 ;  /* 0x8d400000d8d07fae */ /* 0x0007e2000e121846 */
[----:B------:R-:W-:-:S03]  /*43b60*/  ISETP.GE.U32.AND P4, PT, R209, 0x7ffffea0, PT ;  /* 0x7ffffea0d100780c */ /* 0x000fc60003f86070 */
[----:B------:R-:W-:Y:S01]  /*43b70*/  STL.64 [R1+0x1e18], R216 ;  /* 0x001e18d801007387 */ /* 0x000fe20000100a00 */
[----:B------:R-:W-:Y:S01]  /*43b80*/  VIADD R205, R214, 0xffffff17 ;  /* 0xffffff17d6cd7836 */ /* 0x000fe20000000000 */
[----:B------:R-:W2:Y:S02]  /*43b90*/  LDC R206, c[0x0][0x230] ;  /* 0x00008c00ffce7b82 */ /* 0x000ea40000000800 */
[----:B------:R1:W-:Y:S01]  /*43ba0*/  LDGSTS.E [R4+-0x72800], desc[UR6][R212.64], !P5 ;  /* 0x8d800000d4047fae */ /* 0x0003e2000e921846 */
[----:B------:R-:W-:Y:S01]  /*43bb0*/  ISETP.GE.U32.AND P5, PT, R204, 0x7ffffe9c, PT ;  /* 0x7ffffe9ccc00780c */ /* 0x000fe20003fa6070 */
[----:B------:R-:W-:Y:S02]  /*43bc0*/  VIADD R204, R0, 0x100000 ;  /* 0x0010000000cc7836 */ /* 0x000fe40000000000 */
[----:B------:R1:W-:Y:S01]  /*43bd0*/  STL.64 [R1+0x1e48], R212 ;  /* 0x001e48d401007387 */ /* 0x0003e20000100a00 */
[----:B---3--:R-:W-:Y:S01]  /*43be0*/  IMAD.WIDE R208, R252, 0x4, R200 ;  /* 0x00000004fcd07825 */ /* 0x008fe200078e02c8 */
[----:B-1----:R-:W-:-:S03]  /*43bf0*/  IADD3 R200, R211, -0xed, RZ ;  /* 0xffffff13d3c87810 */ /* 0x002fc60007ffe0ff */
[----:B------:R-:W-:Y:S02]  /*43c00*/  IMAD.WIDE R212, R252, 0x4, R202 ;  /* 0x00000004fcd47825 */ /* 0x000fe400078e02ca */
[----:B------:R-:W1:Y:S03]  /*43c10*/  LDC R203, c[0x0][0x230] ;  /* 0x00008c00ffcb7b82 */ /* 0x000e660000000800 */
[----:B------:R3:W-:Y:S01]  /*43c20*/  LDGSTS.E [R204+-0x72400], desc[UR6][R212.64], !P6 ;  /* 0x8dc00000d4cc7fae */ /* 0x0007e2000f121846 */
[----:B------:R-:W-:-:S03]  /*43c30*/  ISETP.GE.U32.AND P6, PT, R205, 0x7ffffe98, PT ;  /* 0x7ffffe98cd00780c */ /* 0x000fc60003fc6070 */
[----:B------:R-:W-:Y:S01]  /*43c40*/  STL.64 [R1+0x1e78], R212 ;  /* 0x001e78d401007387 */ /* 0x000fe20000100a00 */
[----:B------:R-:W1:Y:S03]  /*43c50*/  LDC R202, c[0x0][0x230] ;  /* 0x00008c00ffca7b82 */ /* 0x000e660000000800 */
[----:B------:R2:W-:Y:S04]  /*43c60*/  STL.64 [R1+0x1e98], R208 ;  /* 0x001e98d001007387 */ /* 0x0005e80000100a00 */
[----:B------:R2:W-:Y:S01]  /*43c70*/  LDGSTS.E [R4+-0x72000], desc[UR6][R208.64], !P4 ;  /* 0x8e000000d0047fae */ /* 0x0005e2000e121846 */
[----:B------:R-:W-:Y:S01]  /*43c80*/  ISETP.GE.U32.AND P4, PT, R200, 0x7ffffe94, PT ;  /* 0x7ffffe94c800780c */ /* 0x000fe20003f86070 */
[----:B------:R-:W-:-:S02]  /*43c90*/  VIADD R200, R0, 0x100000 ;  /* 0x0010000000c87836 */ /* 0x000fc40000000000 */
[----:B---3--:R-:W-:-:S04]  /*43ca0*/  IMAD.WIDE R204, R252, 0x4, R196 ;  /* 0x00000004fccc7825 */ /* 0x008fc800078e02c4 */
[----:B--2---:R-:W-:Y:S02]  /*43cb0*/  IMAD.WIDE R208, R252, 0x4, R198 ;  /* 0x00000004fcd07825 */ /* 0x004fe400078e02c6 */
[----:B------:R-:W2:Y:S03]  /*43cc0*/  LDC R199, c[0x0][0x230] ;  /* 0x00008c00ffc77b82 */ /* 0x000ea60000000800 */
[----:B------:R-:W-:Y:S04]  /*43cd0*/  STL.64 [R1+0x1ec8], R208 ;  /* 0x001ec8d001007387 */ /* 0x000fe80000100a00 */
[----:B------:R3:W-:Y:S01]  /*43ce0*/  LDGSTS.E [R200+-0x71c00], desc[UR6][R208.64], !P5 ;  /* 0x8e400000d0c87fae */ /* 0x0007e2000e921846 */
[----:B----4-:R-:W-:Y:S01]  /*43cf0*/  VIADD R201, R210, 0xffffff0f ;  /* 0xffffff0fd2c97836 */ /* 0x010fe20000000000 */
[----:B------:R-:W-:Y:S01]  /*43d00*/  IADD3 R196, R207, -0xf5, RZ ;  /* 0xffffff0bcfc47810 */ /* 0x000fe20007ffe0ff */
[----:B------:R-:W4:Y:S01]  /*43d10*/  LDC R198, c[0x0][0x230] ;  /* 0x00008c00ffc67b82 */ /* 0x000f220000000800 */
[----:B------:R1:W-:Y:S04]  /*43d20*/  STL.64 [R1+0x1ef0], R204 ;  /* 0x001ef0cc01007387 */ /* 0x0003e80000100a00 */
[----:B------:R1:W-:Y:S04]  /*43d30*/  LDGSTS.E [R4+-0x71800], desc[UR6][R204.64], !P6 ;  /* 0x8e800000cc047fae */ /* 0x0003e8000f121846 */
[----:B------:R-:W4:Y:S01]  /*43d40*/  LDL.LU.64 R248, [R1+0x30] ;  /* 0x0000300001f87983 */ /* 0x000f220000300a00 */
[----:B------:R-:W-:Y:S01]  /*43d50*/  VIADD R197, R206, 0xffffff07 ;  /* 0xffffff07cec57836 */ /* 0x000fe20000000000 */
[----:B---3--:R-:W3:Y:S02]  /*43d60*/  LDC R200, c[0x0][0x230] ;  /* 0x00008c00ffc87b82 */ /* 0x008ee40000000800 */
[----:B------:R2:W-:Y:S01]  /*43d70*/  STL.64 [R1+0x1f08], R194 ;  /* 0x001f08c201007387 */ /* 0x0005e20000100a00 */
[----:B-1----:R-:W-:-:S05]  /*43d80*/  IMAD.WIDE R204, R252, 0x4, R192 ;  /* 0x00000004fccc7825 */ /* 0x002fca00078e02c0 */
[----:B------:R-:W-:Y:S04]  /*43d90*/  STL.64 [R1+0x1f20], R204 ;  /* 0x001f20cc01007387 */ /* 0x000fe80000100a00 */
[----:B------:R-:W3:Y:S01]  /*43da0*/  LDL.LU.64 R246, [R1+0x10] ;  /* 0x0000100001f67983 */ /* 0x000ee20000300a00 */
[----:B------:R-:W-:Y:S02]  /*43db0*/  ISETP.GE.U32.AND P5, PT, R201, 0x7ffffe90, PT ;  /* 0x7ffffe90c900780c */ /* 0x000fe40003fa6070 */
[----:B------:R-:W-:Y:S01]  /*43dc0*/  ISETP.GE.U32.AND P6, PT, R196, 0x7ffffe8c, PT ;  /* 0x7ffffe8cc400780c */ /* 0x000fe20003fc6070 */
[----:B------:R-:W-:Y:S01]  /*43dd0*/  VIADD R196, R0, 0x100000 ;  /* 0x0010000000c47836 */ /* 0x000fe20000000000 */
[----:B------:R-:W-:-:S04]  /*43de0*/  IADD3 R192, R203, -0xfd, RZ ;  /* 0xffffff03cbc07810 */ /* 0x000fc80007ffe0ff */
[----:B------:R2:W-:Y:S01]  /*43df0*/  LDGSTS.E [R196+-0x71400], desc[UR6][R194.64], !P4 ;  /* 0x8ec00000c2c47fae */ /* 0x0005e2000e121846 */
[----:B------:R-:W-:Y:S01]  /*43e00*/  ISETP.GE.U32.AND P4, PT, R197, 0x7ffffe88, PT ;  /* 0x7ffffe88c500780c */ /* 0x000fe20003f86070 */
[----:B------:R-:W-:-:S03]  /*43e10*/  IMAD.WIDE R190, R252, 0x4, R190 ;  /* 0x00000004fcbe7825 */ /* 0x000fc600078e02be */
[----:B------:R-:W-:Y:S01]  /*43e20*/  LDGSTS.E [R4+-0x71000], desc[UR6][R204.64], !P5 ;  /* 0x8f000000cc047fae */ /* 0x000fe2000e921846 */
[----:B------:R-:W-:Y:S01]  /*43e30*/  ISETP.GE.U32.AND P5, PT, R192, 0x7ffffe84, PT ;  /* 0x7ffffe84c000780c */ /* 0x000fe20003fa6070 */
[----:B------:R-:W-:Y:S02]  /*43e40*/  VIADD R192, R0, 0x100000 ;  /* 0x0010000000c07836 */ /* 0x000fe40000000000 */
[----:B------:R-:W-:Y:S01]  /*43e50*/  VIADD R193, R202, 0xffffff7e ;  /* 0xffffff7ecac17836 */ /* 0x000fe20000000000 */
[----:B--2---:R-:W1:Y:S01]  /*43e60*/  LDC R194, c[0x0][0x230] ;  /* 0x00008c00ffc27b82 */ /* 0x004e620000000800 */
[----:B------:R-:W-:Y:S01]  /*43e70*/  IMAD.WIDE R196, R252, 0x4, R188 ;  /* 0x00000004fcc47825 */ /* 0x000fe200078e02bc */
[----:B------:R-:W-:Y:S01]  /*43e80*/  IADD3 R188, R199, -0x86, RZ ;  /* 0xffffff7ac7bc7810 */ /* 0x000fe20007ffe0ff */
[----:B------:R2:W-:Y:S05]  /*43e90*/  LDGSTS.E [R192+-0x70c00], desc[UR6][R190.64], !P6 ;  /* 0x8f400000bec07fae */ /* 0x0005ea000f121846 */
[----:B------:R-:W1:Y:S01]  /*43ea0*/  LDC R195, c[0x0][0x230] ;  /* 0x00008c00ffc37b82 */ /* 0x000e620000000800 */
[----:B------:R2:W-:Y:S01]  /*43eb0*/  STL.64 [R1+0x1f60], R190 ;  /* 0x001f60be01007387 */ /* 0x0005e20000100a00 */
[----:B------:R-:W-:-:S03]  /*43ec0*/  ISETP.GE.U32.AND P6, PT, R193, 0x7ffffeff, PT ;  /* 0x7ffffeffc100780c */ /* 0x000fc60003fc6070 */
[----:B------:R2:W-:Y:S01]  /*43ed0*/  LDGSTS.E [R4+-0x70800], desc[UR6][R196.64], !P4 ;  /* 0x8f800000c4047fae */ /* 0x0005e2000e121846 */
[----:B------:R-:W-:Y:S01]  /*43ee0*/  ISETP.GE.U32.AND P4, PT, R188, 0x7ffffefb, PT ;  /* 0x7ffffefbbc00780c */ /* 0x000fe20003f86070 */
[----:B------:R-:W-:Y:S02]  /*43ef0*/  VIADD R188, R0, 0x100000 ;  /* 0x0010000000bc7836 */ /* 0x000fe40000000000 */
[----:B------:R2:W-:Y:S01]  /*43f00*/  STL.64 [R1+0x1ff8], R196 ;  /* 0x001ff8c401007387 */ /* 0x0005e20000100a00 */
[----:B----4-:R-:W-:Y:S01]  /*43f10*/  VIADD R189, R198, 0xffffff76 ;  /* 0xffffff76c6bd7836 */ /* 0x010fe20000000000 */
[----:B--2---:R-:W2:Y:S01]  /*43f20*/  LDC R190, c[0x0][0x230] ;  /* 0x00008c00ffbe7b82 */ /* 0x004ea20000000800 */
[----:B------:R-:W-:-:S07]  /*43f30*/  IMAD.WIDE R196, R252, 0x4, R186 ;  /* 0x00000004fcc47825 */ /* 0x000fce00078e02ba */
[----:B------:R-:W4:Y:S01]  /*43f40*/  LDC R191, c[0x0][0x230] ;  /* 0x00008c00ffbf7b82 */ /* 0x000f220000000800 */
[----:B------:R-:W-:Y:S01]  /*43f50*/  IADD3 R4, R2, 0x100000, RZ ;  /* 0x0010000002047810 */ /* 0x000fe20007ffe0ff */
[----:B---3--:R-:W-:Y:S01]  /*43f60*/  VIADD R186, R200, 0xffffff72 ;  /* 0xffffff72c8ba7836 */ /* 0x008fe20000000000 */
[----:B------:R3:W-:Y:S01]  /*43f70*/  LDGSTS.E [R188+-0x70400], desc[UR6][R196.64], !P5 ;  /* 0x8fc00000c4bc7fae */ /* 0x0007e2000e921846 */
[----:B------:R-:W-:Y:S01]  /*43f80*/  ISETP.GE.U32.AND P5, PT, R189, 0x7ffffef7, PT ;  /* 0x7ffffef7bd00780c */ /* 0x000fe20003fa6070 */
[----:B-1----:R-:W-:Y:S02]  /*43f90*/  VIADD R187, R194, 0xffffff6e ;  /* 0xffffff6ec2bb7836 */ /* 0x002fe40000000000 */
[----:B------:R1:W-:Y:S01]  /*43fa0*/  STL.64 [R1+0x2088], R196 ;  /* 0x002088c401007387 */ /* 0x0003e20000100a00 */
[----:B------:R-:W4:Y:S08]  /*43fb0*/  LDC R189, c[0x0][0x230] ;  /* 0x00008c00ffbd7b82 */ /* 0x000f300000000800 */
[----:B---3--:R-:W3:Y:S01]  /*43fc0*/  LDC R188, c[0x0][0x230] ;  /* 0x00008c00ffbc7b82 */ /* 0x008ee20000000800 */
[----:B------:R-:W-:-:S05]  /*43fd0*/  IMAD.WIDE R192, R252, 0x4, R248 ;  /* 0x00000004fcc07825 */ /* 0x000fca00078e02f8 */
[----:B------:R2:W-:Y:S01]  /*43fe0*/  LDGSTS.E [R4+-0x77f00], desc[UR6][R192.64], !P6 ;  /* 0x88100000c0047fae */ /* 0x0005e2000f121846 */
[----:B------:R-:W-:Y:S02]  /*43ff0*/  ISETP.GE.U32.AND P6, PT, R186, 0x7ffffef3, PT ;  /* 0x7ffffef3ba00780c */ /* 0x000fe40003fc6070 */
[----:B------:R-:W-:Y:S01]  /*44000*/  IADD3 R186, R2, 0x100000, RZ ;  /* 0x0010000002ba7810 */ /* 0x000fe20007ffe0ff */
[----:B------:R2:W-:Y:S01]  /*44010*/  STL.64 [R1+0x1528], R192 ;  /* 0x001528c001007387 */ /* 0x0005e20000100a00 */
[----:B-1----:R-:W-:-:S04]  /*44020*/  IMAD.WIDE R196, R252, 0x4, R246 ;  /* 0x00000004fcc47825 */ /* 0x002fc800078e02f6 */
[C---:B--2---:R-:W-:Y:S01]  /*44030*/  IMAD.WIDE R192, R252.reuse, 0x4, R184 ;  /* 0x00000004fcc07825 */ /* 0x044fe200078e02b8 */
[----:B------:R1:W-:Y:S03]  /*44040*/  LDGSTS.E [R186+-0x77b00], desc[UR6][R196.64], !P4 ;  /* 0x88500000c4ba7fae */ /* 0x0003e6000e121846 */
[----:B------:R-:W-:Y:S01]  /*44050*/  VIADD R184, R195, 0xffffff6a ;  /* 0xffffff6ac3b87836 */ /* 0x000fe20000000000 */
[----:B------:R-:W-:Y:S01]  /*44060*/  ISETP.GE.U32.AND P4, PT, R187, 0x7ffffeef, PT ;  /* 0x7ffffeefbb00780c */ /* 0x000fe20003f86070 */
[----:B------:R2:W-:Y:S01]  /*44070*/  LDGSTS.E [R4+-0x77700], desc[UR6][R192.64], !P5 ;  /* 0x88900000c0047fae */ /* 0x0005e2000e921846 */
[----:B------:R-:W-:Y:S02]  /*44080*/  IMAD.WIDE R194, R252, 0x4, R182 ;  /* 0x00000004fcc27825 */ /* 0x000fe400078e02b6 */
[----:B------:R-:W-:Y:S01]  /*44090*/  ISETP.GE.U32.AND P5, PT, R184, 0x7ffffeeb, PT ;  /* 0x7ffffeebb800780c */ /* 0x000fe20003fa6070 */
[----:B------:R-:W-:Y:S01]  /*440a0*/  STL.64 [R1+0x1568], R196 ;  /* 0x001568c401007387 */ /* 0x000fe20000100a00 */
[----:B------:R-:W-:Y:S01]  /*440b0*/  IADD3 R184, R2, 0x100000, RZ ;  /* 0x0010000002b87810 */ /* 0x000fe20007ffe0ff */
[----:B------:R-:W-:Y:S01]  /*440c0*/  VIADD R185, R190, 0xffffff66 ;  /* 0xffffff66beb97836 */ /* 0x000fe20000000000 */
[----:B-1----:R-:W1:Y:S01]  /*440d0*/  LDC R186, c[0x0][0x230] ;  /* 0x00008c00ffba7b82 */ /* 0x002e620000000800 */
[----:B------:R2:W-:Y:S04]  /*440e0*/  STL.64 [R1+0x15b8], R192 ;  /* 0x0015b8c001007387 */ /* 0x0005e80000100a00 */
[----:B------:R3:W-:Y:S03]  /*440f0*/  LDGSTS.E [R184+-0x77300], desc[UR6][R194.64], !P6 ;  /* 0x88d00000c2b87fae */ /* 0x0007e6000f121846 */
[----:B------:R-:W1:Y:S01]  /*44100*/  LDC R183, c[0x0][0x230] ;  /* 0x00008c00ffb77b82 */ /* 0x000e620000000800 */
[----:B------:R-:W-:Y:S01]  /*44110*/  ISETP.GE.U32.AND P6, PT, R185, 0x7ffffee7, PT ;  /* 0x7ffffee7b900780c */ /* 0x000fe20003fc6070 */
[----:B--2---:R-:W-:-:S06]  /*44120*/  IMAD.WIDE R192, R252, 0x4, R180 ;  /* 0x00000004fcc07825 */ /* 0x004fcc00078e02b4 */
[----:B------:R-:W2:Y:S01]  /*44130*/  LDC R182, c[0x0][0x230] ;  /* 0x00008c00ffb67b82 */ /* 0x000ea20000000800 */
[----:B----4-:R-:W-:Y:S01]  /*44140*/  VIADD R180, R191, 0xffffff62 ;  /* 0xffffff62bfb47836 */ /* 0x010fe20000000000 */
[----:B------:R-:W-:Y:S01]  /*44150*/  LDGSTS.E [R4+-0x76f00], desc[UR6][R192.64], !P4 ;  /* 0x89100000c0047fae */ /* 0x000fe2000e121846 */
[----:B------:R-:W-:-:S03]  /*44160*/  IMAD.WIDE R190, R252, 0x4, R178 ;  /* 0x00000004fcbe7825 */ /* 0x000fc600078e02b2 */
[----:B------:R-:W-:Y:S01]  /*44170*/  ISETP.GE.U32.AND P4, PT, R180, 0x7ffffee3, PT ;  /* 0x7ffffee3b400780c */ /* 0x000fe20003f86070 */
[----:B---3--:R-:W-:Y:S01]  /*44180*/  VIADD R181, R188, 0xffffff5e ;  /* 0xffffff5ebcb57836 */ /* 0x008fe20000000000 */
[----:B------:R-:W-:Y:S01]  /*44190*/  IADD3 R180, R2, 0x100000, RZ ;  /* 0x0010000002b47810 */ /* 0x000fe20007ffe0ff */
[----:B------:R-:W3:Y:S01]  /*441a0*/  LDC R179, c[0x0][0x230] ;  /* 0x00008c00ffb37b82 */ /* 0x000ee20000000800 */
[----:B------:R-:W-:Y:S01]  /*441b0*/  IMAD.WIDE R184, R252, 0x4, R176 ;  /* 0x00000004fcb87825 */ /* 0x000fe200078e02b0 */
[----:B------:R-:W-:Y:S03]  /*441c0*/  STL.64 [R1+0x1600], R194 ;  /* 0x001600c201007387 */ /* 0x000fe60000100a00 */
[----:B------:R-:W-:Y:S01]  /*441d0*/  VIADD R176, R189, 0xffffff5a ;  /* 0xffffff5abdb07836 */ /* 0x000fe20000000000 */
[----:B------:R4:W-:Y:S01]  /*441e0*/  LDGSTS.E [R180+-0x76b00], desc[UR6][R190.64], !P5 ;  /* 0x89500000beb47fae */ /* 0x0009e2000e921846 */
[----:B------:R-:W-:Y:S01]  /*441f0*/  ISETP.GE.U32.AND P5, PT, R181, 0x7ffffedf, PT ;  /* 0x7ffffedfb500780c */ /* 0x000fe20003fa6070 */
[----:B------:R-:W3:Y:S02]  /*44200*/  LDC R178, c[0x0][0x230] ;  /* 0x00008c00ffb27b82 */ /* 0x000ee40000000800 */
[----:B------:R-:W-:Y:S01]  /*44210*/  STL.64 [R1+0x1628], R192 ;  /* 0x001628c001007387 */ /* 0x000fe20000100a00 */
[----:B-1----:R-:W-:-:S03]  /*44220*/  VIADD R177, R186, 0xffffff56 ;  /* 0xffffff56bab17836 */ /* 0x002fc60000000000 */
[----:B------:R-:W-:Y:S04]  /*44230*/  STL.64 [R1+0x1688], R190 ;  /* 0x001688be01007387 */ /* 0x000fe80000100a00 */
[----:B------:R1:W-:Y:S01]  /*44240*/  LDGSTS.E [R4+-0x76700], desc[UR6][R184.64], !P6 ;  /* 0x89900000b8047fae */ /* 0x0003e2000f121846 */
[----:B------:R-:W-:Y:S02]  /*44250*/  ISETP.GE.U32.AND P6, PT, R176, 0x7ffffedb, PT ;  /* 0x7ffffedbb000780c */ /* 0x000fe40003fc6070 */
[----:B------:R-:W-:Y:S01]  /*44260*/  IADD3 R176, R2, 0x100000, RZ ;  /* 0x0010000002b07810 */ /* 0x000fe20007ffe0ff */
[----:B------:R1:W-:Y:S01]  /*44270*/  STL.64 [R1+0x16c8], R184 ;  /* 0x0016c8b801007387 */ /* 0x0003e20000100a00 */
[----:B----4-:R-:W-:-:S04]  /*44280*/  IMAD.WIDE R180, R252, 0x4, R172 ;  /* 0x00000004fcb47825 */ /* 0x010fc800078e02ac */
[----:B------:R-:W-:Y:S02]  /*44290*/  VIADD R172, R183, 0xffffff52 ;  /* 0xffffff52b7ac7836 */ /* 0x000fe40000000000 */
[----:B-1----:R-:W-:Y:S02]  /*442a0*/  IMAD.WIDE R184, R252, 0x4, R174 ;  /* 0x00000004fcb87825 */ /* 0x002fe400078e02ae */
[----:B------:R-:W1:Y:S03]  /*442b0*/  LDC R175, c[0x0][0x230] ;  /* 0x00008c00ffaf7b82 */ /* 0x000e660000000800 */
[----:B------:R4:W-:Y:S01]  /*442c0*/  LDGSTS.E [R176+-0x76300], desc[UR6][R184.64], !P4 ;  /* 0x89d00000b8b07fae */ /* 0x0009e2000e121846 */
[----:B------:R-:W-:-:S03]  /*442d0*/  ISETP.GE.U32.AND P4, PT, R177, 0x7ffffed7, PT ;  /* 0x7ffffed7b100780c */ /* 0x000fc60003f86070 */
[----:B------:R-:W-:Y:S01]  /*442e0*/  STL.64 [R1+0x1718], R184 ;  /* 0x001718b801007387 */ /* 0x000fe20000100a00 */
[----:B------:R-:W1:Y:S03]  /*442f0*/  LDC R174, c[0x0][0x230] ;  /* 0x00008c00ffae7b82 */ /* 0x000e660000000800 */
[----:B------:R3:W-:Y:S01]  /*44300*/  STL.64 [R1+0x1760], R180 ;  /* 0x001760b401007387 */ /* 0x0007e20000100a00 */
[----:B--2---:R-:W-:-:S03]  /*44310*/  VIADD R173, R182, 0xffffff4e ;  /* 0xffffff4eb6ad7836 */ /* 0x004fc60000000000 */
[----:B------:R2:W-:Y:S01]  /*44320*/  LDGSTS.E [R4+-0x75f00], desc[UR6][R180.64], !P5 ;  /* 0x8a100000b4047fae */ /* 0x0005e2000e921846 */
[----:B------:R-:W-:Y:S02]  /*44330*/  ISETP.GE.U32.AND P5, PT, R172, 0x7ffffed3, PT ;  /* 0x7ffffed3ac00780c */ /* 0x000fe40003fa6070 */
[----:B------:R-:W-:Y:S01]  /*44340*/  IADD3 R172, R2, 0x100000, RZ ;  /* 0x0010000002ac7810 */ /* 0x000fe20007ffe0ff */
[----:B----4-:R-:W-:-:S04]  /*44350*/  IMAD.WIDE R176, R252, 0x4, R168 ;  /* 0x00000004fcb07825 */ /* 0x010fc800078e02a8 */
[----:B---3--:R-:W-:Y:S02]  /*44360*/  VIADD R168, R179, 0xffffff4a ;  /* 0xffffff4ab3a87836 */ /* 0x008fe40000000000 */
[----:B--2---:R-:W-:Y:S02]  /*44370*/  IMAD.WIDE R180, R252, 0x4, R170 ;  /* 0x00000004fcb47825 */ /* 0x004fe400078e02aa */
[----:B------:R-:W2:Y:S03]  /*44380*/  LDC R171, c[0x0][0x230] ;  /* 0x00008c00ffab7b82 */ /* 0x000ea60000000800 */
[----:B------:R3:W-:Y:S01]  /*44390*/  LDGSTS.E [R172+-0x75b00], desc[UR6][R180.64], !P6 ;  /* 0x8a500000b4ac7fae */ /* 0x0007e2000f121846 */
[----:B------:R-:W-:-:S03]  /*443a0*/  ISETP.GE.U32.AND P6, PT, R173, 0x7ffffecf, PT ;  /* 0x7ffffecfad00780c */ /* 0x000fc60003fc6070 */
[----:B------:R-:W-:Y:S01]  /*443b0*/  STL.64 [R1+0x17a8], R180 ;  /* 0x0017a8b401007387 */ /* 0x000fe20000100a00 */
[----:B------:R-:W4:Y:S03]  /*443c0*/  LDC R170, c[0x0][0x230] ;  /* 0x00008c00ffaa7b82 */ /* 0x000f260000000800 */
[----:B------:R1:W-:Y:S01]  /*443d0*/  LDGSTS.E [R4+-0x75700], desc[UR6][R176.64], !P4 ;  /* 0x8a900000b0047fae */ /* 0x0003e2000e121846 */
[----:B------:R-:W-:Y:S01]  /*443e0*/  ISETP.GE.U32.AND P4, PT, R168, 0x7ffffecb, PT ;  /* 0x7ffffecba800780c */ /* 0x000fe20003f86070 */
[----:B------:R-:W-:Y:S01]  /*443f0*/  VIADD R169, R178, 0xffffff46 ;  /* 0xffffff46b2a97836 */ /* 0x000fe20000000000 */
[----:B------:R-:W-:Y:S01]  /*44400*/  IADD3 R168, R2, 0x100000, RZ ;  /* 0x0010000002a87810 */ /* 0x000fe20007ffe0ff */
[----:B------:R1:W-:Y:S01]  /*44410*/  STL.64 [R1+0x1808], R176 ;  /* 0x001808b001007387 */ /* 0x0003e20000100a00 */
[----:B---3--:R-:W-:-:S04]  /*44420*/  IMAD.WIDE R172, R252, 0x4, R164 ;  /* 0x00000004fcac7825 */ /* 0x008fc800078e02a4 */
[----:B-1----:R-:W-:Y:S02]  /*44430*/  VIADD R164, R175, 0xffffff42 ;  /* 0xffffff42afa47836 */ /* 0x002fe40000000000 */
        /* <DEDUP_REMOVED lines=9> */
[----:B------:R-:W-:Y:S02]  /*444d0*/  ISETP.GE.U32.AND P6, PT, R164, 0x7ffffec3, PT ;  /* 0x7ffffec3a400780c */ /* 0x000fe40003fc6070 */
[----:B------:R-:W-:Y:S01]  /*444e0*/  IADD3 R164, R2, 0x100000, RZ ;  /* 0x0010000002a47810 */ /* 0x000fe20007ffe0ff */
[----:B---3--:R-:W-:-:S04]  /*444f0*/  IMAD.WIDE R168, R252, 0x4, R160 ;  /* 0x00000004fca87825 */ /* 0x008fc800078e02a0 */
[----:B--2---:R-:W-:Y:S02]  /*44500*/  VIADD R160, R171, 0xffffff3a ;  /* 0xffffff3aaba07836 */ /* 0x004fe40000000000 */
[----:B----4-:R-:W-:Y:S02]  /*44510*/  IMAD.WIDE R172, R252, 0x4, R162 ;  /* 0x00000004fcac7825 */ /* 0x010fe400078e02a2 */
        /* <DEDUP_REMOVED lines=21> */
[----:B------:R-:W-:Y:S01]  /*44670*/  VIADD R157, R166, 0xffffff2e ;  /* 0xffffff2ea69d7836 */ /* 0x000fe20000000000 */
        /* <DEDUP_REMOVED lines=22> */
[----:B------:R4:W-:Y:S01]  /*447e0*/  LDGSTS.E [R4+-0x72f00], desc[UR6][R156.64], !P5 ;  /* 0x8d1000009c047fae */ /* 0x0009e2000e921846 */
[----:B------:R-:W-:Y:S01]  /*447f0*/  ISETP.GE.U32.AND P5, PT, R148, 0x7ffffea3, PT ;  /* 0x7ffffea39400780c */ /* 0x000fe20003fa6070 */
[----:B------:R-:W-:Y:S01]  /*44800*/  VIADD R149, R158, 0xffffff1e ;  /* 0xffffff1e9e957836 */ /* 0x000fe20000000000 */
[----:B------:R-:W-:Y:S01]  /*44810*/  IADD3 R148, R2, 0x100000, RZ ;  /* 0x0010000002947810 */ /* 0x000fe20007ffe0ff */
[----:B------:R4:W-:Y:S01]  /*44820*/  STL.64 [R1+0x1d18], R156 ;  /* 0x001d189c01007387 */ /* 0x0009e20000100a00 */
[----:B---3--:R-:W-:-:S04]  /*44830*/  IMAD.WIDE R152, R252, 0x4, R144 ;  /* 0x00000004fc987825 */ /* 0x008fc800078e0290 */
[----:B--2---:R-:W-:Y:S02]  /*44840*/  VIADD R144, R155, 0xffffff1a ;  /* 0xffffff1a9b907836 */ /* 0x004fe40000000000 */
[----:B----4-:R-:W-:Y:S02]  /*44850*/  IMAD.WIDE R156, R252, 0x4, R146 ;  /* 0x00000004fc9c7825 */ /* 0x010fe400078e0292 */
[----:B------:R-:W2:Y:S03]  /*44860*/  LDC R147, c[0x0][0x230] ;  /* 0x00008c00ff937b82 */ /* 0x000ea60000000800 */
[----:B------:R3:W-:Y:S01]  /*44870*/  LDGSTS.E [R148+-0x72b00], desc[UR6][R156.64], !P6 ;  /* 0x8d5000009c947fae */ /* 0x0007e2000f121846 */
[----:B------:R-:W-:-:S03]  /*44880*/  ISETP.GE.U32.AND P6, PT, R149, 0x7ffffe9f, PT ;  /* 0x7ffffe9f9500780c */ /* 0x000fc60003fc6070 */
[----:B------:R-:W-:Y:S01]  /*44890*/  STL.64 [R1+0x1d40], R156 ;  /* 0x001d409c01007387 */ /* 0x000fe20000100a00 */
[----:B------:R-:W-:Y:S01]  /*448a0*/  VIADD R145, R154, 0xffffff16 ;  /* 0xffffff169a917836 */ /* 0x000fe20000000000 */
[----:B------:R-:W4:Y:S02]  /*448b0*/  LDC R146, c[0x0][0x230] ;  /* 0x00008c00ff927b82 */ /* 0x000f240000000800 */
[----:B------:R1:W-:Y:S01]  /*448c0*/  LDGSTS.E [R4+-0x72700], desc[UR6][R152.64], !P4 ;  /* 0x8d90000098047fae */ /* 0x0003e2000e121846 */
[----:B------:R-:W-:Y:S02]  /*448d0*/  ISETP.GE.U32.AND P4, PT, R144, 0x7ffffe9b, PT ;  /* 0x7ffffe9b9000780c */ /* 0x000fe40003f86070 */
        /* <DEDUP_REMOVED lines=9> */
[----:B------:R-:W-:Y:S01]  /*44970*/  VIADD R141, R150, 0xffffff0e ;  /* 0xffffff0e968d7836 */ /* 0x000fe20000000000 */
[----:B------:R-:W1:Y:S02]  /*44980*/  LDC R142, c[0x0][0x230] ;  /* 0x00008c00ff8e7b82 */ /* 0x000e640000000800 */
[----:B------:R2:W-:Y:S01]  /*44990*/  LDGSTS.E [R4+-0x71f00], desc[UR6][R148.64], !P6 ;  /* 0x8e10000094047fae */ /* 0x0005e2000f121846 */
[----:B------:R-:W-:Y:S02]  /*449a0*/  ISETP.GE.U32.AND P6, PT, R140, 0x7ffffe93, PT ;  /* 0x7ffffe938c00780c */ /* 0x000fe40003fc6070 */
[----:B------:R-:W-:Y:S01]  /*449b0*/  IADD3 R140, R2, 0x100000, RZ ;  /* 0x00100000028c7810 */ /* 0x000fe20007ffe0ff */
[----:B------:R2:W-:Y:S01]  /*449c0*/  STL.64 [R1+0x1de8], R148 ;  /* 0x001de89401007387 */ /* 0x0005e20000100a00 */
[----:B---3--:R-:W-:-:S04]  /*449d0*/  IMAD.WIDE R144, R252, 0x4, R136 ;  /* 0x00000004fc907825 */ /* 0x008fc800078e0288 */
[C---:B--2---:R-:W-:Y:S02]  /*449e0*/  IMAD.WIDE R148, R252.reuse, 0x4, R138 ;  /* 0x00000004fc947825 */ /* 0x044fe400078e028a */
[----:B------:R-:W2:Y:S03]  /*449f0*/  LDC R139, c[0x0][0x230] ;  /* 0x00008c00ff8b7b82 */ /* 0x000ea60000000800 */
[----:B------:R-:W-:Y:S04]  /*44a00*/  STL.64 [R1+0x1e08], R148 ;  /* 0x001e089401007387 */ /* 0x000fe80000100a00 */
[----:B------:R3:W-:Y:S01]  /*44a10*/  LDGSTS.E [R140+-0x71b00], desc[UR6][R148.64], !P4 ;  /* 0x8e500000948c7fae */ /* 0x0007e2000e121846 */
[----:B------:R-:W-:Y:S01]  /*44a20*/  ISETP.GE.U32.AND P4, PT, R141, 0x7ffffe8f, PT ;  /* 0x7ffffe8f8d00780c */ /* 0x000fe20003f86070 */
[----:B------:R-:W-:Y:S01]  /*44a30*/  VIADD R136, R147, 0xffffff0a ;  /* 0xffffff0a93887836 */ /* 0x000fe20000000000 */
[----:B------:R-:W2:Y:S01]  /*44a40*/  LDC R138, c[0x0][0x230] ;  /* 0x00008c00ff8a7b82 */ /* 0x000ea20000000800 */
[----:B------:R4:W-:Y:S04]  /*44a50*/  STL.64 [R1+0x1e40], R144 ;  /* 0x001e409001007387 */ /* 0x0009e80000100a00 */
[----:B------:R4:W-:Y:S04]  /*44a60*/  LDGSTS.E [R4+-0x71700], desc[UR6][R144.64], !P5 ;  /* 0x8e90000090047fae */ /* 0x0009e8000e921846 */
[----:B------:R-:W2:Y:S01]  /*44a70*/  LDL.LU.64 R248, [R1+0x28] ;  /* 0x0000280001f87983 */ /* 0x000ea20000300a00 */
[----:B---3--:R-:W-:-:S04]  /*44a80*/  IMAD.WIDE R140, R252, 0x4, R132 ;  /* 0x00000004fc8c7825 */ /* 0x008fc800078e0284 */
[----:B----4-:R-:W-:Y:S01]  /*44a90*/  IMAD.WIDE R144, R252, 0x4, R134 ;  /* 0x00000004fc907825 */ /* 0x010fe200078e0286 */
[----:B------:R-:W-:Y:S01]  /*44aa0*/  ISETP.GE.U32.AND P5, PT, R136, 0x7ffffe8b, PT ;  /* 0x7ffffe8b8800780c */ /* 0x000fe20003fa6070 */
[----:B------:R-:W3:Y:S03]  /*44ab0*/  LDC R135, c[0x0][0x230] ;  /* 0x00008c00ff877b82 */ /* 0x000ee60000000800 */
[----:B------:R-:W-:Y:S04]  /*44ac0*/  STL.64 [R1+0x1e70], R144 ;  /* 0x001e709001007387 */ /* 0x000fe80000100a00 */
[----:B------:R4:W-:Y:S01]  /*44ad0*/  STL.64 [R1+0x1e90], R140 ;  /* 0x001e908c01007387 */ /* 0x0009e20000100a00 */
[----:B------:R-:W-:Y:S01]  /*44ae0*/  VIADD R137, R146, 0xffffff06 ;  /* 0xffffff0692897836 */ /* 0x000fe20000000000 */
[----:B------:R-:W3:Y:S02]  /*44af0*/  LDC R134, c[0x0][0x230] ;  /* 0x00008c00ff867b82 */ /* 0x000ee40000000800 */
[----:B------:R-:W3:Y:S01]  /*44b00*/  LDL.LU.64 R246, [R1+0x8] ;  /* 0x0000080001f67983 */ /* 0x000ee20000300a00 */
[----:B------:R-:W-:Y:S01]  /*44b10*/  IADD3 R136, R2, 0x100000, RZ ;  /* 0x0010000002887810 */ /* 0x000fe20007ffe0ff */
[----:B-1----:R-:W-:-:S04]  /*44b20*/  VIADD R132, R143, 0xffffff02 ;  /* 0xffffff028f847836 */ /* 0x002fc80000000000 */
[----:B------:R1:W-:Y:S01]  /*44b30*/  LDGSTS.E [R136+-0x71300], desc[UR6][R144.64], !P6 ;  /* 0x8ed0000090887fae */ /* 0x0003e2000f121846 */
[----:B------:R-:W-:-:S03]  /*44b40*/  ISETP.GE.U32.AND P6, PT, R137, 0x7ffffe87, PT ;  /* 0x7ffffe878900780c */ /* 0x000fc60003fc6070 */
[----:B------:R4:W-:Y:S01]  /*44b50*/  LDGSTS.E [R4+-0x70f00], desc[UR6][R140.64], !P4 ;  /* 0x8f1000008c047fae */ /* 0x0009e2000e121846 */
[----:B------:R-:W-:Y:S01]  /*44b60*/  ISETP.GE.U32.AND P4, PT, R132, 0x7ffffe83, PT ;  /* 0x7ffffe838400780c */ /* 0x000fe20003f86070 */
[----:B------:R-:W-:Y:S01]  /*44b70*/  VIADD R133, R142, 0xffffff7d ;  /* 0xffffff7d8e857836 */ /* 0x000fe20000000000 */
[----:B------:R-:W-:Y:S01]  /*44b80*/  IADD3 R132, R2, 0x100000, RZ ;  /* 0x0010000002847810 */ /* 0x000fe20007ffe0ff */
[----:B-1----:R-:W-:-:S04]  /*44b90*/  IMAD.WIDE R136, R252, 0x4, R128 ;  /* 0x00000004fc887825 */ /* 0x002fc800078e0280 */
[----:B----4-:R-:W-:Y:S02]  /*44ba0*/  IMAD.WIDE R140, R252, 0x4, R130 ;  /* 0x00000004fc8c7825 */ /* 0x010fe400078e0282 */
[----:B------:R-:W1:Y:S02]  /*44bb0*/  LDC R131, c[0x0][0x230] ;  /* 0x00008c00ff837b82 */ /* 0x000e640000000800 */
[----:B--2---:R-:W-:Y:S01]  /*44bc0*/  VIADD R128, R139, 0xffffff79 ;  /* 0xffffff798b807836 */ /* 0x004fe20000000000 */
[----:B------:R2:W-:Y:S01]  /*44bd0*/  LDGSTS.E [R132+-0x70b00], desc[UR6][R140.64], !P5 ;  /* 0x8f5000008c847fae */ /* 0x0005e2000e921846 */
[----:B------:R-:W-:-:S03]  /*44be0*/  ISETP.GE.U32.AND P5, PT, R133, 0x7ffffefe, PT ;  /* 0x7ffffefe8500780c */ /* 0x000fc60003fa6070 */
[----:B------:R4:W-:Y:S01]  /*44bf0*/  LDGSTS.E [R4+-0x70700], desc[UR6][R136.64], !P6 ;  /* 0x8f90000088047fae */ /* 0x0009e2000f121846 */
[----:B------:R-:W-:Y:S01]  /*44c00*/  ISETP.GE.U32.AND P6, PT, R128, 0x7ffffefa, PT ;  /* 0x7ffffefa8000780c */ /* 0x000fe20003fc6070 */
[----:B------:R-:W-:Y:S01]  /*44c10*/  VIADD R129, R138, 0xffffff75 ;  /* 0xffffff758a817836 */ /* 0x000fe20000000000 */
[----:B------:R-:W-:Y:S01]  /*44c20*/  IADD3 R128, R2, 0x100000, RZ ;  /* 0x0010000002807810 */ /* 0x000fe20007ffe0ff */
[----:B------:R4:W-:Y:S01]  /*44c30*/  STL.64 [R1+0x1ea8], R140 ;  /* 0x001ea88c01007387 */ /* 0x0009e20000100a00 */
[----:B------:R-:W1:Y:S08]  /*44c40*/  LDC R130, c[0x0][0x230] ;  /* 0x00008c00ff827b82 */ /* 0x000e700000000800 */
[----:B--2---:R-:W2:Y:S01]  /*44c50*/  LDC R132, c[0x0][0x230] ;  /* 0x00008c00ff847b82 */ /* 0x004ea20000000800 */
[----:B----4-:R-:W-:Y:S01]  /*44c60*/  IMAD.WIDE R140, R252, 0x4, R126 ;  /* 0x00000004fc8c7825 */ /* 0x010fe200078e027e */
[----:B------:R4:W-:Y:S03]  /*44c70*/  STL.64 [R1+0x1ee0], R136 ;  /* 0x001ee08801007387 */ /* 0x0009e60000100a00 */
[----:B------:R-:W-:Y:S01]  /*44c80*/  VIADD R4, R3, 0x100000 ;  /* 0x0010000003047836 */ /* 0x000fe20000000000 */
[----:B------:R4:W-:Y:S01]  /*44c90*/  LDGSTS.E [R128+-0x70300], desc[UR6][R140.64], !P4 ;  /* 0x8fd000008c807fae */ /* 0x0009e2000e121846 */
[----:B------:R-:W-:Y:S01]  /*44ca0*/  ISETP.GE.U32.AND P4, PT, R129, 0x7ffffef6, PT ;  /* 0x7ffffef68100780c */ /* 0x000fe20003f86070 */
[----:B---3--:R-:W-:Y:S01]  /*44cb0*/  VIADD R126, R135, 0xffffff71 ;  /* 0xffffff71877e7836 */ /* 0x008fe20000000000 */
[----:B------:R-:W-:Y:S01]  /*44cc0*/  IADD3 R127, R134, -0xa3, RZ ;  /* 0xffffff5d867f7810 */ /* 0x000fe20007ffe0ff */
[----:B------:R-:W-:Y:S01]  /*44cd0*/  STL.64 [R1+0x1f00], R140 ;  /* 0x001f008c01007387 */ /* 0x000fe20000100a00 */
[----:B------:R-:W-:-:S02]  /*44ce0*/  IMAD.WIDE R134, R252, 0x4, R124 ;  /* 0x00000004fc867825 */ /* 0x000fc400078e027c */
[----:B------:R-:W3:Y:S02]  /*44cf0*/  LDC R125, c[0x0][0x230] ;  /* 0x00008c00ff7d7b82 */ /* 0x000ee40000000800 */
[----:B-1----:R-:W-:Y:S02]  /*44d00*/  VIADD R124, R131, 0xffffff65 ;  /* 0xffffff65837c7836 */ /* 0x002fe40000000000 */
[----:B------:R-:W-:-:S04]  /*44d10*/  IMAD.WIDE R118, R252, 0x4, R118 ;  /* 0x00000004fc767825 */ /* 0x000fc800078e0276 */
[----:B----4-:R-:W1:Y:S01]  /*44d20*/  LDC R128, c[0x0][0x230] ;  /* 0x00008c00ff807b82 */ /* 0x010e620000000800 */
[----:B------:R-:W-:-:S04]  /*44d30*/  IMAD.WIDE R114, R252, 0x4, R114 ;  /* 0x00000004fc727825 */ /* 0x000fc800078e0272 */
[----:B------:R-:W-:-:S04]  /*44d40*/  IMAD.WIDE R106, R252, 0x4, R106 ;  /* 0x00000004fc6a7825 */ /* 0x000fc800078e026a */
[----:B------:R-:W-:-:S04]  /*44d50*/  IMAD.WIDE R104, R252, 0x4, R104 ;  /* 0x00000004fc687825 */ /* 0x000fc800078e0268 */
[----:B------:R-:W-:-:S04]  /*44d60*/  IMAD.WIDE R90, R252, 0x4, R90 ;  /* 0x00000004fc5a7825 */ /* 0x000fc800078e025a */
[----:B------:R-:W-:-:S04]  /*44d70*/  IMAD.WIDE R80, R252, 0x4, R80 ;  /* 0x00000004fc507825 */ /* 0x000fc800078e0250 */
[----:B------:R-:W-:-:S04]  /*44d80*/  IMAD.WIDE R78, R252, 0x4, R78 ;  /* 0x00000004fc4e7825 */ /* 0x000fc800078e024e */
[----:B------:R-:W-:-:S04]  /*44d90*/  IMAD.WIDE R76, R252, 0x4, R76 ;  /* 0x00000004fc4c7825 */ /* 0x000fc800078e024c */
[----:B------:R-:W-:-:S04]  /*44da0*/  IMAD.WIDE R74, R252, 0x4, R74 ;  /* 0x00000004fc4a7825 */ /* 0x000fc800078e024a */
[----:B------:R-:W-:-:S05]  /*44db0*/  IMAD.WIDE R136, R252, 0x4, R248 ;  /* 0x00000004fc887825 */ /* 0x000fca00078e02f8 */
[----:B------:R4:W-:Y:S01]  /*44dc0*/  LDGSTS.E [R4+-0x77e00], desc[UR6][R136.64], !P5 ;  /* 0x8820000088047fae */ /* 0x0009e2000e921846 */
[----:B------:R-:W-:Y:S01]  /*44dd0*/  ISETP.GE.U32.AND P5, PT, R126, 0x7ffffef2, PT ;  /* 0x7ffffef27e00780c */ /* 0x000fe20003fa6070 */
[----:B------:R-:W-:Y:S02]  /*44de0*/  VIADD R126, R3, 0x100000 ;  /* 0x00100000037e7836 */ /* 0x000fe40000000000 */
[----:B------:R4:W-:Y:S02]  /*44df0*/  STL.64 [R1+0x11e0], R136 ;  /* 0x0011e08801007387 */ /* 0x0009e40000100a00 */
[----:B----4-:R-:W-:-:S05]  /*44e00*/  IMAD.WIDE R136, R252, 0x4, R246 ;  /* 0x00000004fc887825 */ /* 0x010fca00078e02f6 */
[----:B------:R4:W-:Y:S01]  /*44e10*/  LDGSTS.E [R126+-0x77a00], desc[UR6][R136.64], !P6 ;  /* 0x88600000887e7fae */ /* 0x0009e2000f121846 */
[----:B------:R-:W-:-:S03]  /*44e20*/  ISETP.GE.U32.AND P6, PT, R127, 0x7ffffede, PT ;  /* 0x7ffffede7f00780c */ /* 0x000fc60003fc6070 */
[----:B------:R-:W-:Y:S04]  /*44e30*/  STL.64 [R1+0x1338], R136 ;  /* 0x0013388801007387 */ /* 0x000fe80000100a00 */
[----:B------:R1:W-:Y:S01]  /*44e40*/  LDGSTS.E [R4+-0x77600], desc[UR6][R134.64], !P4 ;  /* 0x88a0000086047fae */ /* 0x0003e2000e121846 */
[----:B------:R-:W-:Y:S02]  /*44e50*/  ISETP.GE.U32.AND P4, PT, R124, 0x7ffffee6, PT ;  /* 0x7ffffee67c00780c */ /* 0x000fe40003f86070 */
[----:B------:R-:W-:Y:S01]  /*44e60*/  IADD3 R124, R3, 0x100000, RZ ;  /* 0x00100000037c7810 */ /* 0x000fe20007ffe0ff */
[----:B------:R1:W-:Y:S01]  /*44e70*/  STL.64 [R1+0x1448], R134 ;  /* 0x0014488601007387 */ /* 0x0003e20000100a00 */
[----:B----4-:R-:W-:-:S04]  /*44e80*/  IMAD.WIDE R126, R252, 0x4, R120 ;  /* 0x00000004fc7e7825 */ /* 0x010fc800078e0278 */
[----:B--2---:R-:W-:Y:S02]  /*44e90*/  VIADD R121, R132, 0xffffff69 ;  /* 0xffffff6984797836 */ /* 0x004fe40000000000 */
[----:B-1----:R-:W-:Y:S02]  /*44ea0*/  IMAD.WIDE R134, R252, 0x4, R122 ;  /* 0x00000004fc867825 */ /* 0x002fe400078e027a */
[----:B------:R-:W1:Y:S03]  /*44eb0*/  LDC R123, c[0x0][0x230] ;  /* 0x00008c00ff7b7b82 */ /* 0x000e660000000800 */
[----:B------:R2:W-:Y:S01]  /*44ec0*/  LDGSTS.E [R124+-0x77200], desc[UR6][R134.64], !P5 ;  /* 0x88e00000867c7fae */ /* 0x0005e2000e921846 */
[----:B------:R-:W-:Y:S01]  /*44ed0*/  ISETP.GE.U32.AND P5, PT, R121, 0x7ffffeea, PT ;  /* 0x7ffffeea7900780c */ /* 0x000fe20003fa6070 */
[----:B------:R-:W-:Y:S02]  /*44ee0*/  VIADD R120, R130, 0xffffff61 ;  /* 0xffffff6182787836 */ /* 0x000fe40000000000 */
[----:B------:R-:W-:Y:S04]  /*44ef0*/  STL.64 [R1+0x14c8], R134 ;  /* 0x0014c88601007387 */ /* 0x000fe80000100a00 */
[----:B------:R4:W-:Y:S01]  /*44f00*/  STL.64 [R1+0x1510], R126 ;  /* 0x0015107e01007387 */ /* 0x0009e20000100a00 */
[----:B--2---:R-:W2:Y:S03]  /*44f10*/  LDC R124, c[0x0][0x230] ;  /* 0x00008c00ff7c7b82 */ /* 0x004ea60000000800 */
[----:B------:R4:W-:Y:S01]  /*44f20*/  LDGSTS.E [R4+-0x76e00], desc[UR6][R126.64], !P3 ;  /* 0x892000007e047fae */ /* 0x0009e2000d921846 */
[----:B------:R-:W-:Y:S01]  /*44f30*/  ISETP.GE.U32.AND P3, PT, R120, 0x7ffffee2, PT ;  /* 0x7ffffee27800780c */ /* 0x000fe20003f66070 */
[----:B------:R-:W-:-:S02]  /*44f40*/  VIADD R121, R3, 0x100000 ;  /* 0x0010000003797836 */ /* 0x000fc40000000000 */
[----:B------:R-:W-:Y:S01]  /*44f50*/  IMAD.WIDE R130, R252, 0x4, R116 ;  /* 0x00000004fc827825 */ /* 0x000fe200078e0274 */
[----:B---3--:R-:W-:Y:S02]  /*44f60*/  IADD3 R116, R125, -0xa7, RZ ;  /* 0xffffff597d747810 */ /* 0x008fe40007ffe0ff */
[----:B------:R3:W-:Y:S01]  /*44f70*/  LDGSTS.E [R121+-0x76a00], desc[UR6][R118.64], !P5 ;  /* 0x8960000076797fae */ /* 0x0007e2000e921846 */
[----:B----4-:R-:W4:Y:S01]  /*44f80*/  LDC R127, c[0x0][0x230] ;  /* 0x00008c00ff7f7b82 */ /* 0x010f220000000800 */
[----:B------:R-:W-:Y:S01]  /*44f90*/  VIADD R120, R3, 0x100000 ;  /* 0x0010000003787836 */ /* 0x000fe20000000000 */
[----:B------:R-:W-:Y:S01]  /*44fa0*/  ISETP.GE.U32.AND P5, PT, R116, 0x7ffffeda, PT ;  /* 0x7ffffeda7400780c */ /* 0x000fe20003fa6070 */
[----:B------:R3:W-:Y:S05]  /*44fb0*/  STL.64 [R1+0x1558], R118 ;  /* 0x0015587601007387 */ /* 0x0007ea0000100a00 */
[----:B------:R-:W4:Y:S01]  /*44fc0*/  LDC R126, c[0x0][0x230] ;  /* 0x00008c00ff7e7b82 */ /* 0x000f220000000800 */
[----:B------:R-:W-:Y:S04]  /*44fd0*/  STL.64 [R1+0x1590], R130 ;  /* 0x0015908201007387 */ /* 0x000fe80000100a00 */
[----:B------:R1:W-:Y:S03]  /*44fe0*/  LDGSTS.E [R120+-0x76600], desc[UR6][R130.64], !P4 ;  /* 0x89a0000082787fae */ /* 0x0003e6000e121846 */
[----:B------:R-:W4:Y:S01]  /*44ff0*/  LDC R116, c[0x0][0x230] ;  /* 0x00008c00ff747b82 */ /* 0x000f220000000800 */
[----:B------:R1:W-:Y:S01]  /*45000*/  STL.64 [R1+0x15f8], R114 ;  /* 0x0015f87201007387 */ /* 0x0003e20000100a00 */
[----:B---3--:R-:W-:-:S03]  /*45010*/  IMAD.WIDE R118, R252, 0x4, R110 ;  /* 0x00000004fc767825 */ /* 0x008fc600078e026e */
[----:B------:R3:W-:Y:S01]  /*45020*/  LDGSTS.E [R4+-0x76200], desc[UR6][R114.64], !P3 ;  /* 0x89e0000072047fae */ /* 0x0007e2000d921846 */
[----:B--2---:R-:W-:Y:S02]  /*45030*/  IADD3 R110, R124, -0xaf, RZ ;  /* 0xffffff517c6e7810 */ /* 0x004fe40007ffe0ff */
[----:B------:R-:W2:Y:S01]  /*45040*/  LDC R111, c[0x0][0x230] ;  /* 0x00008c00ff6f7b82 */ /* 0x000ea20000000800 */
[----:B-1----:R-:W-:-:S07]  /*45050*/  IMAD.WIDE R120, R252, 0x4, R112 ;  /* 0x00000004fc787825 */ /* 0x002fce00078e0270 */
[----:B------:R-:W1:Y:S01]  /*45060*/  LDC R112, c[0x0][0x230] ;  /* 0x00008c00ff707b82 */ /* 0x000e620000000800 */
[----:B---3--:R-:W-:Y:S02]  /*45070*/  VIADD R114, R3, 0x100000 ;  /* 0x0010000003727836 */ /* 0x008fe40000000000 */
[----:B------:R-:W-:-:S03]  /*45080*/  VIADD R115, R123, 0xffffff55 ;  /* 0xffffff557b737836 */ /* 0x000fc60000000000 */
[----:B------:R3:W-:Y:S02]  /*45090*/  LDGSTS.E [R114+-0x75e00], desc[UR6][R120.64], !P6 ;  /* 0x8a20000078727fae */ /* 0x0007e4000f121846 */
[----:B------:R-:W-:Y:S01]  /*450a0*/  ISETP.GE.U32.AND P3, PT, R115, 0x7ffffed6, PT ;  /* 0x7ffffed67300780c */ /* 0x000fe20003f66070 */
[----:B------:R-:W2:Y:S01]  /*450b0*/  LDC R113, c[0x0][0x230] ;  /* 0x00008c00ff717b82 */ /* 0x000ea20000000800 */
[----:B------:R-:W-:Y:S01]  /*450c0*/  LDGSTS.E [R4+-0x75a00], desc[UR6][R118.64], !P5 ;  /* 0x8a60000076047fae */ /* 0x000fe2000e921846 */
[----:B------:R-:W-:Y:S02]  /*450d0*/  ISETP.GE.U32.AND P5, PT, R110, 0x7ffffed2, PT ;  /* 0x7ffffed26e00780c */ /* 0x000fe40003fa6070 */
[----:B------:R-:W-:Y:S01]  /*450e0*/  IADD3 R122, R128, -0xb3, RZ ;  /* 0xffffff4d807a7810 */ /* 0x000fe20007ffe0ff */
[----:B---3--:R-:W-:Y:S01]  /*450f0*/  IMAD.WIDE R114, R252, 0x4, R108 ;  /* 0x00000004fc727825 */ /* 0x008fe200078e026c */
[----:B----4-:R-:W-:Y:S02]  /*45100*/  IADD3 R108, R127, -0xb7, RZ ;  /* 0xffffff497f6c7810 */ /* 0x010fe40007ffe0ff */
[----:B------:R-:W-:Y:S01]  /*45110*/  ISETP.GE.U32.AND P4, PT, R122, 0x7ffffece, PT ;  /* 0x7ffffece7a00780c */ /* 0x000fe20003f86070 */
[----:B------:R-:W-:Y:S01]  /*45120*/  VIADD R110, R3, 0x100000 ;  /* 0x00100000036e7836 */ /* 0x000fe20000000000 */
[----:B------:R-:W-:Y:S01]  /*45130*/  ISETP.GE.U32.AND P6, PT, R108, 0x7ffffeca, PT ;  /* 0x7ffffeca6c00780c */ /* 0x000fe20003fc6070 */
[----:B------:R-:W-:Y:S01]  /*45140*/  VIADD R109, R126, 0xffffff25 ;  /* 0xffffff257e6d7836 */ /* 0x000fe20000000000 */
[----:B------:R-:W3:Y:S01]  /*45150*/  LDC R108, c[0x0][0x230] ;  /* 0x00008c00ff6c7b82 */ /* 0x000ee20000000800 */
[----:B------:R-:W-:Y:S04]  /*45160*/  STL.64 [R1+0x1620], R120 ;  /* 0x0016207801007387 */ /* 0x000fe80000100a00 */
[----:B------:R-:W-:Y:S04]  /*45170*/  STL.64 [R1+0x1670], R118 ;  /* 0x0016707601007387 */ /* 0x000fe80000100a00 */
[----:B------:R4:W-:Y:S04]  /*45180*/  STL.64 [R1+0x16c0], R114 ;  /* 0x0016c07201007387 */ /* 0x0009e80000100a00 */
[----:B------:R4:W-:Y:S01]  /*45190*/  LDGSTS.E [R110+-0x75600], desc[UR6][R114.64], !P3 ;  /* 0x8aa00000726e7fae */ /* 0x0009e2000d921846 */
[----:B------:R-:W-:-:S02]  /*451a0*/  ISETP.GE.U32.AND P3, PT, R109, 0x7ffffea6, PT ;  /* 0x7ffffea66d00780c */ /* 0x000fc40003f66070 */
[----:B------:R-:W3:Y:S01]  /*451b0*/  LDC R109, c[0x0][0x230] ;  /* 0x00008c00ff6d7b82 */ /* 0x000ee20000000800 */
[----:B------:R2:W-:Y:S04]  /*451c0*/  STL.64 [R1+0x16f0], R106 ;  /* 0x0016f06a01007387 */ /* 0x0005e80000100a00 */
[----:B------:R2:W-:Y:S01]  /*451d0*/  LDGSTS.E [R4+-0x75200], desc[UR6][R106.64], !P5 ;  /* 0x8ae000006a047fae */ /* 0x0005e2000e921846 */
[----:B----4-:R-:W-:Y:S01]  /*451e0*/  IMAD.WIDE R114, R252, 0x4, R102 ;  /* 0x00000004fc727825 */ /* 0x010fe200078e0266 */
[----:B-1----:R-:W-:Y:S02]  /*451f0*/  IADD3 R102, R112, -0xbf, RZ ;  /* 0xffffff4170667810 */ /* 0x002fe40007ffe0ff */
[----:B------:R1:W-:Y:S01]  /*45200*/  STL.64 [R1+0x1750], R104 ;  /* 0x0017506801007387 */ /* 0x0003e20000100a00 */
[----:B------:R-:W4:Y:S01]  /*45210*/  LDC R103, c[0x0][0x230] ;  /* 0x00008c00ff677b82 */ /* 0x000f220000000800 */
[----:B--2---:R-:W-:-:S02]  /*45220*/  VIADD R106, R3, 0x100000 ;  /* 0x00100000036a7836 */ /* 0x004fc40000000000 */
[----:B------:R-:W-:-:S03]  /*45230*/  VIADD R107, R116, 0xffffff45 ;  /* 0xffffff45746b7836 */ /* 0x000fc60000000000 */
[----:B------:R1:W-:Y:S02]  /*45240*/  LDGSTS.E [R106+-0x74e00], desc[UR6][R104.64], !P4 ;  /* 0x8b200000686a7fae */ /* 0x0003e4000e121846 */
[----:B------:R-:W-:Y:S02]  /*45250*/  ISETP.GE.U32.AND P5, PT, R107, 0x7ffffec6, PT ;  /* 0x7ffffec66b00780c */ /* 0x000fe40003fa6070 */
[----:B------:R2:W-:Y:S01]  /*45260*/  LDGSTS.E [R4+-0x74a00], desc[UR6][R114.64], !P6 ;  /* 0x8b60000072047fae */ /* 0x0005e2000f121846 */
[----:B------:R-:W-:Y:S01]  /*45270*/  ISETP.GE.U32.AND P6, PT, R102, 0x7ffffec2, PT ;  /* 0x7ffffec26600780c */ /* 0x000fe20003fc6070 */
[----:B-1----:R-:W1:Y:S01]  /*45280*/  LDC R104, c[0x0][0x230] ;  /* 0x00008c00ff687b82 */ /* 0x002e620000000800 */
[----:B--2---:R-:W-:Y:S01]  /*45290*/  VIADD R4, R111, 0xffffff3d ;  /* 0xffffff3d6f047836 */ /* 0x004fe20000000000 */
[----:B------:R2:W-:Y:S01]  /*452a0*/  STL.64 [R1+0x17a0], R114 ;  /* 0x0017a07201007387 */ /* 0x0005e20000100a00 */
[----:B------:R-:W-:Y:S02]  /*452b0*/  VIADD R102, R3, 0x100000 ;  /* 0x0010000003667836 */ /* 0x000fe40000000000 */
[----:B------:R-:W-:Y:S01]  /*452c0*/  IMAD.WIDE R106, R252, 0x4, R98 ;  /* 0x00000004fc6a7825 */ /* 0x000fe200078e0262 */
[----:B------:R-:W-:-:S02]  /*452d0*/  ISETP.GE.U32.AND P4, PT, R4, 0x7ffffebe, PT ;  /* 0x7ffffebe0400780c */ /* 0x000fc40003f86070 */
[----:B------:R-:W4:Y:S01]  /*452e0*/  LDC R99, c[0x0][0x230] ;  /* 0x00008c00ff637b82 */ /* 0x000f220000000800 */
[----:B------:R-:W-:Y:S02]  /*452f0*/  VIADD R4, R3, 0x100000 ;  /* 0x0010000003047836 */ /* 0x000fe40000000000 */
[----:B---3--:R-:W-:Y:S02]  /*45300*/  VIADD R98, R108, 0xffffff35 ;  /* 0xffffff356c627836 */ /* 0x008fe40000000000 */
[----:B--2---:R-:W-:Y:S01]  /*45310*/  IMAD.WIDE R114, R252, 0x4, R100 ;  /* 0x00000004fc727825 */ /* 0x004fe200078e0264 */
[----:B------:R-:W-:-:S04]  /*45320*/  IADD3 R100, R113, -0xc7, RZ ;  /* 0xffffff3971647810 */ /* 0x000fc80007ffe0ff */
[----:B------:R-:W-:Y:S01]  /*45330*/  LDGSTS.E [R102+-0x74600], desc[UR6][R114.64], !P5 ;  /* 0x8ba0000072667fae */ /* 0x000fe2000e921846 */
[----:B------:R-:W-:-:S03]  /*45340*/  ISETP.GE.U32.AND P5, PT, R100, 0x7ffffeba, PT ;  /* 0x7ffffeba6400780c */ /* 0x000fc60003fa6070 */
[----:B------:R-:W-:Y:S04]  /*45350*/  STL.64 [R1+0x17f0], R114 ;  /* 0x0017f07201007387 */ /* 0x000fe80000100a00 */
[----:B------:R2:W-:Y:S01]  /*45360*/  LDGSTS.E [R4+-0x74200], desc[UR6][R106.64], !P6 ;  /* 0x8be000006a047fae */ /* 0x0005e2000f121846 */
[----:B------:R-:W-:Y:S02]  /*45370*/  ISETP.GE.U32.AND P6, PT, R98, 0x7ffffeb6, PT ;  /* 0x7ffffeb66200780c */ /* 0x000fe40003fc6070 */
[----:B------:R-:W-:Y:S01]  /*45380*/  IADD3 R98, R3, 0x100000, RZ ;  /* 0x0010000003627810 */ /* 0x000fe20007ffe0ff */
[----:B------:R2:W-:Y:S01]  /*45390*/  STL.64 [R1+0x1870], R106 ;  /* 0x0018706a01007387 */ /* 0x0005e20000100a00 */
[----:B------:R-:W-:-:S04]  /*453a0*/  IMAD.WIDE R100, R252, 0x4, R94 ;  /* 0x00000004fc647825 */ /* 0x000fc800078e025e */
[----:B-1----:R-:W-:Y:S02]  /*453b0*/  VIADD R94, R104, 0xffffff2d ;  /* 0xffffff2d685e7836 */ /* 0x002fe40000000000 */
[----:B--2---:R-:W-:Y:S02]  /*453c0*/  IMAD.WIDE R106, R252, 0x4, R96 ;  /* 0x00000004fc6a7825 */ /* 0x004fe400078e0260 */
[----:B------:R-:W1:Y:S02]  /*453d0*/  LDC R97, c[0x0][0x230] ;  /* 0x00008c00ff617b82 */ /* 0x000e640000000800 */
[----:B------:R-:W-:Y:S01]  /*453e0*/  VIADD R96, R109, 0xffffff31 ;  /* 0xffffff316d607836 */ /* 0x000fe20000000000 */
[----:B------:R2:W-:Y:S04]  /*453f0*/  LDGSTS.E [R98+-0x73e00], desc[UR6][R106.64], !P4 ;  /* 0x8c2000006a627fae */ /* 0x0005e8000e121846 */
[----:B------:R-:W-:Y:S01]  /*45400*/  ISETP.GE.U32.AND P4, PT, R96, 0x7ffffeb2, PT ;  /* 0x7ffffeb26000780c */ /* 0x000fe20003f86070 */
[----:B------:R3:W-:Y:S01]  /*45410*/  LDGSTS.E [R4+-0x73a00], desc[UR6][R100.64], !P5 ;  /* 0x8c60000064047fae */ /* 0x0007e2000e921846 */
[----:B------:R-:W-:Y:S01]  /*45420*/  ISETP.GE.U32.AND P5, PT, R94, 0x7ffffeae, PT ;  /* 0x7ffffeae5e00780c */ /* 0x000fe20003fa6070 */
[----:B------:R-:W-:Y:S01]  /*45430*/  VIADD R94, R3, 0x100000 ;  /* 0x00100000035e7836 */ /* 0x000fe20000000000 */
[----:B----4-:R-:W-:Y:S01]  /*45440*/  IADD3 R95, R103, -0xd7, RZ ;  /* 0xffffff29675f7810 */ /* 0x010fe20007ffe0ff */
[----:B------:R-:W-:Y:S01]  /*45450*/  IMAD.WIDE R104, R252, 0x4, R92 ;  /* 0x00000004fc687825 */ /* 0x000fe200078e025c */
[----:B------:R-:W-:Y:S01]  /*45460*/  STL.64 [R1+0x1908], R106 ;  /* 0x0019086a01007387 */ /* 0x000fe20000100a00 */
[----:B------:R-:W4:Y:S02]  /*45470*/  LDC R96, c[0x0][0x230] ;  /* 0x00008c00ff607b82 */ /* 0x000f240000000800 */
[----:B------:R-:W-:Y:S01]  /*45480*/  VIADD R92, R3, 0x100000 ;  /* 0x00100000035c7836 */ /* 0x000fe20000000000 */
[----:B------:R-:W-:Y:S04]  /*45490*/  LDGSTS.E [R94+-0x73600], desc[UR6][R104.64], !P6 ;  /* 0x8ca00000685e7fae */ /* 0x000fe8000f121846 */
[----:B------:R3:W-:Y:S01]  /*454a0*/  LDGSTS.E [R92+-0x73200], desc[UR6][R90.64], !P4 ;  /* 0x8ce000005a5c7fae */ /* 0x0007e2000e121846 */
[----:B--2---:R-:W2:Y:S01]  /*454b0*/  LDC R98, c[0x0][0x230] ;  /* 0x00008c00ff627b82 */ /* 0x004ea20000000800 */
[----:B------:R-:W-:-:S02]  /*454c0*/  ISETP.GE.U32.AND P4, PT, R95, 0x7ffffeaa, PT ;  /* 0x7ffffeaa5f00780c */ /* 0x000fc40003f86070 */
[----:B------:R3:W-:Y:S04]  /*454d0*/  STL.64 [R1+0x1a18], R100 ;  /* 0x001a186401007387 */ /* 0x0007e80000100a00 */
[----:B------:R-:W-:Y:S04]  /*454e0*/  STL.64 [R1+0x1b00], R104 ;  /* 0x001b006801007387 */ /* 0x000fe80000100a00 */
[----:B------:R1:W-:Y:S01]  /*454f0*/  STL.64 [R1+0x1b70], R90 ;  /* 0x001b705a01007387 */ /* 0x0003e20000100a00 */
[C---:B---3--:R-:W-:Y:S01]  /*45500*/  IMAD.WIDE R100, R252.reuse, 0x4, R88 ;  /* 0x00000004fc647825 */ /* 0x048fe200078e0258 */
[----:B------:R-:W-:Y:S01]  /*45510*/  IADD3 R88, R99, -0xdf, RZ ;  /* 0xffffff2163587810 */ /* 0x000fe20007ffe0ff */
[----:B------:R-:W3:Y:S02]  /*45520*/  LDC R89, c[0x0][0x230] ;  /* 0x00008c00ff597b82 */ /* 0x000ee40000000800 */
[----:B------:R-:W-:Y:S01]  /*45530*/  IMAD.WIDE R92, R252, 0x4, R86 ;  /* 0x00000004fc5c7825 */ /* 0x000fe200078e0256 */
[----:B------:R-:W-:Y:S01]  /*45540*/  ISETP.GE.U32.AND P6, PT, R88, 0x7ffffea2, PT ;  /* 0x7ffffea25800780c */ /* 0x000fe20003fc6070 */
[----:B------:R-:W-:Y:S04]  /*45550*/  LDGSTS.E [R4+-0x72e00], desc[UR6][R100.64], !P5 ;  /* 0x8d20000064047fae */ /* 0x000fe8000e921846 */
[----:B-1----:R-:W1:Y:S01]  /*45560*/  LDC R91, c[0x0][0x230] ;  /* 0x00008c00ff5b7b82 */ /* 0x002e620000000800 */
[----:B------:R-:W-:Y:S01]  /*45570*/  VIADD R88, R97, 0xffffff1d ;  /* 0xffffff1d61587836 */ /* 0x000fe20000000000 */
[----:B------:R-:W-:Y:S01]  /*45580*/  STL.64 [R1+0x1ba0], R100 ;  /* 0x001ba06401007387 */ /* 0x000fe20000100a00 */
[----:B------:R-:W-:Y:S01]  /*45590*/  IADD3 R86, R3, 0x100000, RZ ;  /* 0x0010000003567810 */ /* 0x000fe20007ffe0ff */
[----:B------:R-:W-:-:S02]  /*455a0*/  IMAD.WIDE R94, R252, 0x4, R84 ;  /* 0x00000004fc5e7825 */ /* 0x000fc400078e0254 */
[----:B------:R2:W-:Y:S01]  /*455b0*/  STL.64 [R1+0x1c00], R92 ;  /* 0x001c005c01007387 */ /* 0x0005e20000100a00 */
[----:B------:R-:W-:Y:S01]  /*455c0*/  ISETP.GE.U32.AND P5, PT, R88, 0x7ffffe9e, PT ;  /* 0x7ffffe9e5800780c */ /* 0x000fe20003fa6070 */
[----:B------:R-:W3:Y:S02]  /*455d0*/  LDC R90, c[0x0][0x230] ;  /* 0x00008c00ff5a7b82 */ /* 0x000ee40000000800 */
[----:B------:R2:W-:Y:S01]  /*455e0*/  LDGSTS.E [R4+-0x72a00], desc[UR6][R92.64], !P4 ;  /* 0x8d6000005c047fae */ /* 0x0005e2000e121846 */
[----:B------:R-:W-:-:S03]  /*455f0*/  VIADD R84, R3, 0x100000 ;  /* 0x0010000003547836 */ /* 0x000fc60000000000 */
[----:B------:R2:W-:Y:S01]  /*45600*/  LDGSTS.E [R86+-0x72600], desc[UR6][R94.64], !P3 ;  /* 0x8da000005e567fae */ /* 0x0005e2000d921846 */
[----:B----4-:R-:W-:Y:S01]  /*45610*/  VIADD R87, R96, 0xffffff15 ;  /* 0xffffff1560577836 */ /* 0x010fe20000000000 */
[----:B------:R-:W4:Y:S01]  /*45620*/  LDC R85, c[0x0][0x230] ;  /* 0x00008c00ff557b82 */ /* 0x000f220000000800 */
[----:B--2---:R-:W-:-:S04]  /*45630*/  IMAD.WIDE R92, R252, 0x4, R82 ;  /* 0x00000004fc5c7825 */ /* 0x004fc800078e0252 */
[----:B------:R-:W-:Y:S01]  /*45640*/  VIADD R82, R98, 0xffffff19 ;  /* 0xffffff1962527836 */ /* 0x000fe20000000000 */
[----:B------:R-:W-:Y:S02]  /*45650*/  STL.64 [R1+0x1c50], R94 ;  /* 0x001c505e01007387 */ /* 0x000fe40000100a00 */
[----:B------:R-:W2:Y:S02]  /*45660*/  LDC R86, c[0x0][0x230] ;  /* 0x00008c00ff567b82 */ /* 0x000ea40000000800 */
[----:B------:R-:W-:Y:S01]  /*45670*/  ISETP.GE.U32.AND P3, PT, R82, 0x7ffffe9a, PT ;  /* 0x7ffffe9a5200780c */ /* 0x000fe20003f66070 */
[----:B------:R-:W-:Y:S04]  /*45680*/  STL.64 [R1+0x1c90], R92 ;  /* 0x001c905c01007387 */ /* 0x000fe80000100a00 */
[----:B------:R1:W-:Y:S04]  /*45690*/  LDGSTS.E [R84+-0x72200], desc[UR6][R92.64], !P6 ;  /* 0x8de000005c547fae */ /* 0x0003e8000f121846 */
[----:B------:R3:W-:Y:S04]  /*456a0*/  STL.64 [R1+0x1cf0], R80 ;  /* 0x001cf05001007387 */ /* 0x0007e80000100a00 */
[----:B------:R3:W-:Y:S04]  /*456b0*/  LDGSTS.E [R4+-0x71e00], desc[UR6][R80.64], !P5 ;  /* 0x8e20000050047fae */ /* 0x0007e8000e921846 */
[----:B------:R4:W-:Y:S01]  /*456c0*/  STL.64 [R1+0x1d38], R78 ;  /* 0x001d384e01007387 */ /* 0x0009e20000100a00 */
[----:B-1----:R-:W1:Y:S01]  /*456d0*/  LDC R84, c[0x0][0x230] ;  /* 0x00008c00ff547b82 */ /* 0x002e620000000800 */
[----:B---3--:R-:W-:Y:S01]  /*456e0*/  VIADD R81, R91, 0xffffff11 ;  /* 0xffffff115b517836 */ /* 0x008fe20000000000 */
[----:B------:R-:W-:Y:S01]  /*456f0*/  IADD3 R80, R3, 0x100000, RZ ;  /* 0x0010000003507810 */ /* 0x000fe20007ffe0ff */
[----:B------:R3:W-:Y:S03]  /*45700*/  STL.64 [R1+0x1d68], R76 ;  /* 0x001d684c01007387 */ /* 0x0007e60000100a00 */
[----:B------:R-:W-:Y:S01]  /*45710*/  ISETP.GE.U32.AND P6, PT, R81, 0x7ffffe92, PT ;  /* 0x7ffffe925100780c */ /* 0x000fe20003fc6070 */
[----:B------:R4:W-:Y:S04]  /*45720*/  LDGSTS.E [R80+-0x71a00], desc[UR6][R78.64], !P3 ;  /* 0x8e6000004e507fae */ /* 0x0009e8000d921846 */
[----:B------:R-:W2:Y:S04]  /*45730*/  LDL.LU.64 R248, [R1+0x20] ;  /* 0x0000200001f87983 */ /* 0x000ea80000300a00 */
[----:B------:R-:W-:Y:S01]  /*45740*/  STL.64 [R1+0x1da0], R74 ;  /* 0x001da04a01007387 */ /* 0x000fe20000100a00 */
[----:B----4-:R-:W-:Y:S01]  /*45750*/  IMAD.WIDE R80, R252, 0x4, R72 ;  /* 0x00000004fc507825 */ /* 0x010fe200078e0248 */
[----:B------:R-:W-:Y:S01]  /*45760*/  ISETP.GE.U32.AND P4, PT, R87, 0x7ffffe96, PT ;  /* 0x7ffffe965700780c */ /* 0x000fe20003f86070 */
[----:B------:R-:W4:Y:S03]  /*45770*/  LDC R79, c[0x0][0x230] ;  /* 0x00008c00ff4f7b82 */ /* 0x000f260000000800 */
[----:B------:R3:W-:Y:S04]  /*45780*/  STL.64 [R1+0x1dd8], R80 ;  /* 0x001dd85001007387 */ /* 0x0007e80000100a00 */
[----:B------:R-:W4:Y:S01]  /*45790*/  LDL.LU.64 R246, [R1] ;  /* 0x0000000001f67983 */ /* 0x000f220000300a00 */
[----:B------:R-:W-:Y:S01]  /*457a0*/  VIADD R82, R90, 0xffffff0d ;  /* 0xffffff0d5a527836 */ /* 0x000fe20000000000 */
[----:B------:R-:W2:Y:S03]  /*457b0*/  LDC R87, c[0x0][0x230] ;  /* 0x00008c00ff577b82 */ /* 0x000ea60000000800 */
[----:B------:R3:W-:Y:S01]  /*457c0*/  LDGSTS.E [R4+-0x71600], desc[UR6][R76.64], !P4 ;  /* 0x8ea000004c047fae */ /* 0x0007e2000e121846 */
[----:B------:R-:W-:Y:S01]  /*457d0*/  ISETP.GE.U32.AND P5, PT, R82, 0x7ffffe8e, PT ;  /* 0x7ffffe8e5200780c */ /* 0x000fe20003fa6070 */
[----:B-1----:R-:W-:Y:S01]  /*457e0*/  VIADD R73, R84, 0xffffff09 ;  /* 0xffffff0954497836 */ /* 0x002fe20000000000 */
[----:B------:R-:W-:-:S02]  /*457f0*/  IADD3 R83, R89, -0xfb, RZ ;  /* 0xffffff0559537810 */ /* 0x000fc40007ffe0ff */
[----:B------:R-:W-:Y:S01]  /*45800*/  IADD3 R72, R85, -0xff, RZ ;  /* 0xffffff0155487810 */ /* 0x000fe20007ffe0ff */
[----:B------:R-:W1:Y:S01]  /*45810*/  LDC R78, c[0x0][0x230] ;  /* 0x00008c00ff4e7b82 */ /* 0x000e620000000800 */
[----:B---3--:R-:W-:-:S07]  /*45820*/  VIADD R76, R3, 0x100000 ;  /* 0x00100000034c7836 */ /* 0x008fce0000000000 */
[----:B------:R-:W3:Y:S01]  /*45830*/  LDC R77, c[0x0][0x230] ;  /* 0x00008c00ff4d7b82 */ /* 0x000ee20000000800 */
[----:B------:R-:W-:Y:S01]  /*45840*/  LDGSTS.E [R76+-0x71200], desc[UR6][R74.64], !P6 ;  /* 0x8ee000004a4c7fae */ /* 0x000fe2000f121846 */
[----:B------:R-:W-:-:S03]  /*45850*/  ISETP.GE.U32.AND P3, PT, R83, 0x7ffffe86, PT ;  /* 0x7ffffe865300780c */ /* 0x000fc60003f66070 */
[----:B------:R2:W-:Y:S01]  /*45860*/  LDGSTS.E [R4+-0x70e00], desc[UR6][R80.64], !P5 ;  /* 0x8f20000050047fae */ /* 0x0005e2000e921846 */
[----:B------:R-:W-:Y:S02]  /*45870*/  ISETP.GE.U32.AND P5, PT, R73, 0x7ffffe8a, PT ;  /* 0x7ffffe8a4900780c */ /* 0x000fe40003fa6070 */
[----:B------:R-:W-:Y:S01]  /*45880*/  ISETP.GE.U32.AND P6, PT, R72, 0x7ffffe82, PT ;  /* 0x7ffffe824800780c */ /* 0x000fe20003fc6070 */
[----:B------:R-:W-:Y:S01]  /*45890*/  IMAD.WIDE R70, R252, 0x4, R70 ;  /* 0x00000004fc467825 */ /* 0x000fe200078e0246 */
[----:B------:R-:W-:-:S03]  /*458a0*/  IADD3 R73, R3, 0x100000, RZ ;  /* 0x0010000003497810 */ /* 0x000fc60007ffe0ff */
[----:B------:R-:W-:Y:S02]  /*458b0*/  VIADD R72, R3, 0x100000 ;  /* 0x0010000003487836 */ /* 0x000fe40000000000 */
[C---:B------:R-:W-:Y:S01]  /*458c0*/  IMAD.WIDE R68, R252.reuse, 0x4, R68 ;  /* 0x00000004fc447825 */ /* 0x040fe200078e0244 */
[----:B------:R-:W-:Y:S01]  /*458d0*/  STL.64 [R1+0x4970], R2 ;  /* 0x0049700201007387 */ /* 0x000fe20000100a00 */
[----:B--2---:R-:W2:Y:S02]  /*458e0*/  LDC R80, c[0x0][0x230] ;  /* 0x00008c00ff507b82 */ /* 0x004ea40000000800 */
[----:B------:R-:W-:Y:S01]  /*458f0*/  VIADD R74, R87, 0xffffff7c ;  /* 0xffffff7c574a7836 */ /* 0x000fe20000000000 */
[----:B------:R1:W-:Y:S01]  /*45900*/  STL.64 [R1+0x1e00], R70 ;  /* 0x001e004601007387 */ /* 0x0003e20000100a00 */
[----:B------:R-:W-:-:S03]  /*45910*/  IMAD.WIDE R66, R252, 0x4, R66 ;  /* 0x00000004fc427825 */ /* 0x000fc600078e0242 */
[----:B------:R1:W-:Y:S01]  /*45920*/  LDGSTS.E [R73+-0x70a00], desc[UR6][R70.64], !P5 ;  /* 0x8f60000046497fae */ /* 0x0003e2000e921846 */
[----:B------:R-:W-:Y:S01]  /*45930*/  ISETP.GE.U32.AND P4, PT, R74, 0x7ffffefd, PT ;  /* 0x7ffffefd4a00780c */ /* 0x000fe20003f86070 */
[----:B------:R-:W3:Y:S02]  /*45940*/  LDC R76, c[0x0][0x230] ;  /* 0x00008c00ff4c7b82 */ /* 0x000ee40000000800 */
[----:B------:R1:W-:Y:S04]  /*45950*/  STL.64 [R1+0x1e28], R68 ;  /* 0x001e284401007387 */ /* 0x0003e80000100a00 */
[----:B------:R1:W-:Y:S04]  /*45960*/  LDGSTS.E [R72+-0x70600], desc[UR6][R68.64], !P3 ;  /* 0x8fa0000044487fae */ /* 0x0003e8000d921846 */
[----:B------:R4:W-:Y:S01]  /*45970*/  STL.64 [R1+0x1e68], R66 ;  /* 0x001e684201007387 */ /* 0x0009e20000100a00 */
[----:B------:R-:W-:Y:S01]  /*45980*/  VIADD R75, R86, 0xffffff6c ;  /* 0xffffff6c564b7836 */ /* 0x000fe20000000000 */
[----:B-1----:R-:W1:Y:S02]  /*45990*/  LDC R70, c[0x0][0x230] ;  /* 0x00008c00ff467b82 */ /* 0x002e640000000800 */
[----:B------:R4:W-:Y:S06]  /*459a0*/  LDGSTS.E [R4+-0x70200], desc[UR6][R66.64], !P6 ;  /* 0x8fe0000042047fae */ /* 0x0009ec000f121846 */
[----:B------:R-:W1:Y:S01]  /*459b0*/  LDC R69, c[0x0][0x230] ;  /* 0x00008c00ff457b82 */ /* 0x000e620000000800 */
[----:B----4-:R-:W-:Y:S01]  /*459c0*/  VIADD R67, R79, 0xffffff74 ;  /* 0xffffff744f437836 */ /* 0x010fe20000000000 */
[----:B---3--:R-:W-:-:S06]  /*459d0*/  IADD3 R66, R77, -0x88, RZ ;  /* 0xffffff784d427810 */ /* 0x008fcc0007ffe0ff */
[----:B------:R-:W3:Y:S01]  /*459e0*/  LDC R72, c[0x0][0x230] ;  /* 0x00008c00ff487b82 */ /* 0x000ee20000000800 */
[----:B------:R-:W-:Y:S01]  /*459f0*/  VIADD R4, R5, 0x100000 ;  /* 0x0010000005047836 */ /* 0x000fe20000000000 */
[----:B------:R-:W-:Y:S02]  /*45a00*/  ISETP.GE.U32.AND P6, PT, R66, 0x7ffffef9, PT ;  /* 0x7ffffef94200780c */ /* 0x000fe40003fc6070 */
[----:B------:R-:W-:Y:S02]  /*45a10*/  ISETP.GE.U32.AND P3, PT, R67, 0x7ffffef5, PT ;  /* 0x7ffffef54300780c */ /* 0x000fe40003f66070 */
[----:B------:R-:W-:Y:S01]  /*45a20*/  IADD3 R67, R78, -0x90, RZ ;  /* 0xffffff704e437810 */ /* 0x000fe20007ffe0ff */
[----:B------:R-:W-:Y:S01]  /*45a30*/  VIADD R66, R5, 0x100000 ;  /* 0x0010000005427836 */ /* 0x000fe20000000000 */
[----:B------:R-:W-:Y:S01]  /*45a40*/  ISETP.GE.U32.AND P5, PT, R75, 0x7ffffeed, PT ;  /* 0x7ffffeed4b00780c */ /* 0x000fe20003fa6070 */
[----:B------:R-:W4:Y:S01]  /*45a50*/  LDC R71, c[0x0][0x230] ;  /* 0x00008c00ff477b82 */ /* 0x000f220000000800 */
[----:B------:R-:W-:-:S02]  /*45a60*/  VIADD R68, R76, 0xffffff4c ;  /* 0xffffff4c4c447836 */ /* 0x000fc40000000000 */
        /* <DEDUP_REMOVED lines=10> */
[----:B------:R-:W-:-:S03]  /*45b10*/  ISETP.GE.U32.AND P4, PT, R67, 0x7ffffef1, PT ;  /* 0x7ffffef14300780c */ /* 0x000fc60003f86070 */
[----:B------:R1:W-:Y:S01]  /*45b20*/  STL.64 [R1+0x1078], R2 ;  /* 0x0010780201007387 */ /* 0x0003e20000100a00 */
[----:B------:R-:W-:-:S04]  /*45b30*/  IMAD.WIDE R74, R252, 0x4, R246 ;  /* 0x00000004fc4a7825 */ /* 0x000fc800078e02f6 */
[----:B-1----:R-:W-:Y:S01]  /*45b40*/  IMAD.WIDE R2, R252, 0x4, R64 ;  /* 0x00000004fc027825 */ /* 0x002fe200078e0240 */
[----:B------:R1:W-:Y:S01]  /*45b50*/  LDGSTS.E [R66+-0x77900], desc[UR6][R74.64], !P6 ;  /* 0x887000004a427fae */ /* 0x0003e2000f121846 */
[----:B------:R-:W4:Y:S02]  /*45b60*/  LDC R65, c[0x0][0x230] ;  /* 0x00008c00ff417b82 */ /* 0x000f240000000800 */
[----:B--2---:R-:W-:Y:S01]  /*45b70*/  VIADD R64, R80, 0xffffff64 ;  /* 0xffffff6450407836 */ /* 0x004fe20000000000 */
[----:B------:R-:W-:Y:S04]  /*45b80*/  STL.64 [R1+0x10c0], R74 ;  /* 0x0010c04a01007387 */ /* 0x000fe80000100a00 */
[----:B------:R2:W-:Y:S01]  /*45b90*/  LDGSTS.E [R4+-0x77500], desc[UR6][R2.64], !P3 ;  /* 0x88b0000002047fae */ /* 0x0005e2000d921846 */
[----:B------:R-:W-:-:S02]  /*45ba0*/  ISETP.GE.U32.AND P3, PT, R64, 0x7ffffee5, PT ;  /* 0x7ffffee54000780c */ /* 0x000fc40003f66070 */
[----:B------:R-:W-:Y:S01]  /*45bb0*/  IADD3 R64, R5, 0x100000, RZ ;  /* 0x0010000005407810 */ /* 0x000fe20007ffe0ff */
[----:B------:R2:W-:Y:S01]  /*45bc0*/  STL.64 [R1+0x10e8], R2 ;  /* 0x0010e80201007387 */ /* 0x0005e20000100a00 */
[C---:B-1----:R-:W-:Y:S02]  /*45bd0*/  IMAD.WIDE R66, R252.reuse, 0x4, R62 ;  /* 0x00000004fc427825 */ /* 0x042fe400078e023e */
[----:B------:R-:W1:Y:S03]  /*45be0*/  LDC R63, c[0x0][0x230] ;  /* 0x00008c00ff3f7b82 */ /* 0x000e660000000800 */
[----:B------:R3:W-:Y:S01]  /*45bf0*/  LDGSTS.E [R64+-0x77100], desc[UR6][R66.64], !P4 ;  /* 0x88f0000042407fae */ /* 0x0007e2000e121846 */
[----:B--2---:R-:W-:-:S04]  /*45c00*/  IMAD.WIDE R2, R252, 0x4, R60 ;  /* 0x00000004fc027825 */ /* 0x004fc800078e023c */
[----:B------:R-:W-:Y:S01]  /*45c10*/  VIADD R61, R69, 0xffffff68 ;  /* 0xffffff68453d7836 */ /* 0x000fe20000000000 */
[----:B------:R2:W-:Y:S01]  /*45c20*/  LDGSTS.E [R4+-0x76d00], desc[UR6][R2.64], !P5 ;  /* 0x8930000002047fae */ /* 0x0005e2000e921846 */
[----:B---3--:R-:W-:Y:S01]  /*45c30*/  VIADD R60, R72, 0xffffff60 ;  /* 0xffffff60483c7836 */ /* 0x008fe20000000000 */
[----:B------:R-:W3:Y:S02]  /*45c40*/  LDC R64, c[0x0][0x230] ;  /* 0x00008c00ff407b82 */ /* 0x000ee40000000800 */
[----:B------:R-:W-:Y:S02]  /*45c50*/  ISETP.GE.U32.AND P4, PT, R61, 0x7ffffee9, PT ;  /* 0x7ffffee93d00780c */ /* 0x000fe40003f86070 */
[----:B------:R-:W-:Y:S01]  /*45c60*/  ISETP.GE.U32.AND P6, PT, R68, 0x7ffffecd, PT ;  /* 0x7ffffecd4400780c */ /* 0x000fe20003fc6070 */
[----:B------:R-:W-:Y:S01]  /*45c70*/  IMAD.WIDE R68, R252, 0x4, R58 ;  /* 0x00000004fc447825 */ /* 0x000fe200078e023a */
[----:B------:R-:W-:-:S03]  /*45c80*/  ISETP.GE.U32.AND P5, PT, R60, 0x7ffffee1, PT ;  /* 0x7ffffee13c00780c */ /* 0x000fc60003fa6070 */
[C---:B------:R-:W-:Y:S01]  /*45c90*/  VIADD R60, R5.reuse, 0x100000 ;  /* 0x00100000053c7836 */ /* 0x040fe20000000000 */
[----:B------:R-:W-:Y:S01]  /*45ca0*/  IADD3 R62, R70, -0xa4, RZ ;  /* 0xffffff5c463e7810 */ /* 0x000fe20007ffe0ff */
[----:B------:R2:W-:Y:S01]  /*45cb0*/  STL.64 [R1+0x1130], R66 ;  /* 0x0011304201007387 */ /* 0x0005e20000100a00 */
[----:B------:R-:W-:Y:S01]  /*45cc0*/  IADD3 R58, R5, 0x100000, RZ ;  /* 0x00100000053a7810 */ /* 0x000fe20007ffe0ff */
[----:B----4-:R-:W-:Y:S02]  /*45cd0*/  VIADD R61, R71, 0xffffff58 ;  /* 0xffffff58473d7836 */ /* 0x010fe40000000000 */
[----:B------:R-:W-:Y:S01]  /*45ce0*/  LDGSTS.E [R60+-0x76900], desc[UR6][R68.64], !P4 ;  /* 0x89700000443c7fae */ /* 0x000fe2000e121846 */
[----:B------:R-:W-:-:S03]  /*45cf0*/  ISETP.GE.U32.AND P4, PT, R62, 0x7ffffedd, PT ;  /* 0x7ffffedd3e00780c */ /* 0x000fc60003f86070 */
[----:B------:R4:W-:Y:S01]  /*45d00*/  LDGSTS.E [R58+-0x76500], desc[UR6][R56.64], !P3 ;  /* 0x89b00000383a7fae */ /* 0x0009e2000d921846 */
[----:B--2---:R-:W2:Y:S03]  /*45d10*/  LDC R66, c[0x0][0x230] ;  /* 0x00008c00ff427b82 */ /* 0x004ea60000000800 */
[----:B------:R4:W-:Y:S01]  /*45d20*/  STL.64 [R1+0x11c0], R2 ;  /* 0x0011c00201007387 */ /* 0x0009e20000100a00 */
[----:B------:R-:W-:-:S03]  /*45d30*/  ISETP.GE.U32.AND P3, PT, R61, 0x7ffffed9, PT ;  /* 0x7ffffed93d00780c */ /* 0x000fc60003f66070 */
[----:B------:R-:W-:Y:S04]  /*45d40*/  STL.64 [R1+0x12a8], R68 ;  /* 0x0012a84401007387 */ /* 0x000fe80000100a00 */
[----:B------:R1:W-:Y:S01]  /*45d50*/  STL.64 [R1+0x1418], R56 ;  /* 0x0014183801007387 */ /* 0x0003e20000100a00 */
[----:B----4-:R-:W-:-:S04]  /*45d60*/  IMAD.WIDE R2, R252, 0x4, R54 ;  /* 0x00000004fc027825 */ /* 0x010fc800078e0236 */
[----:B------:R-:W-:Y:S02]  /*45d70*/  VIADD R54, R5, 0x100000 ;  /* 0x0010000005367836 */ /* 0x000fe40000000000 */
[----:B-1----:R-:W-:Y:S01]  /*45d80*/  VIADD R55, R63, 0xffffff54 ;  /* 0xffffff543f377836 */ /* 0x002fe20000000000 */
[----:B------:R-:W1:Y:S01]  /*45d90*/  LDC R57, c[0x0][0x230] ;  /* 0x00008c00ff397b82 */ /* 0x000e620000000800 */
[----:B------:R4:W-:Y:S04]  /*45da0*/  STL.64 [R1+0x14b8], R2 ;  /* 0x0014b80201007387 */ /* 0x0009e80000100a00 */
[----:B------:R4:W-:Y:S01]  /*45db0*/  LDGSTS.E [R4+-0x76100], desc[UR6][R2.64], !P5 ;  /* 0x89f0000002047fae */ /* 0x0009e2000e921846 */
[----:B------:R-:W-:Y:S01]  /*45dc0*/  ISETP.GE.U32.AND P5, PT, R55, 0x7ffffed5, PT ;  /* 0x7ffffed53700780c */ /* 0x000fe20003fa6070 */
[C---:B------:R-:W-:Y:S01]  /*45dd0*/  IMAD.WIDE R58, R252.reuse, 0x4, R48 ;  /* 0x00000004fc3a7825 */ /* 0x040fe200078e0230 */
[----:B------:R-:W1:Y:S01]  /*45de0*/  LDC R56, c[0x0][0x230] ;  /* 0x00008c00ff387b82 */ /* 0x000e620000000800 */
[----:B------:R2:W-:Y:S04]  /*45df0*/  STL.64 [R1+0x14f8], R52 ;  /* 0x0014f83401007387 */ /* 0x0005e80000100a00 */
[----:B------:R2:W-:Y:S03]  /*45e00*/  LDGSTS.E [R54+-0x75d00], desc[UR6][R52.64], !P4 ;  /* 0x8a30000034367fae */ /* 0x0005e6000e121846 */
[----:B------:R-:W1:Y:S01]  /*45e10*/  LDC R55, c[0x0][0x230] ;  /* 0x00008c00ff377b82 */ /* 0x000e620000000800 */
[----:B----4-:R-:W-:Y:S01]  /*45e20*/  IMAD.WIDE R2, R252, 0x4, R50 ;  /* 0x00000004fc027825 */ /* 0x010fe200078e0232 */
[----:B---3--:R-:W-:-:S04]  /*45e30*/  IADD3 R50, R64, -0xb0, RZ ;  /* 0xffffff5040327810 */ /* 0x008fc80007ffe0ff */
[----:B------:R3:W-:Y:S02]  /*45e40*/  LDGSTS.E [R4+-0x75900], desc[UR6][R2.64], !P3 ;  /* 0x8a70000002047fae */ /* 0x0007e4000d921846 */
[----:B--2---:R-:W2:Y:S01]  /*45e50*/  LDC R53, c[0x0][0x230] ;  /* 0x00008c00ff357b82 */ /* 0x004ea20000000800 */
[----:B------:R-:W-:Y:S01]  /*45e60*/  ISETP.GE.U32.AND P3, PT, R50, 0x7ffffed1, PT ;  /* 0x7ffffed13200780c */ /* 0x000fe20003f66070 */
[----:B------:R-:W-:Y:S01]  /*45e70*/  VIADD R51, R66, 0xffffff48 ;  /* 0xffffff4842337836 */ /* 0x000fe20000000000 */
[----:B------:R-:W-:-:S05]  /*45e80*/  IADD3 R50, R5, 0x100000, RZ ;  /* 0x0010000005327810 */ /* 0x000fca0007ffe0ff */
[----:B------:R-:W4:Y:S01]  /*45e90*/  LDC R54, c[0x0][0x230] ;  /* 0x00008c00ff367b82 */ /* 0x000f220000000800 */
[----:B------:R3:W-:Y:S01]  /*45ea0*/  STL.64 [R1+0x1550], R2 ;  /* 0x0015500201007387 */ /* 0x0007e20000100a00 */
[----:B------:R-:W-:-:S03]  /*45eb0*/  VIADD R48, R5, 0x100000 ;  /* 0x0010000005307836 */ /* 0x000fc60000000000 */
[----:B------:R-:W-:Y:S01]  /*45ec0*/  LDGSTS.E [R50+-0x75500], desc[UR6][R58.64], !P5 ;  /* 0x8ab000003a327fae */ /* 0x000fe2000e921846 */
[----:B------:R-:W-:Y:S01]  /*45ed0*/  ISETP.GE.U32.AND P5, PT, R51, 0x7ffffec9, PT ;  /* 0x7ffffec93300780c */ /* 0x000fe20003fa6070 */
[----:B------:R-:W-:Y:S02]  /*45ee0*/  VIADD R52, R65, 0xffffff44 ;  /* 0xffffff4441347836 */ /* 0x000fe40000000000 */
[----:B------:R-:W-:Y:S01]  /*45ef0*/  STL.64 [R1+0x1578], R58 ;  /* 0x0015783a01007387 */ /* 0x000fe20000100a00 */
[----:B---3--:R-:W-:-:S03]  /*45f00*/  IMAD.WIDE R2, R252, 0x4, R44 ;  /* 0x00000004fc027825 */ /* 0x008fc600078e022c */
[----:B------:R3:W-:Y:S01]  /*45f10*/  STL.64 [R1+0x15e0], R46 ;  /* 0x0015e02e01007387 */ /* 0x0007e20000100a00 */
[----:B-1----:R-:W-:-:S03]  /*45f20*/  IADD3 R44, R57, -0xc0, RZ ;  /* 0xffffff40392c7810 */ /* 0x002fc60007ffe0ff */
[----:B------:R1:W-:Y:S01]  /*45f30*/  LDGSTS.E [R48+-0x75100], desc[UR6][R46.64], !P3 ;  /* 0x8af000002e307fae */ /* 0x0003e2000d921846 */
[----:B------:R-:W-:-:S03]  /*45f40*/  ISETP.GE.U32.AND P4, PT, R52, 0x7ffffec5, PT ;  /* 0x7ffffec53400780c */ /* 0x000fc60003f86070 */
[----:B------:R3:W-:Y:S04]  /*45f50*/  STL.64 [R1+0x1618], R2 ;  /* 0x0016180201007387 */ /* 0x0007e80000100a00 */
[----:B------:R2:W-:Y:S01]  /*45f60*/  LDGSTS.E [R4+-0x74d00], desc[UR6][R2.64], !P6 ;  /* 0x8b30000002047fae */ /* 0x0005e2000f121846 */
[----:B------:R-:W-:Y:S01]  /*45f70*/  ISETP.GE.U32.AND P6, PT, R44, 0x7ffffec1, PT ;  /* 0x7ffffec12c00780c */ /* 0x000fe20003fc6070 */
[----:B------:R-:W-:Y:S01]  /*45f80*/  VIADD R45, R56, 0xffffff1c ;  /* 0xffffff1c382d7836 */ /* 0x000fe20000000000 */
[----:B------:R-:W4:Y:S01]  /*45f90*/  LDC R44, c[0x0][0x230] ;  /* 0x00008c00ff2c7b82 */ /* 0x000f220000000800 */
[----:B-1----:R-:W-:-:S07]  /*45fa0*/  IMAD.WIDE R48, R252, 0x4, R40 ;  /* 0x00000004fc307825 */ /* 0x002fce00078e0228 */
[----:B---3--:R-:W1:Y:S01]  /*45fb0*/  LDC R46, c[0x0][0x230] ;  /* 0x00008c00ff2e7b82 */ /* 0x008e620000000800 */
[----:B--2---:R-:W-:-:S04]  /*45fc0*/  IMAD.WIDE R2, R252, 0x4, R42 ;  /* 0x00000004fc027825 */ /* 0x004fc800078e022a */
[----:B------:R-:W-:Y:S01]  /*45fd0*/  VIADD R42, R53, 0xffffff3c ;  /* 0xffffff3c352a7836 */ /* 0x000fe20000000000 */
[----:B------:R2:W-:Y:S02]  /*45fe0*/  LDGSTS.E [R4+-0x74900], desc[UR6][R2.64], !P5 ;  /* 0x8b70000002047fae */ /* 0x0005e4000e921846 */
[----:B------:R-:W3:Y:S02]  /*45ff0*/  LDC R43, c[0x0][0x230] ;  /* 0x00008c00ff2b7b82 */ /* 0x000ee40000000800 */
[----:B------:R-:W-:Y:S01]  /*46000*/  ISETP.GE.U32.AND P5, PT, R42, 0x7ffffebd, PT ;  /* 0x7ffffebd2a00780c */ /* 0x000fe20003fa6070 */
[----:B------:R2:W-:Y:S01]  /*46010*/  STL.64 [R1+0x1648], R2 ;  /* 0x0016480201007387 */ /* 0x0005e20000100a00 */
[----:B------:R-:W-:-:S04]  /*46020*/  VIADD R42, R5, 0x100000 ;  /* 0x00100000052a7836 */ /* 0x000fc80000000000 */
[----:B------:R-:W3:Y:S01]  /*46030*/  LDC R41, c[0x0][0x230] ;  /* 0x00008c00ff297b82 */ /* 0x000ee20000000800 */
[----:B------:R1:W-:Y:S01]  /*46040*/  LDGSTS.E [R42+-0x74500], desc[UR6][R48.64], !P4 ;  /* 0x8bb00000302a7fae */ /* 0x0003e2000e121846 */
[----:B--2---:R-:W-:Y:S01]  /*46050*/  IMAD.WIDE R2, R252, 0x4, R38 ;  /* 0x00000004fc027825 */ /* 0x004fe200078e0226 */
[----:B----4-:R-:W-:-:S04]  /*46060*/  IADD3 R38, R54, -0xc8, RZ ;  /* 0xffffff3836267810 */ /* 0x010fc80007ffe0ff */
[----:B------:R2:W-:Y:S01]  /*46070*/  LDGSTS.E [R4+-0x74100], desc[UR6][R2.64], !P6 ;  /* 0x8bf0000002047fae */ /* 0x0005e2000f121846 */
[----:B------:R-:W-:Y:S01]  /*46080*/  ISETP.GE.U32.AND P6, PT, R38, 0x7ffffeb9, PT ;  /* 0x7ffffeb92600780c */ /* 0x000fe20003fc6070 */
[----:B------:R-:W-:Y:S01]  /*46090*/  VIADD R39, R55, 0xffffff34 ;  /* 0xffffff3437277836 */ /* 0x000fe20000000000 */
[----:B------:R-:W-:Y:S01]  /*460a0*/  ISETP.GE.U32.AND P3, PT, R45, 0x7ffffe9d, PT ;  /* 0x7ffffe9d2d00780c */ /* 0x000fe20003f66070 */
[----:B------:R4:W-:Y:S01]  /*460b0*/  STL.64 [R1+0x16a0], R48 ;  /* 0x0016a03001007387 */ /* 0x0009e20000100a00 */
[----:B------:R-:W2:Y:S02]  /*460c0*/  LDC R45, c[0x0][0x230] ;  /* 0x00008c00ff2d7b82 */ /* 0x000ea40000000800 */
[----:B------:R-:W-:Y:S01]  /*460d0*/  ISETP.GE.U32.AND P4, PT, R39, 0x7ffffeb5, PT ;  /* 0x7ffffeb52700780c */ /* 0x000fe20003f86070 */
[C---:B------:R-:W-:Y:S01]  /*460e0*/  VIADD R38, R5.reuse, 0x100000 ;  /* 0x0010000005267836 */ /* 0x040fe20000000000 */
[----:B------:R-:W-:Y:S01]  /*460f0*/  IADD3 R39, R5, 0x100000, RZ ;  /* 0x0010000005277810 */ /* 0x000fe20007ffe0ff */
[----:B-1----:R-:W-:-:S03]  /*46100*/  VIADD R40, R46, 0xffffff2c ;  /* 0xffffff2c2e287836 */ /* 0x002fc60000000000 */
[----:B------:R-:W1:Y:S01]  /*46110*/  LDC R42, c[0x0][0x230] ;  /* 0x00008c00ff2a7b82 */ /* 0x000e620000000800 */
[----:B------:R2:W-:Y:S01]  /*46120*/  LDGSTS.E [R39+-0x73d00], desc[UR6][R36.64], !P5 ;  /* 0x8c30000024277fae */ /* 0x0005e2000e921846 */
[----:B----4-:R-:W-:-:S04]  /*46130*/  IMAD.WIDE R48, R252, 0x4, R34 ;  /* 0x00000004fc307825 */ /* 0x010fc800078e0222 */
[----:B---3--:R-:W-:Y:S01]  /*46140*/  VIADD R34, R43, 0xffffff30 ;  /* 0xffffff302b227836 */ /* 0x008fe20000000000 */
[----:B------:R-:W-:Y:S01]  /*46150*/  LDGSTS.E [R38+-0x73900], desc[UR6][R48.64], !P6 ;  /* 0x8c70000030267fae */ /* 0x000fe2000f121846 */
[----:B------:R-:W-:Y:S01]  /*46160*/  ISETP.GE.U32.AND P5, PT, R40, 0x7ffffead, PT ;  /* 0x7ffffead2800780c */ /* 0x000fe20003fa6070 */
[----:B------:R-:W3:Y:S02]  /*46170*/  LDC R35, c[0x0][0x230] ;  /* 0x00008c00ff237b82 */ /* 0x000ee40000000800 */
[----:B------:R-:W-:Y:S01]  /*46180*/  ISETP.GE.U32.AND P6, PT, R34, 0x7ffffeb1, PT ;  /* 0x7ffffeb12200780c */ /* 0x000fe20003fc6070 */
[----:B------:R2:W-:Y:S01]  /*46190*/  STL.64 [R1+0x16e8], R2 ;  /* 0x0016e80201007387 */ /* 0x0005e20000100a00 */
[----:B------:R-:W-:-:S03]  /*461a0*/  IADD3 R34, R44, -0xdc, RZ ;  /* 0xffffff242c227810 */ /* 0x000fc60007ffe0ff */
[----:B------:R4:W-:Y:S04]  /*461b0*/  STL.64 [R1+0x1740], R36 ;  /* 0x0017402401007387 */ /* 0x0009e80000100a00 */
[----:B------:R-:W-:Y:S01]  /*461c0*/  STL.64 [R1+0x1778], R48 ;  /* 0x0017783001007387 */ /* 0x000fe20000100a00 */
[----:B--2---:R-:W-:-:S04]  /*461d0*/  IMAD.WIDE R2, R252, 0x4, R32 ;  /* 0x00000004fc027825 */ /* 0x004fc800078e0220 */
[----:B------:R-:W-:Y:S01]  /*461e0*/  VIADD R33, R41, 0xffffff28 ;  /* 0xffffff2829217836 */ /* 0x000fe20000000000 */
[----:B----4-:R-:W2:Y:S01]  /*461f0*/  LDC R37, c[0x0][0x230] ;  /* 0x00008c00ff257b82 */ /* 0x010ea20000000800 */
[----:B------:R-:W-:Y:S01]  /*46200*/  VIADD R32, R5, 0x100000 ;  /* 0x0010000005207836 */ /* 0x000fe20000000000 */
[----:B------:R4:W-:Y:S04]  /*46210*/  STL.64 [R1+0x17d8], R2 ;  /* 0x0017d80201007387 */ /* 0x0009e80000100a00 */
[----:B------:R4:W-:Y:S01]  /*46220*/  LDGSTS.E [R4+-0x73500], desc[UR6][R2.64], !P4 ;  /* 0x8cb0000002047fae */ /* 0x0009e2000e121846 */
[----:B------:R-:W-:Y:S01]  /*46230*/  ISETP.GE.U32.AND P4, PT, R33, 0x7ffffea9, PT ;  /* 0x7ffffea92100780c */ /* 0x000fe20003f86070 */
[----:B------:R-:W1:Y:S02]  /*46240*/  LDC R36, c[0x0][0x230] ;  /* 0x00008c00ff247b82 */ /* 0x000e640000000800 */
[----:B------:R3:W-:Y:S01]  /*46250*/  LDGSTS.E [R32+-0x73100], desc[UR6][R30.64], !P6 ;  /* 0x8cf000001e207fae */ /* 0x0007e2000f121846 */
[----:B------:R-:W-:Y:S01]  /*46260*/  ISETP.GE.U32.AND P6, PT, R34, 0x7ffffea5, PT ;  /* 0x7ffffea52200780c */ /* 0x000fe20003fc6070 */
[----:B----4-:R-:W-:-:S04]  /*46270*/  IMAD.WIDE R2, R252, 0x4, R28 ;  /* 0x00000004fc027825 */ /* 0x010fc800078e021c */
[----:B------:R-:W-:Y:S01]  /*46280*/  VIADD R29, R45, 0xffffff20 ;  /* 0xffffff202d1d7836 */ /* 0x000fe20000000000 */
[----:B------:R4:W-:Y:S01]  /*46290*/  LDGSTS.E [R4+-0x72d00], desc[UR6][R2.64], !P5 ;  /* 0x8d30000002047fae */ /* 0x0009e2000e921846 */
[----:B------:R-:W-:-:S03]  /*462a0*/  VIADD R28, R5, 0x100000 ;  /* 0x00100000051c7836 */ /* 0x000fc60000000000 */
[----:B------:R-:W-:Y:S01]  /*462b0*/  ISETP.GE.U32.AND P5, PT, R29, 0x7ffffea1, PT ;  /* 0x7ffffea11d00780c */ /* 0x000fe20003fa6070 */
[----:B------:R4:W-:Y:S01]  /*462c0*/  STL.64 [R1+0x1848], R30 ;  /* 0x0018481e01007387 */ /* 0x0009e20000100a00 */
[C---:B---3--:R-:W-:Y:S02]  /*462d0*/  IMAD.WIDE R32, R252.reuse, 0x4, R26 ;  /* 0x00000004fc207825 */ /* 0x048fe400078e021a */
[----:B------:R-:W3:Y:S01]  /*462e0*/  LDC R26, c[0x0][0x230] ;  /* 0x00008c00ff1a7b82 */ /* 0x000ee20000000800 */
[----:B------:R4:W-:Y:S04]  /*462f0*/  STL.64 [R1+0x18e0], R2 ;  /* 0x0018e00201007387 */ /* 0x0009e80000100a00 */
[----:B------:R-:W-:Y:S04]  /*46300*/  STL.64 [R1+0x19b0], R32 ;  /* 0x0019b02001007387 */ /* 0x000fe80000100a00 */
[----:B------:R-:W-:Y:S01]  /*46310*/  LDGSTS.E [R28+-0x72900], desc[UR6][R32.64], !P4 ;  /* 0x8d700000201c7fae */ /* 0x000fe2000e121846 */
[----:B----4-:R-:W4:Y:S01]  /*46320*/  LDC R31, c[0x0][0x230] ;  /* 0x00008c00ff1f7b82 */ /* 0x010f220000000800 */
[----:B------:R-:W-:-:S04]  /*46330*/  IMAD.WIDE R2, R252, 0x4, R24 ;  /* 0x00000004fc027825 */ /* 0x000fc800078e0218 */
[----:B------:R-:W-:Y:S01]  /*46340*/  VIADD R24, R5, 0x100000 ;  /* 0x0010000005187836 */ /* 0x000fe20000000000 */
[----:B------:R2:W-:Y:S04]  /*46350*/  STL.64 [R1+0x1a80], R2 ;  /* 0x001a800201007387 */ /* 0x0005e80000100a00 */
[----:B------:R2:W-:Y:S04]  /*46360*/  LDGSTS.E [R4+-0x72500], desc[UR6][R2.64], !P6 ;  /* 0x8db0000002047fae */ /* 0x0005e8000f121846 */
[----:B------:R-:W-:Y:S04]  /*46370*/  STL.64 [R1+0x1b68], R22 ;  /* 0x001b681601007387 */ /* 0x000fe80000100a00 */
[----:B------:R-:W-:Y:S01]  /*46380*/  LDGSTS.E [R24+-0x72100], desc[UR6][R22.64], !P5 ;  /* 0x8df0000016187fae */ /* 0x000fe2000e921846 */
[----:B--2---:R-:W-:-:S05]  /*46390*/  IMAD.WIDE R2, R252, 0x4, R20 ;  /* 0x00000004fc027825 */ /* 0x004fca00078e0214 */
[----:B------:R2:W-:Y:S04]  /*463a0*/  STL.64 [R1+0x1b98], R2 ;  /* 0x001b980201007387 */ /* 0x0005e80000100a00 */
[----:B------:R2:W-:Y:S02]  /*463b0*/  LDGSTS.E [R4+-0x71d00], desc[UR6][R2.64], !P3 ;  /* 0x8e30000002047fae */ /* 0x0005e4000d921846 */
[----:B--2---:R-:W-:-:S05]  /*463c0*/  IMAD.WIDE R2, R252, 0x4, R18 ;  /* 0x00000004fc027825 */ /* 0x004fca00078e0212 */
[----:B------:R3:W-:Y:S04]  /*463d0*/  STL.64 [R1+0x1bf8], R2 ;  /* 0x001bf80201007387 */ /* 0x0007e80000100a00 */
[----:B------:R-:W2:Y:S04]  /*463e0*/  LDL.LU.64 R234, [R1+0x420] ;  /* 0x0004200001ea7983 */ /* 0x000ea80000300a00 */
[----:B------:R3:W-:Y:S04]  /*463f0*/  STL.64 [R1+0x1c38], R16 ;  /* 0x001c381001007387 */ /* 0x0007e80000100a00 */
[----:B------:R-:W2:Y:S04]  /*46400*/  LDL.LU.64 R224, [R1+0x410] ;  /* 0x0004100001e07983 */ /* 0x000ea80000300a00 */
[----:B------:R3:W-:Y:S04]  /*46410*/  STL.64 [R1+0x1c88], R14 ;  /* 0x001c880e01007387 */ /* 0x0007e80000100a00 */
[----:B------:R-:W2:Y:S04]  /*46420*/  LDL.LU.64 R232, [R1+0x3b0] ;  /* 0x0003b00001e87983 */ /* 0x000ea80000300a00 */
[----:B------:R-:W2:Y:S04]  /*46430*/  LDL.LU.64 R228, [R1+0x3a8] ;  /* 0x0003a80001e47983 */ /* 0x000ea80000300a00 */
[----:B------:R-:W2:Y:S01]  /*46440*/  LDL.LU.64 R246, [R1+0x338] ;  /* 0x0003380001f67983 */ /* 0x000ea20000300a00 */
[----:B------:R-:W-:Y:S01]  /*46450*/  IADD3 R25, R35, -0xe8, RZ ;  /* 0xffffff1823197810 */ /* 0x000fe20007ffe0ff */
[----:B------:R-:W-:Y:S01]  /*46460*/  VIADD R20, R37, 0xffffff10 ;  /* 0xffffff1025147836 */ /* 0x000fe20000000000 */
[----:B-1----:R-:W-:Y:S01]  /*46470*/  IADD3 R30, R42, -0xec, RZ ;  /* 0xffffff142a1e7810 */ /* 0x002fe20007ffe0ff */
[----:B------:R-:W-:Y:S01]  /*46480*/  IMAD.WIDE R12, R252, 0x4, R12 ;  /* 0x00000004fc0c7825 */ /* 0x000fe200078e020c */
[----:B------:R-:W-:Y:S01]  /*46490*/  ISETP.GE.U32.AND P6, PT, R25, 0x7ffffe99, PT ;  /* 0x7ffffe991900780c */ /* 0x000fe20003fc6070 */
[----:B------:R-:W2:Y:S01]  /*464a0*/  LDL.LU.64 R250, [R1+0x330] ;  /* 0x0003300001fa7983 */ /* 0x000ea20000300a00 */
[----:B------:R-:W-:-:S02]  /*464b0*/  IADD3 R21, R36, -0xf4, RZ ;  /* 0xffffff0c24157810 */ /* 0x000fc40007ffe0ff */
[----:B------:R-:W-:Y:S01]  /*464c0*/  ISETP.GE.U32.AND P4, PT, R30, 0x7ffffe95, PT ;  /* 0x7ffffe951e00780c */ /* 0x000fe20003f86070 */
[----:B------:R-:W2:Y:S01]  /*464d0*/  LDL.LU.64 R248, [R1+0x2e0] ;  /* 0x0002e00001f87983 */ /* 0x000ea20000300a00 */
[----:B------:R-:W-:Y:S01]  /*464e0*/  ISETP.GE.U32.AND P5, PT, R20, 0x7ffffe91, PT ;  /* 0x7ffffe911400780c */ /* 0x000fe20003fa6070 */
[----:B------:R-:W-:Y:S01]  /*464f0*/  VIADD R20, R5, 0x100000 ;  /* 0x0010000005147836 */ /* 0x000fe20000000000 */
[----:B------:R-:W-:Y:S01]  /*46500*/  ISETP.GE.U32.AND P3, PT, R21, 0x7ffffe8d, PT ;  /* 0x7ffffe8d1500780c */ /* 0x000fe20003f66070 */
[----:B----4-:R-:W-:Y:S01]  /*46510*/  VIADD R21, R31, 0xffffff08 ;  /* 0xffffff081f157836 */ /* 0x010fe20000000000 */
[----:B------:R-:W-:Y:S01]  /*46520*/  IADD3 R18, R5, 0x100000, RZ ;  /* 0x0010000005127810 */ /* 0x000fe20007ffe0ff */
[----:B------:R-:W4:Y:S04]  /*46530*/  LDL.LU.64 R244, [R1+0x2d0] ;  /* 0x0002d00001f47983 */ /* 0x000f280000300a00 */
[----:B------:R3:W-:Y:S01]  /*46540*/  LDGSTS.E [R20+-0x71900], desc[UR6][R2.64], !P6 ;  /* 0x8e70000002147fae */ /* 0x0007e2000f121846 */
[----:B------:R-:W-:-:S03]  /*46550*/  ISETP.GE.U32.AND P6, PT, R21, 0x7ffffe89, PT ;  /* 0x7ffffe891500780c */ /* 0x000fc60003fc6070 */
[----:B------:R1:W-:Y:S04]  /*46560*/  LDGSTS.E [R18+-0x71500], desc[UR6][R16.64], !P4 ;  /* 0x8eb0000010127fae */ /* 0x0003e8000e121846 */
[----:B------:R1:W-:Y:S01]  /*46570*/  LDGSTS.E [R4+-0x71100], desc[UR6][R14.64], !P5 ;  /* 0x8ef000000e047fae */ /* 0x0003e2000e921846 */
[----:B---3--:R-:W-:-:S03]  /*46580*/  VIADD R2, R26, 0xffffff00 ;  /* 0xffffff001a027836 */ /* 0x008fc60000000000 */
[----:B------:R-:W3:Y:S01]  /*46590*/  LDL.LU.64 R242, [R1+0x288] ;  /* 0x0002880001f27983 */ /* 0x000ee20000300a00 */
[----:B-1----:R-:W-:Y:S01]  /*465a0*/  IMAD.WIDE R16, R252, 0x4, R10 ;  /* 0x00000004fc107825 */ /* 0x002fe200078e020a */
[----:B------:R-:W-:Y:S02]  /*465b0*/  ISETP.GE.U32.AND P4, PT, R2, 0x7ffffe81, PT ;  /* 0x7ffffe810200780c */ /* 0x000fe40003f86070 */
[----:B------:R-:W3:Y:S01]  /*465c0*/  LDL.LU.64 R240, [R1+0x280] ;  /* 0x0002800001f07983 */ /* 0x000ee20000300a00 */
[C---:B------:R-:W-:Y:S02]  /*465d0*/  VIADD R14, R5.reuse, 0x100000 ;  /* 0x00100000050e7836 */ /* 0x040fe40000000000 */
[C---:B------:R-:W-:Y:S01]  /*465e0*/  IMAD.WIDE R8, R252.reuse, 0x4, R8 ;  /* 0x00000004fc087825 */ /* 0x040fe200078e0208 */
[----:B------:R-:W-:Y:S02]  /*465f0*/  IADD3 R15, R5, 0x100000, RZ ;  /* 0x00100000050f7810 */ /* 0x000fe40007ffe0ff */
[----:B------:R-:W-:Y:S01]  /*46600*/  LDGSTS.E [R14+-0x70d00], desc[UR6][R12.64], !P3 ;  /* 0x8f3000000c0e7fae */ /* 0x000fe2000d921846 */
[----:B------:R-:W-:-:S03]  /*46610*/  IMAD.WIDE R2, R252, 0x4, R6 ;  /* 0x00000004fc027825 */ /* 0x000fc600078e0206 */
[----:B------:R1:W-:Y:S01]  /*46620*/  LDGSTS.E [R4+-0x70900], desc[UR6][R16.64], !P6 ;  /* 0x8f70000010047fae */ /* 0x0003e2000f121846 */
[----:B------:R-:W-:-:S03]  /*46630*/  VIADD R10, R5, 0x100000 ;  /* 0x00100000050a7836 */ /* 0x000fc60000000000 */
[----:B------:R-:W-:Y:S04]  /*46640*/  STL.64 [R1+0x1cc8], R12 ;  /* 0x001cc80c01007387 */ /* 0x000fe80000100a00 */
[----:B------:R-:W-:Y:S01]  /*46650*/  STL.64 [R1+0x1d28], R16 ;  /* 0x001d281001007387 */ /* 0x000fe20000100a00 */
[----:B-1----:R-:W-:-:S03]  /*46660*/  IMAD.SHL.U32 R4, R236, 0x80, RZ ;  /* 0x00000080ec047824 */ /* 0x002fc600078e00ff */
[----:B------:R-:W-:Y:S04]  /*46670*/  STL.64 [R1+0x1d58], R8 ;  /* 0x001d580801007387 */ /* 0x000fe80000100a00 */
[----:B------:R-:W3:Y:S04]  /*46680*/  LDL.LU.64 R238, [R1+0x270] ;  /* 0x0002700001ee7983 */ /* 0x000ee80000300a00 */
[----:B------:R1:W-:Y:S04]  /*46690*/  STL.64 [R1+0x1d88], R2 ;  /* 0x001d880201007387 */ /* 0x0003e80000100a00 */
[----:B------:R-:W-:Y:S04]  /*466a0*/  LDGSTS.E [R15+-0x70500], desc[UR6][R8.64], !P2 ;  /* 0x8fb00000080f7fae */ /* 0x000fe8000d121846 */
[----:B------:R-:W3:Y:S04]  /*466b0*/  LDL.LU.64 R236, [R1+0x278] ;  /* 0x0002780001ec7983 */ /* 0x000ee80000300a00 */
[----:B------:R1:W-:Y:S04]  /*466c0*/  LDGSTS.E [R10+-0x70100], desc[UR6][R2.64], !P4 ;  /* 0x8ff00000020a7fae */ /* 0x0003e8000e121846 */
[----:B------:R-:W-:Y:S04]  /*466d0*/  STL [R1+0x480], RZ ;  /* 0x000480ff01007387 */ /* 0x000fe80000100800 */
[----:B------:R-:W-:Y:S04]  /*466e0*/  STL [R1+0x484], RZ ;  /* 0x000484ff01007387 */ /* 0x000fe80000100800 */
[----:B------:R-:W0:Y:S01]  /*466f0*/  LDGDEPBAR ;  /* 0x00000000000079af */ /* 0x000e220000000000 */
[----:B--2---:R-:W-:-:S03]  /*46700*/  IMAD.WIDE R6, R4, 0x4, R234 ;  /* 0x0000000404067825 */ /* 0x004fc600078e02ea */
[----:B------:R-:W2:Y:S04]  /*46710*/  LDL.LU.64 R234, [R1+0x268] ;  /* 0x0002680001ea7983 */ /* 0x000ea80000300a00 */
[----:B------:R1:W-:Y:S02]  /*46720*/  STL.64 [R1+0x14e8], R6 ;  /* 0x0014e80601007387 */ /* 0x0003e40000100a00 */
[----:B-1----:R-:W-:-:S04]  /*46730*/  IMAD.WIDE R2, R4, 0x4, R224 ;  /* 0x0000000404027825 */ /* 0x002fc800078e02e0 */
[C---:B------:R-:W-:Y:S02]  /*46740*/  IMAD.WIDE R6, R4.reuse, 0x4, R232 ;  /* 0x0000000404067825 */ /* 0x040fe400078e02e8 */
[----:B------:R-:W2:Y:S04]  /*46750*/  LDL.LU.64 R232, [R1+0x290] ;  /* 0x0002900001e87983 */ /* 0x000ea80000300a00 */
[----:B------:R1:W-:Y:S01]  /*46760*/  STL.64 [R1+0x14f0], R2 ;  /* 0x0014f00201007387 */ /* 0x0003e20000100a00 */
[----:B------:R-:W-:-:S03]  /*46770*/  IMAD.WIDE R246, R4, 0x4, R246 ;  /* 0x0000000404f67825 */ /* 0x000fc600078e02f6 */
[----:B------:R-:W-:Y:S04]  /*46780*/  STL.64 [R1+0x15d0], R6 ;  /* 0x0015d00601007387 */ /* 0x000fe80000100a00 */
[----:B------:R-:W2:Y:S01]  /*46790*/  LDL.LU.64 R230, [R1+0x260] ;  /* 0x0002600001e67983 */ /* 0x000ea20000300a00 */
[----:B-1----:R-:W-:-:S05]  /*467a0*/  IMAD.WIDE R2, R4, 0x4, R228 ;  /* 0x0000000404027825 */ /* 0x002fca00078e02e4 */
[----:B------:R1:W-:Y:S04]  /*467b0*/  STL.64 [R1+0x15d8], R2 ;  /* 0x0015d80201007387 */ /* 0x0003e80000100a00 */
[----:B------:R-:W2:Y:S04]  /*467c0*/  LDL.LU.64 R228, [R1+0x298] ;  /* 0x0002980001e47983 */ /* 0x000ea80000300a00 */
[----:B------:R-:W2:Y:S04]  /*467d0*/  LDL.LU.64 R226, [R1+0x258] ;  /* 0x0002580001e27983 */ /* 0x000ea80000300a00 */
[----:B------:R-:W-:Y:S04]  /*467e0*/  STL.64 [R1+0x1698], R246 ;  /* 0x001698f601007387 */ /* 0x000fe80000100a00 */
[----:B------:R-:W-:Y:S04]  /*467f0*/  STL.64 [R1+0x49a8], R246 ;  /* 0x0049a8f601007387 */ /* 0x000fe80000100a00 */
[----:B------:R-:W2:Y:S01]  /*46800*/  LDL.LU.64 R224, [R1+0x250] ;  /* 0x0002500001e07983 */ /* 0x000ea20000300a00 */
[----:B------:R-:W-:-:S03]  /*46810*/  IMAD.WIDE R250, R4, 0x4, R250 ;  /* 0x0000000404fa7825 */ /* 0x000fc600078e02fa */
[----:B------:R-:W2:Y:S01]  /*46820*/  LDL.LU.64 R222, [R1+0x248] ;  /* 0x0002480001de7983 */ /* 0x000ea20000300a00 */
[----:B------:R-:W-:-:S03]  /*46830*/  IMAD.WIDE R248, R4, 0x4, R248 ;  /* 0x0000000404f87825 */ /* 0x000fc600078e02f8 */
[----:B------:R-:W-:Y:S01]  /*46840*/  STL.64 [R1+0x16a8], R250 ;  /* 0x0016a8fa01007387 */ /* 0x000fe20000100a00 */
[----:B----4-:R-:W-:-:S03]  /*46850*/  IMAD.WIDE R244, R4, 0x4, R244 ;  /* 0x0000000404f47825 */ /* 0x010fc600078e02f4 */
[----:B------:R-:W-:Y:S01]  /*46860*/  STL.64 [R1+0x49b0], R250 ;  /* 0x0049b0fa01007387 */ /* 0x000fe20000100a00 */
[----:B---3--:R-:W-:-:S03]  /*46870*/  IMAD.WIDE R242, R4, 0x4, R242 ;  /* 0x0000000404f27825 */ /* 0x008fc600078e02f2 */
[----:B------:R-:W3:Y:S04]  /*46880*/  LDL.LU.64 R220, [R1+0x240] ;  /* 0x0002400001dc7983 */ /* 0x000ee80000300a00 */
[----:B------:R-:W-:Y:S01]  /*46890*/  STL.64 [R1+0x1788], R248 ;  /* 0x001788f801007387 */ /* 0x000fe20000100a00 */
[----:B------:R-:W-:-:S03]  /*468a0*/  IMAD.WIDE R240, R4, 0x4, R240 ;  /* 0x0000000404f07825 */ /* 0x000fc600078e02f0 */
[----:B------:R-:W-:Y:S04]  /*468b0*/  STL.64 [R1+0x49b8], R248 ;  /* 0x0049b8f801007387 */ /* 0x000fe80000100a00 */
[----:B------:R-:W4:Y:S01]  /*468c0*/  LDL.LU.64 R218, [R1+0x238] ;  /* 0x0002380001da7983 */ /* 0x000f220000300a00 */
[----:B------:R-:W-:-:S03]  /*468d0*/  IMAD.WIDE R238, R4, 0x4, R238 ;  /* 0x0000000404ee7825 */ /* 0x000fc600078e02ee */
[----:B------:R-:W4:Y:S04]  /*468e0*/  LDL.LU.64 R216, [R1+0x2a0] ;  /* 0x0002a00001d87983 */ /* 0x000f280000300a00 */
[----:B------:R-:W-:Y:S04]  /*468f0*/  STL.64 [R1+0x1798], R244 ;  /* 0x001798f401007387 */ /* 0x000fe80000100a00 */
[----:B------:R1:W-:Y:S01]  /*46900*/  STL.64 [R1+0x49c0], R244 ;  /* 0x0049c0f401007387 */ /* 0x0003e20000100a00 */
[----:B------:R-:W-:-:S03]  /*46910*/  IMAD.WIDE R236, R4, 0x4, R236 ;  /* 0x0000000404ec7825 */ /* 0x000fc600078e02ec */
[----:B------:R-:W4:Y:S04]  /*46920*/  LDL.LU.64 R214, [R1+0x230] ;  /* 0x0002300001d67983 */ /* 0x000f280000300a00 */
[----:B------:R-:W-:Y:S04]  /*46930*/  STL.64 [R1+0x18d8], R242 ;  /* 0x0018d8f201007387 */ /* 0x000fe80000100a00 */
[----:B------:R-:W4:Y:S04]  /*46940*/  LDL.LU.64 R212, [R1+0x2a8] ;  /* 0x0002a80001d47983 */ /* 0x000f280000300a00 */
[----:B------:R-:W-:Y:S04]  /*46950*/  STL.64 [R1+0x18e8], R240 ;  /* 0x0018e8f001007387 */ /* 0x000fe80000100a00 */
[----:B------:R-:W4:Y:S04]  /*46960*/  LDL.LU.64 R210, [R1+0x228] ;  /* 0x0002280001d27983 */ /* 0x000f280000300a00 */
[----:B------:R-:W-:Y:S04]  /*46970*/  STL.64 [R1+0x1b08], R238 ;  /* 0x001b08ee01007387 */ /* 0x000fe80000100a00 */
[----:B------:R-:W4:Y:S04]  /*46980*/  LDL.LU.64 R208, [R1+0x2b0] ;  /* 0x0002b00001d07983 */ /* 0x000f280000300a00 */
[----:B------:R-:W-:Y:S04]  /*46990*/  STL.64 [R1+0x1b10], R236 ;  /* 0x001b10ec01007387 */ /* 0x000fe80000100a00 */
[----:B------:R-:W4:Y:S01]  /*469a0*/  LDL.LU.64 R206, [R1+0x220] ;  /* 0x0002200001ce7983 */ /* 0x000f220000300a00 */
[----:B--2---:R-:W-:-:S05]  /*469b0*/  IMAD.WIDE R234, R4, 0x4, R234 ;  /* 0x0000000404ea7825 */ /* 0x004fca00078e02ea */
[----:B------:R-:W-:Y:S04]  /*469c0*/  STL.64 [R1+0x1c08], R234 ;  /* 0x001c08ea01007387 */ /* 0x000fe80000100a00 */
[----:B------:R-:W2:Y:S01]  /*469d0*/  LDL.LU.64 R204, [R1+0x2b8] ;  /* 0x0002b80001cc7983 */ /* 0x000ea20000300a00 */
[----:B------:R-:W-:-:S05]  /*469e0*/  IMAD.WIDE R232, R4, 0x4, R232 ;  /* 0x0000000404e87825 */ /* 0x000fca00078e02e8 */
[----:B------:R-:W-:Y:S04]  /*469f0*/  STL.64 [R1+0x1c18], R232 ;  /* 0x001c18e801007387 */ /* 0x000fe80000100a00 */
[----:B------:R-:W2:Y:S01]  /*46a00*/  LDL.LU.64 R202, [R1+0x218] ;  /* 0x0002180001ca7983 */ /* 0x000ea20000300a00 */
[----:B------:R-:W-:-:S05]  /*46a10*/  IMAD.WIDE R230, R4, 0x4, R230 ;  /* 0x0000000404e67825 */ /* 0x000fca00078e02e6 */
[----:B------:R-:W-:Y:S04]  /*46a20*/  STL.64 [R1+0x1cf8], R230 ;  /* 0x001cf8e601007387 */ /* 0x000fe80000100a00 */
[----:B------:R-:W2:Y:S01]  /*46a30*/  LDL.LU.64 R200, [R1+0x210] ;  /* 0x0002100001c87983 */ /* 0x000ea20000300a00 */
[----:B------:R-:W-:-:S04]  /*46a40*/  IMAD.WIDE R228, R4, 0x4, R228 ;  /* 0x0000000404e47825 */ /* 0x000fc800078e02e4 */
[C---:B------:R-:W-:Y:S01]  /*46a50*/  IMAD.WIDE R226, R4.reuse, 0x4, R226 ;  /* 0x0000000404e27825 */ /* 0x040fe200078e02e2 */
[----:B------:R-:W-:Y:S04]  /*46a60*/  STL.64 [R1+0x1d08], R228 ;  /* 0x001d08e401007387 */ /* 0x000fe80000100a00 */
[----:B------:R-:W2:Y:S04]  /*46a70*/  LDL.LU.64 R198, [R1+0x208] ;  /* 0x0002080001c67983 */ /* 0x000ea80000300a00 */
[----:B------:R-:W-:Y:S01]  /*46a80*/  STL.64 [R1+0x1db8], R226 ;  /* 0x001db8e201007387 */ /* 0x000fe20000100a00 */
[----:B------:R-:W-:-:S03]  /*46a90*/  IMAD.WIDE R224, R4, 0x4, R224 ;  /* 0x0000000404e07825 */ /* 0x000fc600078e02e0 */
[----:B------:R-:W2:Y:S04]  /*46aa0*/  LDL.LU.64 R196, [R1+0x200] ;  /* 0x0002000001c47983 */ /* 0x000ea80000300a00 */
[----:B------:R-:W-:Y:S04]  /*46ab0*/  STL.64 [R1+0x1dc0], R224 ;  /* 0x001dc0e001007387 */ /* 0x000fe80000100a00 */
[----:B------:R-:W2:Y:S01]  /*46ac0*/  LDL.LU.64 R194, [R1+0x1f8] ;  /* 0x0001f80001c27983 */ /* 0x000ea20000300a00 */
[----:B------:R-:W-:-:S04]  /*46ad0*/  IMAD.WIDE R222, R4, 0x4, R222 ;  /* 0x0000000404de7825 */ /* 0x000fc800078e02de */
[C---:B---3--:R-:W-:Y:S01]  /*46ae0*/  IMAD.WIDE R220, R4.reuse, 0x4, R220 ;  /* 0x0000000404dc7825 */ /* 0x048fe200078e02dc */
[----:B------:R-:W-:Y:S04]  /*46af0*/  STL.64 [R1+0x1e50], R222 ;  /* 0x001e50de01007387 */ /* 0x000fe80000100a00 */
[----:B------:R-:W3:Y:S04]  /*46b00*/  LDL.LU.64 R192, [R1+0x2c0] ;  /* 0x0002c00001c07983 */ /* 0x000ee80000300a00 */
[----:B------:R1:W-:Y:S01]  /*46b10*/  STL.64 [R1+0x1e58], R220 ;  /* 0x001e58dc01007387 */ /* 0x0003e20000100a00 */
[----:B----4-:R-:W-:-:S03]  /*46b20*/  IMAD.WIDE R218, R4, 0x4, R218 ;  /* 0x0000000404da7825 */ /* 0x010fc600078e02da */
[----:B------:R-:W4:Y:S01]  /*46b30*/  LDL.LU.64 R190, [R1+0x1f0] ;  /* 0x0001f00001be7983 */ /* 0x000f220000300a00 */
[----:B------:R-:W-:-:S03]  /*46b40*/  IMAD.WIDE R216, R4, 0x4, R216 ;  /* 0x0000000404d87825 */ /* 0x000fc600078e02d8 */
[----:B------:R-:W-:Y:S04]  /*46b50*/  STL.64 [R1+0x1ed0], R218 ;  /* 0x001ed0da01007387 */ /* 0x000fe80000100a00 */
[----:B------:R-:W4:Y:S04]  /*46b60*/  LDL.LU.64 R188, [R1+0x2c8] ;  /* 0x0002c80001bc7983 */ /* 0x000f280000300a00 */
[----:B------:R-:W-:Y:S01]  /*46b70*/  STL.64 [R1+0x1ed8], R216 ;  /* 0x001ed8d801007387 */ /* 0x000fe20000100a00 */
[----:B------:R-:W-:-:S03]  /*46b80*/  IMAD.WIDE R214, R4, 0x4, R214 ;  /* 0x0000000404d67825 */ /* 0x000fc600078e02d6 */
        /* <DEDUP_REMOVED lines=24> */
[----:B------:R-:W-:-:S05]  /*46d10*/  IMAD.WIDE R198, R4, 0x4, R198 ;  /* 0x0000000404c67825 */ /* 0x000fca00078e02c6 */
[----:B------:R-:W-:Y:S01]  /*46d20*/  STL.64 [R1+0x21f0], R198 ;  /* 0x0021f0c601007387 */ /* 0x000fe20000100a00 */
[----:B------:R-:W-:-:S03]  /*46d30*/  IMAD.WIDE R196, R4, 0x4, R196 ;  /* 0x0000000404c47825 */ /* 0x000fc600078e02c4 */
[----:B------:R-:W2:Y:S04]  /*46d40*/  LDL.LU.64 R168, [R1+0x1b8] ;  /* 0x0001b80001a87983 */ /* 0x000ea80000300a00 */
[----:B------:R-:W-:Y:S01]  /*46d50*/  STL.64 [R1+0x21f8], R196 ;  /* 0x0021f8c401007387 */ /* 0x000fe20000100a00 */
[----:B------:R-:W-:-:S03]  /*46d60*/  IMAD.WIDE R194, R4, 0x4, R194 ;  /* 0x0000000404c27825 */ /* 0x000fc600078e02c2 */
[----:B------:R-:W2:Y:S04]  /*46d70*/  LDL.LU.64 R166, [R1+0x2f8] ;  /* 0x0002f80001a67983 */ /* 0x000ea80000300a00 */
[----:B------:R-:W-:Y:S04]  /*46d80*/  STL.64 [R1+0x2248], R194 ;  /* 0x002248c201007387 */ /* 0x000fe80000100a00 */
[----:B------:R-:W2:Y:S01]  /*46d90*/  LDL.LU.64 R164, [R1+0x1b0] ;  /* 0x0001b00001a47983 */ /* 0x000ea20000300a00 */
[----:B---3--:R-:W-:-:S05]  /*46da0*/  IMAD.WIDE R192, R4, 0x4, R192 ;  /* 0x0000000404c07825 */ /* 0x008fca00078e02c0 */
[----:B------:R-:W-:Y:S01]  /*46db0*/  STL.64 [R1+0x2250], R192 ;  /* 0x002250c001007387 */ /* 0x000fe20000100a00 */
[----:B----4-:R-:W-:-:S03]  /*46dc0*/  IMAD.WIDE R190, R4, 0x4, R190 ;  /* 0x0000000404be7825 */ /* 0x010fc600078e02be */
[----:B------:R-:W3:Y:S04]  /*46dd0*/  LDL.LU.64 R162, [R1+0x300] ;  /* 0x0003000001a27983 */ /* 0x000ee80000300a00 */
        /* <DEDUP_REMOVED lines=130> */
[----:B-1----:R-:W2:Y:S01]  /*47600*/  LDL.LU.64 R2, [R1+0xd8] ;  /* 0x0000d80001027983 */ /* 0x002ea20000300a00 */
[----:B---3--:R-:W-:-:S05]  /*47610*/  IMAD.WIDE R102, R4, 0x4, R102 ;  /* 0x0000000404667825 */ /* 0x008fca00078e0266 */
[----:B------:R-:W-:Y:S01]  /*47620*/  STL.64 [R1+0x3e18], R102 ;  /* 0x003e186601007387 */ /* 0x000fe20000100a00 */
[----:B----4-:R-:W-:-:S03]  /*47630*/  IMAD.WIDE R100, R4, 0x4, R100 ;  /* 0x0000000404647825 */ /* 0x010fc600078e0264 */
[----:B------:R-:W3:Y:S01]  /*47640*/  LDL.LU.64 R72, [R1+0x3a0] ;  /* 0x0003a00001487983 */ /* 0x000ee20000300a00 */
[----:B------:R-:W-:-:S03]  /*47650*/  IMAD.WIDE R98, R4, 0x4, R98 ;  /* 0x0000000404627825 */ /* 0x000fc600078e0262 */
[----:B------:R-:W-:Y:S04]  /*47660*/  STL.64 [R1+0x3e10], R100 ;  /* 0x003e106401007387 */ /* 0x000fe80000100a00 */
[----:B------:R-:W-:Y:S01]  /*47670*/  STL.64 [R1+0x3e08], R98 ;  /* 0x003e086201007387 */ /* 0x000fe20000100a00 */
[----:B------:R-:W-:-:S03]  /*47680*/  IMAD.WIDE R96, R4, 0x4, R96 ;  /* 0x0000000404607825 */ /* 0x000fc600078e0260 */
[----:B------:R-:W4:Y:S04]  /*47690*/  LDL.LU.64 R70, [R1+0xd0] ;  /* 0x0000d00001467983 */ /* 0x000f280000300a00 */
[----:B------:R-:W4:Y:S01]  /*476a0*/  LDL.LU.64 R68, [R1+0xc8] ;  /* 0x0000c80001447983 */ /* 0x000f220000300a00 */
[----:B------:R-:W-:-:S03]  /*476b0*/  IMAD.WIDE R94, R4, 0x4, R94 ;  /* 0x00000004045e7825 */ /* 0x000fc600078e025e */
[----:B------:R-:W-:Y:S04]  /*476c0*/  STL.64 [R1+0x3e00], R96 ;  /* 0x003e006001007387 */ /* 0x000fe80000100a00 */
        /* <DEDUP_REMOVED lines=9> */
[----:B------:R-:W4:Y:S01]  /*47760*/  LDL.LU.64 R60, [R1+0xb8] ;  /* 0x0000b800013c7983 */ /* 0x000f220000300a00 */
[----:B------:R-:W-:-:S03]  /*47770*/  IMAD.WIDE R86, R4, 0x4, R86 ;  /* 0x0000000404567825 */ /* 0x000fc600078e0256 */
        /* <DEDUP_REMOVED lines=8> */
[----:B------:R-:W-:Y:S01]  /*47800*/  STL.64 [R1+0x3dc8], R82 ;  /* 0x003dc85201007387 */ /* 0x000fe20000100a00 */
[----:B------:R-:W-:-:S04]  /*47810*/  IMAD.WIDE R80, R4, 0x4, R78 ;  /* 0x0000000404507825 */ /* 0x000fc800078e024e */
[----:B------:R-:W-:-:S04]  /*47820*/  IMAD.WIDE R78, R4, 0x4, R76 ;  /* 0x00000004044e7825 */ /* 0x000fc800078e024c */
[----:B------:R-:W-:-:S04]  /*47830*/  IMAD.WIDE R76, R4, 0x4, R74 ;  /* 0x00000004044c7825 */ /* 0x000fc800078e024a */
[C---:B------:R-:W-:Y:S02]  /*47840*/  IMAD.WIDE R74, R4.reuse, 0x4, R2 ;  /* 0x00000004044a7825 */ /* 0x040fe400078e0202 */
[----:B------:R-:W2:Y:S04]  /*47850*/  LDL.LU.64 R2, [R1+0xa8] ;  /* 0x0000a80001027983 */ /* 0x000ea80000300a00 */
[----:B------:R-:W-:Y:S04]  /*47860*/  STL.64 [R1+0x3dc0], R80 ;  /* 0x003dc05001007387 */ /* 0x000fe80000100a00 */
[----:B------:R-:W2:Y:S01]  /*47870*/  LDL.LU.64 R50, [R1+0x3d8] ;  /* 0x0003d80001327983 */ /* 0x000ea20000300a00 */
[----:B---3--:R-:W-:-:S03]  /*47880*/  IMAD.WIDE R72, R4, 0x4, R72 ;  /* 0x0000000404487825 */ /* 0x008fc600078e0248 */
[----:B------:R-:W3:Y:S04]  /*47890*/  LDL.LU.64 R48, [R1+0x3e0] ;  /* 0x0003e00001307983 */ /* 0x000ee80000300a00 */
[----:B------:R-:W-:Y:S04]  /*478a0*/  STL.64 [R1+0x3db8], R78 ;  /* 0x003db84e01007387 */ /* 0x000fe80000100a00 */
[----:B------:R-:W-:Y:S04]  /*478b0*/  STL.64 [R1+0x3db0], R76 ;  /* 0x003db04c01007387 */ /* 0x000fe80000100a00 */
[----:B------:R-:W3:Y:S01]  /*478c0*/  LDL.LU.64 R46, [R1+0xa0] ;  /* 0x0000a000012e7983 */ /* 0x000ee20000300a00 */
        /* <DEDUP_REMOVED lines=10> */
[----:B------:R-:W-:Y:S04]  /*47970*/  STL.64 [R1+0x3d90], R68 ;  /* 0x003d904401007387 */ /* 0x000fe80000100a00 */
[----:B------:R-:W4:Y:S01]  /*47980*/  LDL.LU.64 R38, [R1+0x90] ;  /* 0x0000900001267983 */ /* 0x000f220000300a00 */
[----:B------:R-:W-:-:S03]  /*47990*/  IMAD.WIDE R62, R4, 0x4, R62 ;  /* 0x00000004043e7825 */ /* 0x000fc600078e023e */
[----:B------:R-:W-:Y:S01]  /*479a0*/  STL.64 [R1+0x3d88], R66 ;  /* 0x003d884201007387 */ /* 0x000fe20000100a00 */
[----:B------:R-:W-:-:S03]  /*479b0*/  IMAD.WIDE R60, R4, 0x4, R60 ;  /* 0x00000004043c7825 */ /* 0x000fc600078e023c */
[----:B------:R-:W4:Y:S04]  /*479c0*/  LDL.LU.64 R34, [R1+0x88] ;  /* 0x0000880001227983 */ /* 0x000f280000300a00 */
[----:B------:R-:W-:Y:S04]  /*479d0*/  STL.64 [R1+0x3d80], R64 ;  /* 0x003d804001007387 */ /* 0x000fe80000100a00 */
[----:B------:R-:W-:Y:S04]  /*479e0*/  STL.64 [R1+0x3d78], R62 ;  /* 0x003d783e01007387 */ /* 0x000fe80000100a00 */
[----:B------:R-:W4:Y:S04]  /*479f0*/  LDL.LU.64 R32, [R1+0x3f8] ;  /* 0x0003f80001207983 */ /* 0x000f280000300a00 */
[----:B------:R-:W-:Y:S01]  /*47a00*/  STL.64 [R1+0x3d70], R60 ;  /* 0x003d703c01007387 */ /* 0x000fe20000100a00 */
[----:B--2---:R-:W-:-:S04]  /*47a10*/  IMAD.WIDE R54, R4, 0x4, R52 ;  /* 0x0000000404367825 */ /* 0x004fc800078e0234 */
[C---:B------:R-:W-:Y:S02]  /*47a20*/  IMAD.WIDE R52, R4.reuse, 0x4, R2 ;  /* 0x0000000404347825 */ /* 0x040fe400078e0202 */
[----:B------:R-:W2:Y:S02]  /*47a30*/  LDL.LU.64 R2, [R1+0x400] ;  /* 0x0004000001027983 */ /* 0x000ea40000300a00 */
[----:B------:R-:W-:-:S04]  /*47a40*/  IMAD.WIDE R58, R4, 0x4, R58 ;  /* 0x00000004043a7825 */ /* 0x000fc800078e023a */
[C---:B------:R-:W-:Y:S01]  /*47a50*/  IMAD.WIDE R56, R4.reuse, 0x4, R56 ;  /* 0x0000000404387825 */ /* 0x040fe200078e0238 */
[----:B------:R-:W-:Y:S03]  /*47a60*/  STL.64 [R1+0x3d68], R58 ;  /* 0x003d683a01007387 */ /* 0x000fe60000100a00 */
[C---:B------:R-:W-:Y:S01]  /*47a70*/  IMAD.WIDE R50, R4.reuse, 0x4, R50 ;  /* 0x0000000404327825 */ /* 0x040fe200078e0232 */
[----:B------:R-:W-:Y:S04]  /*47a80*/  STL.64 [R1+0x3d60], R56 ;  /* 0x003d603801007387 */ /* 0x000fe80000100a00 */
[----:B------:R-:W2:Y:S01]  /*47a90*/  LDL.LU.64 R30, [R1+0x80] ;  /* 0x00008000011e7983 */ /* 0x000ea20000300a00 */
[----:B---3--:R-:W-:-:S03]  /*47aa0*/  IMAD.WIDE R48, R4, 0x4, R48 ;  /* 0x0000000404307825 */ /* 0x008fc600078e0230 */
[----:B------:R-:W3:Y:S04]  /*47ab0*/  LDL.LU.64 R28, [R1+0x78] ;  /* 0x00007800011c7983 */ /* 0x000ee80000300a00 */
[----:B------:R-:W-:Y:S01]  /*47ac0*/  STL.64 [R1+0x3d58], R54 ;  /* 0x003d583601007387 */ /* 0x000fe20000100a00 */
[----:B------:R-:W-:-:S03]  /*47ad0*/  IMAD.WIDE R46, R4, 0x4, R46 ;  /* 0x00000004042e7825 */ /* 0x000fc600078e022e */
[----:B------:R-:W-:Y:S04]  /*47ae0*/  STL.64 [R1+0x3d50], R52 ;  /* 0x003d503401007387 */ /* 0x000fe80000100a00 */
[----:B------:R-:W3:Y:S01]  /*47af0*/  LDL.LU.64 R26, [R1+0x70] ;  /* 0x00007000011a7983 */ /* 0x000ee20000300a00 */
[----:B----4-:R-:W-:-:S03]  /*47b00*/  IMAD.WIDE R44, R4, 0x4, R44 ;  /* 0x00000004042c7825 */ /* 0x010fc600078e022c */
[----:B------:R-:W-:Y:S04]  /*47b10*/  STL.64 [R1+0x3d48], R50 ;  /* 0x003d483201007387 */ /* 0x000fe80000100a00 */
[----:B------:R-:W4:Y:S04]  /*47b20*/  LDL.LU.64 R24, [R1+0x408] ;  /* 0x0004080001187983 */ /* 0x000f280000300a00 */
[----:B------:R-:W-:Y:S01]  /*47b30*/  STL.64 [R1+0x3d40], R48 ;  /* 0x003d403001007387 */ /* 0x000fe20000100a00 */
[----:B------:R-:W-:-:S03]  /*47b40*/  IMAD.WIDE R42, R4, 0x4, R42 ;  /* 0x00000004042a7825 */ /* 0x000fc600078e022a */
[----:B------:R-:W4:Y:S04]  /*47b50*/  LDL.LU.64 R22, [R1+0x68] ;  /* 0x0000680001167983 */ /* 0x000f280000300a00 */
[----:B------:R-:W4:Y:S04]  /*47b60*/  LDL.LU.64 R20, [R1+0x60] ;  /* 0x0000600001147983 */ /* 0x000f280000300a00 */
[----:B------:R-:W-:Y:S01]  /*47b70*/  STL.64 [R1+0x3d38], R46 ;  /* 0x003d382e01007387 */ /* 0x000fe20000100a00 */
[----:B------:R-:W-:-:S03]  /*47b80*/  IMAD.WIDE R40, R4, 0x4, R40 ;  /* 0x0000000404287825 */ /* 0x000fc600078e0228 */
[----:B------:R-:W4:Y:S04]  /*47b90*/  LDL.LU.64 R18, [R1+0x58] ;  /* 0x0000580001127983 */ /* 0x000f280000300a00 */
[----:B------:R-:W4:Y:S04]  /*47ba0*/  LDL.LU.64 R16, [R1+0x418] ;  /* 0x0004180001107983 */ /* 0x000f280000300a00 */
[----:B------:R-:W-:Y:S01]  /*47bb0*/  STL.64 [R1+0x3d30], R44 ;  /* 0x003d302c01007387 */ /* 0x000fe20000100a00 */
[----:B------:R-:W-:-:S03]  /*47bc0*/  IMAD.WIDE R38, R4, 0x4, R38 ;  /* 0x0000000404267825 */ /* 0x000fc600078e0226 */
[----:B------:R-:W4:Y:S01]  /*47bd0*/  LDL.LU.64 R14, [R1+0x50] ;  /* 0x00005000010e7983 */ /* 0x000f220000300a00 */
[----:B------:R-:W-:-:S03]  /*47be0*/  IMAD.WIDE R36, R4, 0x4, R34 ;  /* 0x0000000404247825 */ /* 0x000fc600078e0222 */
[----:B------:R-:W4:Y:S01]  /*47bf0*/  LDL.LU.64 R12, [R1+0x48] ;  /* 0x00004800010c7983 */ /* 0x000f220000300a00 */
[----:B------:R-:W-:-:S03]  /*47c00*/  IMAD.WIDE R34, R4, 0x4, R32 ;  /* 0x0000000404227825 */ /* 0x000fc600078e0220 */
[----:B------:R-:W-:Y:S04]  /*47c10*/  STL.64 [R1+0x3d28], R42 ;  /* 0x003d282a01007387 */ /* 0x000fe80000100a00 */
[----:B------:R-:W4:Y:S04]  /*47c20*/  LDL.LU.64 R10, [R1+0x430] ;  /* 0x00043000010a7983 */ /* 0x000f280000300a00 */
[----:B------:R-:W4:Y:S04]  /*47c30*/  LDL.LU.64 R8, [R1+0x428] ;  /* 0x0004280001087983 */ /* 0x000f280000300a00 */
[----:B------:R-:W-:Y:S04]  /*47c40*/  STL.64 [R1+0x3d20], R40 ;  /* 0x003d202801007387 */ /* 0x000fe80000100a00 */
[----:B------:R-:W4:Y:S01]  /*47c50*/  LDL.LU.64 R6, [R1+0x40] ;  /* 0x0000400001067983 */ /* 0x000f220000300a00 */
[----:B--2---:R-:W-:-:S03]  /*47c60*/  IMAD.WIDE R32, R4, 0x4, R2 ;  /* 0x0000000404207825 */ /* 0x004fc600078e0202 */
[----:B------:R-:W2:Y:S04]  /*47c70*/  LDL.LU.64 R2, [R1+0x38] ;  /* 0x0000380001027983 */ /* 0x000ea80000300a00 */
[----:B------:R-:W-:Y:S04]  /*47c80*/  STL.64 [R1+0x3d18], R38 ;  /* 0x003d182601007387 */ /* 0x000fe80000100a00 */
[----:B------:R-:W-:Y:S04]  /*47c90*/  STL.64 [R1+0x3d10], R36 ;  /* 0x003d102401007387 */ /* 0x000fe80000100a00 */
[----:B------:R-:W2:Y:S04]  /*47ca0*/  LDL.64 R244, [R1+0x14e8] ;  /* 0x0014e80001f47983 */ /* 0x000ea80000100a00 */
[----:B------:R-:W2:Y:S04]  /*47cb0*/  LDL.64 R248, [R1+0x14f0] ;  /* 0x0014f00001f87983 */ /* 0x000ea80000100a00 */
[----:B------:R-:W-:Y:S04]  /*47cc0*/  STL.64 [R1+0x3d08], R34 ;  /* 0x003d082201007387 */ /* 0x000fe80000100a00 */
[----:B------:R-:W2:Y:S04]  /*47cd0*/  LDL.64 R250, [R1+0x15d0] ;  /* 0x0015d00001fa7983 */ /* 0x000ea80000100a00 */
[----:B------:R-:W2:Y:S01]  /*47ce0*/  LDL.64 R246, [R1+0x15d8] ;  /* 0x0015d80001f67983 */ /* 0x000ea20000100a00 */
[----:B------:R-:W-:-:S04]  /*47cf0*/  IMAD.WIDE R30, R4, 0x4, R30 ;  /* 0x00000004041e7825 */ /* 0x000fc800078e021e */
[C---:B---3--:R-:W-:Y:S01]  /*47d00*/  IMAD.WIDE R28, R4.reuse, 0x4, R28 ;  /* 0x00000004041c7825 */ /* 0x048fe200078e021c */
[----:B------:R-:W-:Y:S03]  /*47d10*/  STL.64 [R1+0x3d00], R32 ;  /* 0x003d002001007387 */ /* 0x000fe60000100a00 */
[C---:B------:R-:W-:Y:S01]  /*47d20*/  IMAD.WIDE R26, R4.reuse, 0x4, R26 ;  /* 0x00000004041a7825 */ /* 0x040fe200078e021a */
[----:B------:R-:W-:Y:S03]  /*47d30*/  STL.64 [R1+0x3cf8], R30 ;  /* 0x003cf81e01007387 */ /* 0x000fe60000100a00 */
[C---:B----4-:R-:W-:Y:S01]  /*47d40*/  IMAD.WIDE R24, R4.reuse, 0x4, R24 ;  /* 0x0000000404187825 */ /* 0x050fe200078e0218 */
[----:B------:R-:W-:Y:S03]  /*47d50*/  STL.64 [R1+0x3cf0], R28 ;  /* 0x003cf01c01007387 */ /* 0x000fe60000100a00 */
[C---:B------:R-:W-:Y:S01]  /*47d60*/  IMAD.WIDE R22, R4.reuse, 0x4, R22 ;  /* 0x0000000404167825 */ /* 0x040fe200078e0216 */
[----:B------:R-:W-:Y:S03]  /*47d70*/  STL.64 [R1+0x3ce8], R26 ;  /* 0x003ce81a01007387 */ /* 0x000fe60000100a00 */
[C---:B------:R-:W-:Y:S01]  /*47d80*/  IMAD.WIDE R20, R4.reuse, 0x4, R20 ;  /* 0x0000000404147825 */ /* 0x040fe200078e0214 */
[----:B------:R-:W-:Y:S04]  /*47d90*/  STL.64 [R1+0x3ce0], R24 ;  /* 0x003ce01801007387 */ /* 0x000fe80000100a00 */
[----:B------:R-:W-:Y:S01]  /*47da0*/  STL.64 [R1+0x3cd8], R22 ;  /* 0x003cd81601007387 */ /* 0x000fe20000100a00 */
[----:B------:R-:W-:-:S03]  /*47db0*/  IMAD.WIDE R18, R4, 0x4, R18 ;  /* 0x0000000404127825 */ /* 0x000fc600078e0212 */
        /* <DEDUP_REMOVED lines=10> */
[----:B------:R-:W-:Y:S04]  /*47e60*/  STL.64 [R1+0x3ca8], R10 ;  /* 0x003ca80a01007387 */ /* 0x000fe80000100a00 */
[----:B------:R1:W-:Y:S01]  /*47e70*/  STL.64 [R1+0x3ca0], R8 ;  /* 0x003ca00801007387 */ /* 0x0003e20000100a00 */
[----:B------:R-:W-:-:S04]  /*47e80*/  IMAD.WIDE R6, R4, 0x4, R6 ;  /* 0x0000000404067825 */ /* 0x000fc800078e0206 */
[C---:B--2---:R-:W-:Y:S01]  /*47e90*/  IMAD.WIDE R2, R4.reuse, 0x4, R2 ;  /* 0x0000000404027825 */ /* 0x044fe200078e0202 */
[----:B------:R-:W-:Y:S04]  /*47ea0*/  LDGSTS.E [R0+0x40000], desc[UR6][R244.64], P1 ;  /* 0x40000000f4007fae */ /* 0x000fe80008921846 */
[----:B------:R-:W-:Y:S04]  /*47eb0*/  LDGSTS.E [R0+0x40100], desc[UR6][R248.64], P0 ;  /* 0x40100000f8007fae */ /* 0x000fe80008121846 */
[----:B------:R-:W2:Y:S04]  /*47ec0*/  LDL.LU.64 R244, [R1+0x49c0] ;  /* 0x0049c00001f47983 */ /* 0x000ea80000300a00 */
[----:B------:R3:W-:Y:S04]  /*47ed0*/  STL.64 [R1+0x3c98], R6 ;  /* 0x003c980601007387 */ /* 0x0007e80000100a00 */
[----:B------:R-:W4:Y:S04]  /*47ee0*/  LDL.LU.64 R248, [R1+0x49b8] ;  /* 0x0049b80001f87983 */ /* 0x000f280000300a00 */
[----:B------:R3:W-:Y:S04]  /*47ef0*/  STL.64 [R1+0x3c90], R2 ;  /* 0x003c900201007387 */ /* 0x0007e80000100a00 */
[----:B------:R-:W-:Y:S04]  /*47f00*/  LDGSTS.E [R0+0x41000], desc[UR6][R250.64], P1 ;  /* 0x41000000fa007fae */ /* 0x000fe80008921846 */
[----:B------:R-:W-:Y:S04]  /*47f10*/  LDGSTS.E [R0+0x41100], desc[UR6][R246.64], P0 ;  /* 0x41100000f6007fae */ /* 0x000fe80008121846 */
[----:B------:R-:W3:Y:S04]  /*47f20*/  LDL.LU.64 R250, [R1+0x49b0] ;  /* 0x0049b00001fa7983 */ /* 0x000ee80000300a00 */
[----:B------:R-:W2:Y:S04]  /*47f30*/  LDL.LU.64 R246, [R1+0x49a8] ;  /* 0x0049a80001f67983 */ /* 0x000ea80000300a00 */
[----:B--2---:R-:W-:Y:S04]  /*47f40*/  LDGSTS.E [R0+0x42000], desc[UR6][R246.64], P1 ;  /* 0x42000000f6007fae */ /* 0x004fe80008921846 */
[----:B---3--:R-:W-:Y:S04]  /*47f50*/  LDGSTS.E [R0+0x42100], desc[UR6][R250.64], P0 ;  /* 0x42100000fa007fae */ /* 0x008fe80008121846 */
        /* <DEDUP_REMOVED lines=13> */
[----:B------:R-:W2:Y:S04]  /*48030*/  LDL.LU.64 R246, [R1+0x49a0] ;  /* 0x0049a00001f67983 */ /* 0x000ea80000300a00 */
[----:B------:R-:W-:Y:S04]  /*48040*/  LDGSTS.E [R0+0x49100], desc[UR6][R220.64], P0 ;  /* 0x49100000dc007fae */ /* 0x000fe80008121846 */
[----:B------:R-:W-:Y:S04]  /*48050*/  LDGSTS.E [R0+0x4a000], desc[UR6][R218.64], P1 ;  /* 0x4a000000da007fae */ /* 0x000fe80008921846 */
[----:B------:R-:W-:Y:S04]  /*48060*/  LDGSTS.E [R0+0x4a100], desc[UR6][R216.64], P0 ;  /* 0x4a100000d8007fae */ /* 0x000fe80008121846 */
[----:B------:R-:W1:Y:S04]  /*48070*/  LDL.LU.64 R220, [R1+0x438] ;  /* 0x0004380001dc7983 */ /* 0x000e680000300a00 */
[----:B------:R-:W3:Y:S04]  /*48080*/  LDL.LU.64 R230, [R1+0x440] ;  /* 0x0004400001e67983 */ /* 0x000ee80000300a00 */
[----:B------:R-:W4:Y:S04]  /*48090*/  LDL.LU.64 R234, [R1+0x750] ;  /* 0x0007500001ea7983 */ /* 0x000f280000300a00 */
[----:B------:R-:W2:Y:S04]  /*480a0*/  LDL.LU.64 R224, [R1+0x590] ;  /* 0x0005900001e07983 */ /* 0x000ea80000300a00 */
[----:B------:R-:W2:Y:S04]  /*480b0*/  LDL.LU.64 R232, [R1+0x748] ;  /* 0x0007480001e87983 */ /* 0x000ea80000300a00 */
        /* <DEDUP_REMOVED lines=93> */
[----:B------:R-:W2:Y:S04]  /*48690*/  LDL.LU.64 R250, [R1+0x740] ;  /* 0x0007400001fa7983 */ /* 0x000ea80000300a00 */
        /* <DEDUP_REMOVED lines=14> */
[----:B------:R1:W-:Y:S04]  /*48780*/  LDGSTS.E [R0+0x7e100], desc[UR6][R8.64], P0 ;  /* 0x7e10000008007fae */ /* 0x0003e80008121846 */
[----:B------:R4:W-:Y:S04]  /*48790*/  LDGSTS.E [R0+0x7f000], desc[UR6][R6.64], P1 ;  /* 0x7f00000006007fae */ /* 0x0009e80008921846 */
[----:B------:R3:W-:Y:S01]  /*487a0*/  LDGSTS.E [R0+0x7f100], desc[UR6][R2.64], P0 ;  /* 0x7f10000002007fae */ /* 0x0007e20008121846 */
[----:B-1----:R-:W-:-:S03]  /*487b0*/  IMAD.WIDE R8, R4, 0x4, R220 ;  /* 0x0000000404087825 */ /* 0x002fc600078e02dc */
[----:B------:R-:W2:Y:S01]  /*487c0*/  LDL.LU.64 R240, [R1+0x768] ;  /* 0x0007680001f07983 */ /* 0x000ea20000300a00 */
[----:B----4-:R-:W-:-:S03]  /*487d0*/  IMAD.WIDE R6, R4, 0x4, R234 ;  /* 0x0000000404067825 */ /* 0x010fc600078e02ea */
[----:B------:R-:W4:Y:S01]  /*487e0*/  LDL.LU.64 R238, [R1+0x578] ;  /* 0x0005780001ee7983 */ /* 0x000f220000300a00 */
[----:B---3--:R-:W-:-:S03]  /*487f0*/  IMAD.WIDE R2, R4, 0x4, R230 ;  /* 0x0000000404027825 */ /* 0x008fc600078e02e6 */
[----:B------:R-:W3:Y:S04]  /*48800*/  LDL.LU.64 R236, [R1+0x770] ;  /* 0x0007700001ec7983 */ /* 0x000ee80000300a00 */
[----:B------:R-:W-:Y:S04]  /*48810*/  STL.64 [R1+0x60], R8 ;  /* 0x0000600801007387 */ /* 0x000fe80000100a00 */
[----:B------:R-:W3:Y:S04]  /*48820*/  LDL.LU.64 R234, [R1+0x570] ;  /* 0x0005700001ea7983 */ /* 0x000ee80000300a00 */
[----:B------:R-:W-:Y:S04]  /*48830*/  STL.64 [R1+0x58], R2 ;  /* 0x0000580201007387 */ /* 0x000fe80000100a00 */
[----:B------:R2:W-:Y:S02]  /*48840*/  STL.64 [R1+0x110], R6 ;  /* 0x0001100601007387 */ /* 0x0005e40000100a00 */
[----:B--2---:R-:W-:-:S02]  /*48850*/  IMAD.WIDE R6, R4, 0x4, R232 ;  /* 0x0000000404067825 */ /* 0x004fc400078e02e8 */
[----:B------:R-:W2:Y:S02]  /*48860*/  LDL.LU.64 R232, [R1+0x778] ;  /* 0x0007780001e87983 */ /* 0x000ea40000300a00 */
[----:B------:R-:W-:-:S05]  /*48870*/  IMAD.WIDE R2, R4, 0x4, R224 ;  /* 0x0000000404027825 */ /* 0x000fca00078e02e0 */
[----:B------:R1:W-:Y:S04]  /*48880*/  STL.64 [R1+0x118], R2 ;  /* 0x0001180201007387 */ /* 0x0003e80000100a00 */
[----:B------:R2:W-:Y:S04]  /*48890*/  STL.64 [R1+0x1b8], R6 ;  /* 0x0001b80601007387 */ /* 0x0005e80000100a00 */
[----:B------:R-:W2:Y:S01]  /*488a0*/  LDL.LU.64 R230, [R1+0x568] ;  /* 0x0005680001e67983 */ /* 0x000ea20000300a00 */
[----:B-1----:R-:W-:-:S03]  /*488b0*/  IMAD.WIDE R2, R4, 0x4, R228 ;  /* 0x0000000404027825 */ /* 0x002fc600078e02e4 */
[----:B------:R-:W2:Y:S04]  /*488c0*/  LDL.LU.64 R228, [R1+0x780] ;  /* 0x0007800001e47983 */ /* 0x000ea80000300a00 */
[----:B------:R-:W2:Y:S04]  /*488d0*/  LDL.LU.64 R226, [R1+0x560] ;  /* 0x0005600001e27983 */ /* 0x000ea80000300a00 */
[----:B------:R-:W-:Y:S01]  /*488e0*/  STL.64 [R1+0x1c8], R2 ;  /* 0x0001c80201007387 */ /* 0x000fe20000100a00 */
[----:B------:R-:W-:-:S03]  /*488f0*/  IMAD.WIDE R250, R4, 0x4, R250 ;  /* 0x0000000404fa7825 */ /* 0x000fc600078e02fa */
[----:B------:R-:W-:Y:S04]  /*48900*/  STL.64 [R1+0x4978], R2 ;  /* 0x0049780201007387 */ /* 0x000fe80000100a00 */
[----:B------:R-:W2:Y:S04]  /*48910*/  LDL.LU.64 R224, [R1+0x730] ;  /* 0x0007300001e07983 */ /* 0x000ea80000300a00 */
[----:B------:R-:W-:Y:S04]  /*48920*/  STL.64 [R1+0x2a0], R250 ;  /* 0x0002a0fa01007387 */ /* 0x000fe80000100a00 */
[----:B------:R-:W-:Y:S04]  /*48930*/  STL.64 [R1+0x4980], R250 ;  /* 0x004980fa01007387 */ /* 0x000fe80000100a00 */
[----:B------:R-:W2:Y:S01]  /*48940*/  LDL.LU.64 R222, [R1+0x558] ;  /* 0x0005580001de7983 */ /* 0x000ea20000300a00 */
[----:B------:R-:W-:-:S03]  /*48950*/  IMAD.WIDE R248, R4, 0x4, R248 ;  /* 0x0000000404f87825 */ /* 0x000fc600078e02f8 */
[----:B------:R-:W2:Y:S04]  /*48960*/  LDL.LU.64 R220, [R1+0x728] ;  /* 0x0007280001dc7983 */ /* 0x000ea80000300a00 */
[----:B------:R-:W-:Y:S04]  /*48970*/  STL.64 [R1+0x2a8], R248 ;  /* 0x0002a8f801007387 */ /* 0x000fe80000100a00 */
[----:B------:R-:W-:Y:S04]  /*48980*/  STL.64 [R1+0x4988], R248 ;  /* 0x004988f801007387 */ /* 0x000fe80000100a00 */
[----:B------:R-:W2:Y:S01]  /*48990*/  LDL.LU.64 R218, [R1+0x5a0] ;  /* 0x0005a00001da7983 */ /* 0x000ea20000300a00 */
[----:B------:R-:W-:-:S05]  /*489a0*/  IMAD.WIDE R244, R4, 0x4, R244 ;  /* 0x0000000404f47825 */ /* 0x000fca00078e02f4 */
[----:B------:R-:W-:Y:S04]  /*489b0*/  STL.64 [R1+0x14c0], R244 ;  /* 0x0014c0f401007387 */ /* 0x000fe80000100a00 */
[----:B------:R-:W-:Y:S04]  /*489c0*/  STL.64 [R1+0x4990], R244 ;  /* 0x004990f401007387 */ /* 0x000fe80000100a00 */
[----:B------:R-:W2:Y:S04]  /*489d0*/  LDL.LU.64 R216, [R1+0x720] ;  /* 0x0007200001d87983 */ /* 0x000ea80000300a00 */
[----:B------:R-:W2:Y:S01]  /*489e0*/  LDL.LU.64 R214, [R1+0x5a8] ;  /* 0x0005a80001d67983 */ /* 0x000ea20000300a00 */
[----:B------:R-:W-:-:S05]  /*489f0*/  IMAD.WIDE R242, R4, 0x4, R242 ;  /* 0x0000000404f27825 */ /* 0x000fca00078e02f2 */
[----:B------:R-:W-:Y:S04]  /*48a00*/  STL.64 [R1+0x14d0], R242 ;  /* 0x0014d0f201007387 */ /* 0x000fe80000100a00 */
[----:B------:R1:W-:Y:S04]  /*48a10*/  STL.64 [R1+0x4998], R242 ;  /* 0x004998f201007387 */ /* 0x0003e80000100a00 */
[----:B------:R-:W2:Y:S01]  /*48a20*/  LDL.LU.64 R212, [R1+0x718] ;  /* 0x0007180001d47983 */ /* 0x000ea20000300a00 */
[----:B------:R-:W-:-:S04]  /*48a30*/  IMAD.WIDE R240, R4, 0x4, R240 ;  /* 0x0000000404f07825 */ /* 0x000fc800078e02f0 */
[C---:B----4-:R-:W-:Y:S01]  /*48a40*/  IMAD.WIDE R238, R4.reuse, 0x4, R238 ;  /* 0x0000000404ee7825 */ /* 0x050fe200078e02ee */
[----:B------:R-:W-:Y:S03]  /*48a50*/  STL.64 [R1+0x1598], R240 ;  /* 0x001598f001007387 */ /* 0x000fe60000100a00 */
[C---:B---3--:R-:W-:Y:S01]  /*48a60*/  IMAD.WIDE R236, R4.reuse, 0x4, R236 ;  /* 0x0000000404ec7825 */ /* 0x048fe200078e02ec */
[----:B------:R-:W3:Y:S04]  /*48a70*/  LDL.LU.64 R210, [R1+0x5b0] ;  /* 0x0005b00001d27983 */ /* 0x000ee80000300a00 */
[----:B------:R-:W-:Y:S01]  /*48a80*/  STL.64 [R1+0x15a8], R238 ;  /* 0x0015a8ee01007387 */ /* 0x000fe20000100a00 */
[----:B------:R-:W-:-:S03]  /*48a90*/  IMAD.WIDE R234, R4, 0x4, R234 ;  /* 0x0000000404ea7825 */ /* 0x000fc600078e02ea */
[----:B------:R-:W4:Y:S04]  /*48aa0*/  LDL.LU.64 R208, [R1+0x710] ;  /* 0x0007100001d07983 */ /* 0x000f280000300a00 */
[----:B------:R1:W-:Y:S04]  /*48ab0*/  STL.64 [R1+0x1678], R236 ;  /* 0x001678ec01007387 */ /* 0x0003e80000100a00 */
[----:B------:R-:W4:Y:S04]  /*48ac0*/  LDL.LU.64 R206, [R1+0x5b8] ;  /* 0x0005b80001ce7983 */ /* 0x000f280000300a00 */
[----:B------:R1:W-:Y:S04]  /*48ad0*/  STL.64 [R1+0x1680], R234 ;  /* 0x001680ea01007387 */ /* 0x0003e80000100a00 */
[----:B------:R-:W4:Y:S01]  /*48ae0*/  LDL.LU.64 R204, [R1+0x708] ;  /* 0x0007080001cc7983 */ /* 0x000f220000300a00 */
[----:B--2---:R-:W-:-:S05]  /*48af0*/  IMAD.WIDE R232, R4, 0x4, R232 ;  /* 0x0000000404e87825 */ /* 0x004fca00078e02e8 */
[----:B------:R-:W-:Y:S04]  /*48b00*/  STL.64 [R1+0x1758], R232 ;  /* 0x001758e801007387 */ /* 0x000fe80000100a00 */
[----:B------:R-:W2:Y:S01]  /*48b10*/  LDL.LU.64 R202, [R1+0x550] ;  /* 0x0005500001ca7983 */ /* 0x000ea20000300a00 */
[----:B------:R-:W-:-:S05]  /*48b20*/  IMAD.WIDE R230, R4, 0x4, R230 ;  /* 0x0000000404e67825 */ /* 0x000fca00078e02e6 */
[----:B------:R1:W-:Y:S04]  /*48b30*/  STL.64 [R1+0x1768], R230 ;  /* 0x001768e601007387 */ /* 0x0003e80000100a00 */
        /* <DEDUP_REMOVED lines=20> */
[C---:B------:R-:W-:Y:S01]  /*48c80*/  IMAD.WIDE R214, R4.reuse, 0x4, R214 ;  /* 0x0000000404d67825 */ /* 0x040fe200078e02d6 */
[----:B------:R-:W-:Y:S04]  /*48c90*/  STL.64 [R1+0x1cd8], R216 ;  /* 0x001cd8d801007387 */ /* 0x000fe80000100a00 */
[----:B------:R-:W2:Y:S04]  /*48ca0*/  LDL.LU.64 R186, [R1+0x530] ;  /* 0x0005300001ba7983 */ /* 0x000ea80000300a00 */
[----:B------:R-:W-:Y:S04]  /*48cb0*/  STL.64 [R1+0x1ce0], R214 ;  /* 0x001ce0d601007387 */ /* 0x000fe80000100a00 */
[----:B------:R-:W2:Y:S01]  /*48cc0*/  LDL.LU.64 R184, [R1+0x7a0] ;  /* 0x0007a00001b87983 */ /* 0x000ea20000300a00 */
[----:B------:R-:W-:-:S05]  /*48cd0*/  IMAD.WIDE R212, R4, 0x4, R212 ;  /* 0x0000000404d47825 */ /* 0x000fca00078e02d4 */
        /* <DEDUP_REMOVED lines=19> */
[----:B------:R-:W4:Y:S01]  /*48e10*/  LDL.LU.64 R168, [R1+0x7b0] ;  /* 0x0007b00001a87983 */ /* 0x000f220000300a00 */
[----:B------:R-:W-:-:S05]  /*48e20*/  IMAD.WIDE R198, R4, 0x4, R198 ;  /* 0x0000000404c67825 */ /* 0x000fca00078e02c6 */
        /* <DEDUP_REMOVED lines=21> */
[----:B------:R-:W-:Y:S04]  /*48f80*/  STL.64 [R1+0x21c8], R184 ;  /* 0x0021c8b801007387 */ /* 0x000fe80000100a00 */
[----:B------:R-:W4:Y:S01]  /*48f90*/  LDL.LU.64 R152, [R1+0x6e8] ;  /* 0x0006e80001987983 */ /* 0x000f220000300a00 */
[----:B------:R-:W-:-:S05]  /*48fa0*/  IMAD.WIDE R182, R4, 0x4, R182 ;  /* 0x0000000404b67825 */ /* 0x000fca00078e02b6 */
[----:B------:R-:W-:Y:S04]  /*48fb0*/  STL.64 [R1+0x21e0], R182 ;  /* 0x0021e0b601007387 */ /* 0x000fe80000100a00 */
[----:B------:R-:W4:Y:S01]  /*48fc0*/  LDL.LU.64 R150, [R1+0x4f0] ;  /* 0x0004f00001967983 */ /* 0x000f220000300a00 */
[----:B---3--:R-:W-:-:S05]  /*48fd0*/  IMAD.WIDE R180, R4, 0x4, R180 ;  /* 0x0000000404b47825 */ /* 0x008fca00078e02b4 */
[----:B------:R-:W-:Y:S01]  /*48fe0*/  STL.64 [R1+0x2230], R180 ;  /* 0x002230b401007387 */ /* 0x000fe20000100a00 */
[----:B--2---:R-:W-:-:S03]  /*48ff0*/  IMAD.WIDE R170, R4, 0x4, R176 ;  /* 0x0000000404aa7825 */ /* 0x004fc600078e02b0 */
[----:B------:R-:W2:Y:S01]  /*49000*/  LDL.LU.64 R176, [R1+0x6f0] ;  /* 0x0006f00001b07983 */ /* 0x000ea20000300a00 */
[----:B----4-:R-:W-:-:S04]  /*49010*/  IMAD.WIDE R178, R4, 0x4, R178 ;  /* 0x0000000404b27825 */ /* 0x010fc800078e02b2 */
[C---:B------:R-:W-:Y:S01]  /*49020*/  IMAD.WIDE R174, R4.reuse, 0x4, R174 ;  /* 0x0000000404ae7825 */ /* 0x040fe200078e02ae */
[----:B------:R-:W-:Y:S03]  /*49030*/  STL.64 [R1+0x2238], R178 ;  /* 0x002238b201007387 */ /* 0x000fe60000100a00 */
[C---:B------:R-:W-:Y:S01]  /*49040*/  IMAD.WIDE R172, R4.reuse, 0x4, R172 ;  /* 0x0000000404ac7825 */ /* 0x040fe200078e02ac */
[----:B------:R-:W3:Y:S04]  /*49050*/  LDL.LU.64 R148, [R1+0x7d0] ;  /* 0x0007d00001947983 */ /* 0x000ee80000300a00 */
[----:B------:R-:W-:Y:S01]  /*49060*/  STL.64 [R1+0x22f0], R174 ;  /* 0x0022f0ae01007387 */ /* 0x000fe20000100a00 */
[----:B------:R-:W-:-:S03]  /*49070*/  IMAD.WIDE R168, R4, 0x4, R168 ;  /* 0x0000000404a87825 */ /* 0x000fc600078e02a8 */
[----:B------:R-:W-:Y:S04]  /*49080*/  STL.64 [R1+0x23e0], R172 ;  /* 0x0023e0ac01007387 */ /* 0x000fe80000100a00 */
[----:B------:R-:W4:Y:S04]  /*49090*/  LDL.LU.64 R146, [R1+0x4e8] ;  /* 0x0004e80001927983 */ /* 0x000f280000300a00 */
[----:B------:R-:W-:Y:S04]  /*490a0*/  STL.64 [R1+0x23f0], R170 ;  /* 0x0023f0aa01007387 */ /* 0x000fe80000100a00 */
[----:B------:R-:W4:Y:S04]  /*490b0*/  LDL.LU.64 R144, [R1+0x7d8] ;  /* 0x0007d80001907983 */ /* 0x000f280000300a00 */
        /* <DEDUP_REMOVED lines=26> */
[----:B--2---:R-:W-:-:S05]  /*49260*/  IMAD.WIDE R176, R4, 0x4, R176 ;  /* 0x0000000404b07825 */ /* 0x004fca00078e02b0 */
[----:B------:R-:W-:Y:S04]  /*49270*/  STL.64 [R1+0x26e0], R176 ;  /* 0x0026e0b001007387 */ /* 0x000fe80000100a00 */
[----:B------:R-:W2:Y:S01]  /*49280*/  LDL.LU.64 R124, [R1+0x6d8] ;  /* 0x0006d800017c7983 */ /* 0x000ea20000300a00 */
[----:B------:R-:W-:-:S04]  /*49290*/  IMAD.WIDE R150, R4, 0x4, R150 ;  /* 0x0000000404967825 */ /* 0x000fc800078e0296 */
[C---:B---3--:R-:W-:Y:S01]  /*492a0*/  IMAD.WIDE R148, R4.reuse, 0x4, R148 ;  /* 0x0000000404947825 */ /* 0x048fe200078e0294 */
[----:B------:R-:W-:Y:S04]  /*492b0*/  STL.64 [R1+0x26b0], R150 ;  /* 0x0026b09601007387 */ /* 0x000fe80000100a00 */
[----:B------:R-:W3:Y:S01]  /*492c0*/  LDL.LU.64 R122, [R1+0x4c0] ;  /* 0x0004c000017a7983 */ /* 0x000ee20000300a00 */
[----:B----4-:R-:W-:-:S03]  /*492d0*/  IMAD.WIDE R146, R4, 0x4, R146 ;  /* 0x0000000404927825 */ /* 0x010fc600078e0292 */
[----:B------:R-:W4:Y:S04]  /*492e0*/  LDL.LU.64 R120, [R1+0x7f8] ;  /* 0x0007f80001787983 */ /* 0x000f280000300a00 */
[----:B------:R-:W-:Y:S01]  /*492f0*/  STL.64 [R1+0x26f8], R148 ;  /* 0x0026f89401007387 */ /* 0x000fe20000100a00 */
[----:B------:R-:W-:-:S03]  /*49300*/  IMAD.WIDE R144, R4, 0x4, R144 ;  /* 0x0000000404907825 */ /* 0x000fc600078e0290 */
[----:B------:R-:W4:Y:S01]  /*49310*/  LDL.LU.64 R118, [R1+0x5d0] ;  /* 0x0005d00001767983 */ /* 0x000f220000300a00 */
[----:B------:R-:W-:-:S03]  /*49320*/  IMAD.WIDE R142, R4, 0x4, R142 ;  /* 0x00000004048e7825 */ /* 0x000fc600078e028e */
[----:B------:R-:W-:Y:S04]  /*49330*/  STL.64 [R1+0x2710], R146 ;  /* 0x0027109201007387 */ /* 0x000fe80000100a00 */
[----:B------:R-:W4:Y:S01]  /*49340*/  LDL.LU.64 R116, [R1+0x6d0] ;  /* 0x0006d00001747983 */ /* 0x000f220000300a00 */
[----:B------:R-:W-:-:S03]  /*49350*/  IMAD.WIDE R140, R4, 0x4, R140 ;  /* 0x00000004048c7825 */ /* 0x000fc600078e028c */
[----:B------:R-:W-:Y:S04]  /*49360*/  STL.64 [R1+0x2738], R144 ;  /* 0x0027389001007387 */ /* 0x000fe80000100a00 */
[----:B------:R-:W4:Y:S04]  /*49370*/  LDL.LU.64 R114, [R1+0x4b8] ;  /* 0x0004b80001727983 */ /* 0x000f280000300a00 */
[----:B------:R-:W-:Y:S04]  /*49380*/  STL.64 [R1+0x2740], R142 ;  /* 0x0027408e01007387 */ /* 0x000fe80000100a00 */
        /* <DEDUP_REMOVED lines=24> */
[----:B--2---:R-:W-:-:S05]  /*49510*/  IMAD.WIDE R124, R4, 0x4, R124 ;  /* 0x00000004047c7825 */ /* 0x004fca00078e027c */
[----:B------:R-:W-:Y:S04]  /*49520*/  STL.64 [R1+0x3c70], R124 ;  /* 0x003c707c01007387 */ /* 0x000fe80000100a00 */
[----:B------:R-:W2:Y:S01]  /*49530*/  LDL.LU.64 R94, [R1+0x5e8] ;  /* 0x0005e800015e7983 */ /* 0x000ea20000300a00 */
[----:B---3--:R-:W-:-:S04]  /*49540*/  IMAD.WIDE R122, R4, 0x4, R122 ;  /* 0x00000004047a7825 */ /* 0x008fc800078e027a */
[C---:B----4-:R-:W-:Y:S01]  /*49550*/  IMAD.WIDE R120, R4.reuse, 0x4, R120 ;  /* 0x0000000404787825 */ /* 0x050fe200078e0278 */
[----:B------:R-:W-:Y:S04]  /*49560*/  STL.64 [R1+0x3c68], R122 ;  /* 0x003c687a01007387 */ /* 0x000fe80000100a00 */
[----:B------:R-:W3:Y:S01]  /*49570*/  LDL.LU.64 R92, [R1+0x6b0] ;  /* 0x0006b000015c7983 */ /* 0x000ee20000300a00 */
[----:B------:R-:W-:-:S03]  /*49580*/  IMAD.WIDE R118, R4, 0x4, R118 ;  /* 0x0000000404767825 */ /* 0x000fc600078e0276 */
[----:B------:R-:W-:Y:S04]  /*49590*/  STL.64 [R1+0x3c60], R120 ;  /* 0x003c607801007387 */ /* 0x000fe80000100a00 */
[----:B------:R-:W4:Y:S01]  /*495a0*/  LDL.LU.64 R90, [R1+0x4a0] ;  /* 0x0004a000015a7983 */ /* 0x000f220000300a00 */
        /* <DEDUP_REMOVED lines=26> */
[----:B------:R-:W4:Y:S01]  /*49750*/  LDL.LU.64 R72, [R1+0x820] ;  /* 0x0008200001487983 */ /* 0x000f220000300a00 */
[----:B------:R-:W-:-:S03]  /*49760*/  IMAD.WIDE R98, R4, 0x4, R98 ;  /* 0x0000000404627825 */ /* 0x000fc600078e0262 */
[----:B------:R-:W-:Y:S04]  /*49770*/  STL.64 [R1+0x3c10], R100 ;  /* 0x003c106401007387 */ /* 0x000fe80000100a00 */
        /* <DEDUP_REMOVED lines=43> */
[----:B------:R-:W-:-:S05]  /*49a30*/  IMAD.WIDE R70, R4, 0x4, R70 ;  /* 0x0000000404467825 */ /* 0x000fca00078e0246 */
[----:B------:R-:W-:Y:S01]  /*49a40*/  STL.64 [R1+0x3b98], R70 ;  /* 0x003b984601007387 */ /* 0x000fe20000100a00 */
        /* <DEDUP_REMOVED lines=8> */
[----:B------:R-:W-:Y:S03]  /*49ad0*/  STL.64 [R1+0x3b80], R64 ;  /* 0x003b804001007387 */ /* 0x000fe60000100a00 */
[C---:B------:R-:W-:Y:S01]  /*49ae0*/  IMAD.WIDE R60, R4.reuse, 0x4, R60 ;  /* 0x00000004043c7825 */ /* 0x040fe200078e023c */
[----:B------:R-:W-:Y:S04]  /*49af0*/  STL.64 [R1+0x3b78], R62 ;  /* 0x003b783e01007387 */ /* 0x000fe80000100a00 */
[----:B------:R-:W3:Y:S01]  /*49b00*/  LDL.LU.64 R34, [R1+0x460] ;  /* 0x0004600001227983 */ /* 0x000ee20000300a00 */
[----:B------:R-:W-:-:S03]  /*49b10*/  IMAD.WIDE R58, R4, 0x4, R58 ;  /* 0x00000004043a7825 */ /* 0x000fc600078e023a */
[----:B------:R-:W-:Y:S04]  /*49b20*/  STL.64 [R1+0x3b70], R60 ;  /* 0x003b703c01007387 */ /* 0x000fe80000100a00 */
        /* <DEDUP_REMOVED lines=8> */
[----:B------:R-:W4:Y:S01]  /*49bb0*/  LDL.LU.64 R28, [R1+0x660] ;  /* 0x00066000011c7983 */ /* 0x000f220000300a00 */
[----:B------:R-:W-:-:S03]  /*49bc0*/  IMAD.WIDE R50, R4, 0x4, R50 ;  /* 0x0000000404327825 */ /* 0x000fc600078e0232 */
[----:B------:R-:W-:Y:S01]  /*49bd0*/  STL.64 [R1+0x3b50], R52 ;  /* 0x003b503401007387 */ /* 0x000fe20000100a00 */
[----:B------:R-:W-:-:S03]  /*49be0*/  IMAD.WIDE R48, R4, 0x4, R48 ;  /* 0x0000000404307825 */ /* 0x000fc600078e0230 */
[----:B------:R-:W-:Y:S04]  /*49bf0*/  STL.64 [R1+0x3b48], R50 ;  /* 0x003b483201007387 */ /* 0x000fe80000100a00 */
[----:B------:R-:W4:Y:S04]  /*49c00*/  LDL.LU.64 R26, [R1+0x458] ;  /* 0x00045800011a7983 */ /* 0x000f280000300a00 */
        /* <DEDUP_REMOVED lines=8> */
[----:B------:R-:W4:Y:S01]  /*49c90*/  LDL.LU.64 R16, [R1+0x848] ;  /* 0x0008480001107983 */ /* 0x000f220000300a00 */
[----:B------:R-:W-:-:S03]  /*49ca0*/  IMAD.WIDE R42, R4, 0x4, R42 ;  /* 0x00000004042a7825 */ /* 0x000fc600078e022a */
[----:B------:R-:W-:Y:S04]  /*49cb0*/  STL.64 [R1+0x3b30], R44 ;  /* 0x003b302c01007387 */ /* 0x000fe80000100a00 */
[----:B------:R-:W4:Y:S04]  /*49cc0*/  LDL.LU.64 R14, [R1+0x638] ;  /* 0x00063800010e7983 */ /* 0x000f280000300a00 */
[----:B------:R-:W4:Y:S01]  /*49cd0*/  LDL.LU.64 R12, [R1+0x650] ;  /* 0x00065000010c7983 */ /* 0x000f220000300a00 */
[----:B------:R-:W-:-:S03]  /*49ce0*/  IMAD.WIDE R40, R4, 0x4, R40 ;  /* 0x0000000404287825 */ /* 0x000fc600078e0228 */
[----:B------:R-:W-:Y:S04]  /*49cf0*/  STL.64 [R1+0x3b28], R42 ;  /* 0x003b282a01007387 */ /* 0x000fe80000100a00 */
[----:B------:R-:W4:Y:S04]  /*49d00*/  LDL.LU.64 R10, [R1+0x448] ;  /* 0x00044800010a7983 */ /* 0x000f280000300a00 */
[----:B------:R-:W4:Y:S04]  /*49d10*/  LDL.LU.64 R8, [R1+0x648] ;  /* 0x0006480001087983 */ /* 0x000f280000300a00 */
[----:B------:R-:W-:Y:S04]  /*49d20*/  STL.64 [R1+0x3b20], R40 ;  /* 0x003b202801007387 */ /* 0x000fe80000100a00 */
[----:B------:R-:W4:Y:S04]  /*49d30*/  LDL.LU.64 R6, [R1+0x640] ;  /* 0x0006400001067983 */ /* 0x000f280000300a00 */
[----:B-1----:R-:W4:Y:S01]  /*49d40*/  LDL.64 R242, [R1+0x60] ;  /* 0x0000600001f27983 */ /* 0x002f220000100a00 */
[----:B------:R-:W-:-:S05]  /*49d50*/  IMAD.WIDE R38, R4, 0x4, R38 ;  /* 0x0000000404267825 */ /* 0x000fca00078e0226 */
[----:B------:R-:W-:Y:S04]  /*49d60*/  STL.64 [R1+0x3b18], R38 ;  /* 0x003b182601007387 */ /* 0x000fe80000100a00 */
[----:B------:R-:W4:Y:S04]  /*49d70*/  LDL.64 R244, [R1+0x58] ;  /* 0x0000580001f47983 */ /* 0x000f280000100a00 */
[----:B------:R-:W4:Y:S01]  /*49d80*/  LDL.64 R248, [R1+0x110] ;  /* 0x0001100001f87983 */ /* 0x000f220000100a00 */
[----:B--2---:R-:W-:-:S05]  /*49d90*/  IMAD.WIDE R36, R4, 0x4, R36 ;  /* 0x0000000404247825 */ /* 0x004fca00078e0224 */
[----:B------:R-:W-:Y:S04]  /*49da0*/  STL.64 [R1+0x3b10], R36 ;  /* 0x003b102401007387 */ /* 0x000fe80000100a00 */
[----:B------:R-:W2:Y:S04]  /*49db0*/  LDL.64 R250, [R1+0x118] ;  /* 0x0001180001fa7983 */ /* 0x000ea80000100a00 */
[----:B------:R-:W2:Y:S01]  /*49dc0*/  LDL.64 R2, [R1+0x1b8] ;  /* 0x0001b80001027983 */ /* 0x000ea20000100a00 */
[----:B---3--:R-:W-:-:S04]  /*49dd0*/  IMAD.WIDE R34, R4, 0x4, R34 ;  /* 0x0000000404227825 */ /* 0x008fc800078e0222 */
[C---:B----4-:R-:W-:Y:S01]  /*49de0*/  IMAD.WIDE R32, R4.reuse, 0x4, R32 ;  /* 0x0000000404207825 */ /* 0x050fe200078e0220 */
[----:B------:R-:W-:Y:S04]  /*49df0*/  STL.64 [R1+0x3b08], R34 ;  /* 0x003b082201007387 */ /* 0x000fe80000100a00 */
[----:B------:R-:W-:Y:S01]  /*49e00*/  STL.64 [R1+0x3b00], R32 ;  /* 0x003b002001007387 */ /* 0x000fe20000100a00 */
[----:B------:R-:W-:-:S04]  /*49e10*/  IMAD.WIDE R30, R4, 0x4, R30 ;  /* 0x00000004041e7825 */ /* 0x000fc800078e021e */
[C---:B------:R-:W-:Y:S01]  /*49e20*/  IMAD.WIDE R28, R4.reuse, 0x4, R28 ;  /* 0x00000004041c7825 */ /* 0x040fe200078e021c */
[----:B------:R-:W-:Y:S04]  /*49e30*/  STL.64 [R1+0x3af8], R30 ;  /* 0x003af81e01007387 */ /* 0x000fe80000100a00 */
[----:B------:R-:W-:Y:S01]  /*49e40*/  STL.64 [R1+0x3af0], R28 ;  /* 0x003af01c01007387 */ /* 0x000fe20000100a00 */
[----:B------:R-:W-:-:S04]  /*49e50*/  IMAD.WIDE R26, R4, 0x4, R26 ;  /* 0x00000004041a7825 */ /* 0x000fc800078e021a */
[C---:B------:R-:W-:Y:S01]  /*49e60*/  IMAD.WIDE R24, R4.reuse, 0x4, R24 ;  /* 0x0000000404187825 */ /* 0x040fe200078e0218 */
[----:B------:R-:W-:Y:S03]  /*49e70*/  STL.64 [R1+0x3ae8], R26 ;  /* 0x003ae81a01007387 */ /* 0x000fe60000100a00 */
[C---:B------:R-:W-:Y:S01]  /*49e80*/  IMAD.WIDE R22, R4.reuse, 0x4, R22 ;  /* 0x0000000404167825 */ /* 0x040fe200078e0216 */
[----:B------:R-:W-:Y:S03]  /*49e90*/  STL.64 [R1+0x3ae0], R24 ;  /* 0x003ae01801007387 */ /* 0x000fe60000100a00 */
        /* <DEDUP_REMOVED lines=12> */
[----:B------:R-:W-:-:S04]  /*49f60*/  IMAD.WIDE R8, R4, 0x4, R8 ;  /* 0x0000000404087825 */ /* 0x000fc800078e0208 */
[C---:B------:R-:W-:Y:S01]  /*49f70*/  IMAD.WIDE R6, R4.reuse, 0x4, R6 ;  /* 0x0000000404067825 */ /* 0x040fe200078e0206 */
[----:B------:R-:W-:Y:S04]  /*49f80*/  LDGSTS.E [R246+0x40200], desc[UR6][R242.64], P1 ;  /* 0x40200000f2f67fae */ /* 0x000fe80008921846 */
[----:B------:R-:W3:Y:S04]  /*49f90*/  LDL.LU.64 R242, [R1+0x4998] ;  /* 0x0049980001f27983 */ /* 0x000ee80000300a00 */
[----:B------:R-:W-:Y:S04]  /*49fa0*/  STL.64 [R1+0x3aa8], R10 ;  /* 0x003aa80a01007387 */ /* 0x000fe80000100a00 */
[----:B------:R-:W-:Y:S04]  /*49fb0*/  LDGSTS.E [R246+0x40300], desc[UR6][R244.64], P0 ;  /* 0x40300000f4f67fae */ /* 0x000fe80008121846 */
[----:B------:R-:W-:Y:S04]  /*49fc0*/  LDGSTS.E [R246+0x41200], desc[UR6][R248.64], P1 ;  /* 0x41200000f8f67fae */ /* 0x000fe80008921846 */
[----:B------:R-:W4:Y:S04]  /*49fd0*/  LDL.LU.64 R244, [R1+0x4990] ;  /* 0x0049900001f47983 */ /* 0x000f280000300a00 */
[----:B------:R1:W-:Y:S04]  /*49fe0*/  STL.64 [R1+0x3aa0], R8 ;  /* 0x003aa00801007387 */ /* 0x0003e80000100a00 */
[----:B------:R-:W3:Y:S04]  /*49ff0*/  LDL.LU.64 R248, [R1+0x4988] ;  /* 0x0049880001f87983 */ /* 0x000ee80000300a00 */
[----:B------:R1:W-:Y:S04]  /*4a000*/  STL.64 [R1+0x3a98], R6 ;  /* 0x003a980601007387 */ /* 0x0003e80000100a00 */
[----:B--2---:R-:W-:Y:S04]  /*4a010*/  LDGSTS.E [R246+0x41300], desc[UR6][R250.64], P0 ;  /* 0x41300000faf67fae */ /* 0x004fe80008121846 */
[----:B------:R-:W-:Y:S04]  /*4a020*/  LDGSTS.E [R246+0x42200], desc[UR6][R2.64], P1 ;  /* 0x4220000002f67fae */ /* 0x000fe80008921846 */
[----:B------:R-:W2:Y:S04]  /*4a030*/  LDL.LU.64 R250, [R1+0x4980] ;  /* 0x0049800001fa7983 */ /* 0x000ea80000300a00 */
[----:B------:R-:W4:Y:S04]  /*4a040*/  LDL.LU.64 R2, [R1+0x4978] ;  /* 0x0049780001027983 */ /* 0x000f280000300a00 */
[----:B----4-:R-:W-:Y:S04]  /*4a050*/  LDGSTS.E [R246+0x42300], desc[UR6][R2.64], P0 ;  /* 0x4230000002f67fae */ /* 0x010fe80008121846 */
[----:B--2---:R-:W-:Y:S04]  /*4a060*/  LDGSTS.E [R246+0x43200], desc[UR6][R250.64], P1 ;  /* 0x43200000faf67fae */ /* 0x004fe80008921846 */
[----:B---3--:R-:W-:Y:S04]  /*4a070*/  LDGSTS.E [R246+0x43300], desc[UR6][R248.64], P0 ;  /* 0x43300000f8f67fae */ /* 0x008fe80008121846 */
        /* <DEDUP_REMOVED lines=8> */
[----:B------:R-:W3:Y:S04]  /*4a100*/  LDL.LU.64 R236, [R1+0x760] ;  /* 0x0007600001ec7983 */ /* 0x000ee80000300a00 */
[----:B------:R-:W1:Y:S04]  /*4a110*/  LDL.LU.64 R234, [R1+0x758] ;  /* 0x0007580001ea7983 */ /* 0x000e680000300a00 */
[----:B------:R-:W-:Y:S04]  /*4a120*/  LDGSTS.E [R246+0x47300], desc[UR6][R230.64], P0 ;  /* 0x47300000e6f67fae */ /* 0x000fe80008121846 */
[----:B------:R-:W-:Y:S04]  /*4a130*/  LDGSTS.E [R246+0x48200], desc[UR6][R228.64], P1 ;  /* 0x48200000e4f67fae */ /* 0x000fe80008921846 */
[----:B------:R-:W-:Y:S04]  /*4a140*/  LDGSTS.E [R246+0x48300], desc[UR6][R226.64], P0 ;  /* 0x48300000e2f67fae */ /* 0x000fe80008121846 */
[----:B------:R-:W4:Y:S04]  /*4a150*/  LDL.LU.64 R230, [R1+0x850] ;  /* 0x0008500001e67983 */ /* 0x000f280000300a00 */
[----:B------:R-:W2:Y:S04]  /*4a160*/  LDL.LU.64 R232, [R1+0x858] ;  /* 0x0008580001e87983 */ /* 0x000ea80000300a00 */
[----:B------:R-:W-:Y:S04]  /*4a170*/  LDGSTS.E [R246+0x49200], desc[UR6][R224.64], P1 ;  /* 0x49200000e0f67fae */ /* 0x000fe80008921846 */
[----:B------:R-:W-:Y:S04]  /*4a180*/  LDGSTS.E [R246+0x49300], desc[UR6][R222.64], P0 ;  /* 0x49300000def67fae */ /* 0x000fe80008121846 */
[----:B------:R-:W-:Y:S04]  /*4a190*/  LDGSTS.E [R246+0x4a200], desc[UR6][R220.64], P1 ;  /* 0x4a200000dcf67fae */ /* 0x000fe80008921846 */
[----:B------:R-:W2:Y:S04]  /*4a1a0*/  LDL.LU.64 R224, [R1+0x860] ;  /* 0x0008600001e07983 */ /* 0x000ea80000300a00 */
[----:B------:R-:W2:Y:S04]  /*4a1b0*/  LDL.LU.64 R228, [R1+0x868] ;  /* 0x0008680001e47983 */ /* 0x000ea80000300a00 */
[----:B------:R-:W2:Y:S04]  /*4a1c0*/  LDL.LU.64 R250, [R1+0x870] ;  /* 0x0008700001fa7983 */ /* 0x000ea80000300a00 */
[----:B------:R-:W2:Y:S04]  /*4a1d0*/  LDL.LU.64 R248, [R1+0x878] ;  /* 0x0008780001f87983 */ /* 0x000ea80000300a00 */
        /* <DEDUP_REMOVED lines=108> */
[----:B------:R3:W-:Y:S04]  /*4a8a0*/  LDGSTS.E [R246+0x7f300], desc[UR6][R6.64], P0 ;  /* 0x7f30000006f67fae */ /* 0x0007e80008121846 */
[----:B------:R-:W2:Y:S04]  /*4a8b0*/  LDL.LU.64 R240, [R1+0xba8] ;  /* 0x000ba80001f07983 */ /* 0x000ea80000300a00 */
[----:B------:R-:W2:Y:S01]  /*4a8c0*/  LDL.LU.64 R238, [R1+0x960] ;  /* 0x0009600001ee7983 */ /* 0x000ea20000300a00 */
[----:B-1----:R-:W-:-:S04]  /*4a8d0*/  IMAD.WIDE R8, R4, 0x4, R234 ;  /* 0x0000000404087825 */ /* 0x002fc800078e02ea */
[C---:B---3--:R-:W-:Y:S01]  /*4a8e0*/  IMAD.WIDE R6, R4.reuse, 0x4, R236 ;  /* 0x0000000404067825 */ /* 0x048fe200078e02ec */
[----:B------:R-:W-:Y:S04]  /*4a8f0*/  STL [R1+0x4944], R247 ;  /* 0x004944f701007387 */ /* 0x000fe80000100800 */
[----:B------:R-:W3:Y:S04]  /*4a900*/  LDL.LU.64 R236, [R1+0xba0] ;  /* 0x000ba00001ec7983 */ /* 0x000ee80000300a00 */
[----:B------:R4:W-:Y:S04]  /*4a910*/  STL.64 [R1+0x50], R6 ;  /* 0x0000500601007387 */ /* 0x0009e80000100a00 */
[----:B------:R-:W3:Y:S04]  /*4a920*/  LDL.LU.64 R234, [R1+0x968] ;  /* 0x0009680001ea7983 */ /* 0x000ee80000300a00 */
[----:B------:R2:W-:Y:S01]  /*4a930*/  STL.64 [R1+0x48], R8 ;  /* 0x0000480801007387 */ /* 0x0005e20000100a00 */
[----:B----4-:R-:W-:-:S04]  /*4a940*/  IMAD.WIDE R6, R4, 0x4, R230 ;  /* 0x0000000404067825 */ /* 0x010fc800078e02e6 */
[C---:B--2---:R-:W-:Y:S02]  /*4a950*/  IMAD.WIDE R8, R4.reuse, 0x4, R232 ;  /* 0x0000000404087825 */ /* 0x044fe400078e02e8 */
[----:B------:R-:W2:Y:S04]  /*4a960*/  LDL.LU.64 R232, [R1+0xb98] ;  /* 0x000b980001e87983 */ /* 0x000ea80000300a00 */
[----:B------:R1:W-:Y:S01]  /*4a970*/  STL.64 [R1+0x40], R6 ;  /* 0x0000400601007387 */ /* 0x0003e20000100a00 */
[----:B------:R-:W-:-:S03]  /*4a980*/  IMAD.WIDE R246, R4, 0x4, R228 ;  /* 0x0000000404f67825 */ /* 0x000fc600078e02e4 */
[----:B------:R4:W-:Y:S04]  /*4a990*/  STL.64 [R1+0x28], R8 ;  /* 0x0000280801007387 */ /* 0x0009e80000100a00 */
[----:B------:R-:W4:Y:S01]  /*4a9a0*/  LDL.LU.64 R230, [R1+0x970] ;  /* 0x0009700001e67983 */ /* 0x000f220000300a00 */
[----:B-1----:R-:W-:-:S05]  /*4a9b0*/  IMAD.WIDE R6, R4, 0x4, R224 ;  /* 0x0000000404067825 */ /* 0x002fca00078e02e0 */
[----:B------:R1:W-:Y:S01]  /*4a9c0*/  STL.64 [R1+0x20], R6 ;  /* 0x0000200601007387 */ /* 0x0003e20000100a00 */
[----:B------:R-:W-:-:S03]  /*4a9d0*/  IMAD.WIDE R244, R4, 0x4, R244 ;  /* 0x0000000404f47825 */ /* 0x000fc600078e02f4 */
[----:B------:R-:W4:Y:S01]  /*4a9e0*/  LDL.LU.64 R228, [R1+0xb90] ;  /* 0x000b900001e47983 */ /* 0x000f220000300a00 */
[----:B------:R-:W-:-:S03]  /*4a9f0*/  IMAD.WIDE R250, R4, 0x4, R250 ;  /* 0x0000000404fa7825 */ /* 0x000fc600078e02fa */
[----:B------:R-:W4:Y:S04]  /*4aa00*/  LDL.LU.64 R226, [R1+0x978] ;  /* 0x0009780001e27983 */ /* 0x000f280000300a00 */
[----:B------:R-:W-:Y:S01]  /*4aa10*/  STL.64 [R1+0x18], R246 ;  /* 0x000018f601007387 */ /* 0x000fe20000100a00 */
[----:B------:R-:W-:-:S03]  /*4aa20*/  IMAD.WIDE R248, R4, 0x4, R248 ;  /* 0x0000000404f87825 */ /* 0x000fc600078e02f8 */
[----:B------:R-:W-:Y:S04]  /*4aa30*/  STL.64 [R1+0x4948], R246 ;  /* 0x004948f601007387 */ /* 0x000fe80000100a00 */
[----:B------:R-:W4:Y:S04]  /*4aa40*/  LDL.LU.64 R224, [R1+0xb88] ;  /* 0x000b880001e07983 */ /* 0x000f280000300a00 */
[----:B------:R-:W4:Y:S04]  /*4aa50*/  LDL.LU.64 R222, [R1+0x980] ;  /* 0x0009800001de7983 */ /* 0x000f280000300a00 */
[----:B------:R-:W-:Y:S01]  /*4aa60*/  STL.64 [R1+0x4950], R244 ;  /* 0x004950f401007387 */ /* 0x000fe20000100a00 */
[----:B------:R-:W-:-:S03]  /*4aa70*/  IMAD.WIDE R242, R4, 0x4, R242 ;  /* 0x0000000404f27825 */ /* 0x000fc600078e02f2 */
[----:B------:R-:W-:Y:S04]  /*4aa80*/  STL.64 [R1+0x10], R250 ;  /* 0x000010fa01007387 */ /* 0x000fe80000100a00 */
[----:B------:R-:W-:Y:S04]  /*4aa90*/  STL.64 [R1+0x4958], R250 ;  /* 0x004958fa01007387 */ /* 0x000fe80000100a00 */
[----:B------:R-:W4:Y:S04]  /*4aaa0*/  LDL.LU.64 R220, [R1+0xb80] ;  /* 0x000b800001dc7983 */ /* 0x000f280000300a00 */
[----:B------:R-:W4:Y:S04]  /*4aab0*/  LDL.LU.64 R218, [R1+0x958] ;  /* 0x0009580001da7983 */ /* 0x000f280000300a00 */
[----:B------:R-:W-:Y:S04]  /*4aac0*/  STL.64 [R1+0x8], R248 ;  /* 0x000008f801007387 */ /* 0x000fe80000100a00 */
[----:B------:R-:W-:Y:S04]  /*4aad0*/  STL.64 [R1+0x4960], R248 ;  /* 0x004960f801007387 */ /* 0x000fe80000100a00 */
[----:B------:R-:W4:Y:S04]  /*4aae0*/  LDL.LU.64 R216, [R1+0xb78] ;  /* 0x000b780001d87983 */ /* 0x000f280000300a00 */
[----:B------:R-:W-:Y:S04]  /*4aaf0*/  STL.64 [R1], R242 ;  /* 0x000000f201007387 */ /* 0x000fe80000100a00 */
[----:B------:R1:W-:Y:S04]  /*4ab00*/  STL.64 [R1+0x4968], R242 ;  /* 0x004968f201007387 */ /* 0x0003e80000100a00 */
[----:B------:R-:W4:Y:S04]  /*4ab10*/  LDL.LU.64 R214, [R1+0x988] ;  /* 0x0009880001d67983 */ /* 0x000f280000300a00 */
[----:B------:R-:W4:Y:S01]  /*4ab20*/  LDL.LU.64 R212, [R1+0xb70] ;  /* 0x000b700001d47983 */ /* 0x000f220000300a00 */
[----:B------:R-:W-:-:S04]  /*4ab30*/  IMAD.WIDE R240, R4, 0x4, R240 ;  /* 0x0000000404f07825 */ /* 0x000fc800078e02f0 */
[C---:B------:R-:W-:Y:S01]  /*4ab40*/  IMAD.WIDE R238, R4.reuse, 0x4, R238 ;  /* 0x0000000404ee7825 */ /* 0x040fe200078e02ee */
[----:B------:R1:W-:Y:S04]  /*4ab50*/  STL.64 [R1+0xf0], R240 ;  /* 0x0000f0f001007387 */ /* 0x0003e80000100a00 */
[----:B------:R-:W4:Y:S01]  /*4ab60*/  LDL.LU.64 R210, [R1+0x990] ;  /* 0x0009900001d27983 */ /* 0x000f220000300a00 */
[----:B---3--:R-:W-:-:S03]  /*4ab70*/  IMAD.WIDE R236, R4, 0x4, R236 ;  /* 0x0000000404ec7825 */ /* 0x008fc600078e02ec */
[----:B------:R-:W-:Y:S04]  /*4ab80*/  STL.64 [R1+0xf8], R238 ;  /* 0x0000f8ee01007387 */ /* 0x000fe80000100a00 */
[----:B------:R-:W3:Y:S01]  /*4ab90*/  LDL.LU.64 R208, [R1+0xb68] ;  /* 0x000b680001d07983 */ /* 0x000ee20000300a00 */
[----:B------:R-:W-:-:S03]  /*4aba0*/  IMAD.WIDE R234, R4, 0x4, R234 ;  /* 0x0000000404ea7825 */ /* 0x000fc600078e02ea */
[----:B------:R1:W-:Y:S04]  /*4abb0*/  STL.64 [R1+0x170], R236 ;  /* 0x000170ec01007387 */ /* 0x0003e80000100a00 */
[----:B------:R-:W3:Y:S04]  /*4abc0*/  LDL.LU.64 R206, [R1+0x998] ;  /* 0x0009980001ce7983 */ /* 0x000ee80000300a00 */
[----:B------:R-:W-:Y:S04]  /*4abd0*/  STL.64 [R1+0x188], R234 ;  /* 0x000188ea01007387 */ /* 0x000fe80000100a00 */
[----:B------:R-:W3:Y:S01]  /*4abe0*/  LDL.LU.64 R204, [R1+0xb60] ;  /* 0x000b600001cc7983 */ /* 0x000ee20000300a00 */
[----:B--2---:R-:W-:-:S05]  /*4abf0*/  IMAD.WIDE R232, R4, 0x4, R232 ;  /* 0x0000000404e87825 */ /* 0x004fca00078e02e8 */
[----:B------:R-:W-:Y:S04]  /*4ac00*/  STL.64 [R1+0x290], R232 ;  /* 0x000290e801007387 */ /* 0x000fe80000100a00 */
[----:B------:R-:W2:Y:S01]  /*4ac10*/  LDL.LU.64 R202, [R1+0x9a0] ;  /* 0x0009a00001ca7983 */ /* 0x000ea20000300a00 */
[----:B----4-:R-:W-:-:S05]  /*4ac20*/  IMAD.WIDE R230, R4, 0x4, R230 ;  /* 0x0000000404e67825 */ /* 0x010fca00078e02e6 */
[----:B------:R-:W-:Y:S04]  /*4ac30*/  STL.64 [R1+0x298], R230 ;  /* 0x000298e601007387 */ /* 0x000fe80000100a00 */
[----:B------:R-:W4:Y:S01]  /*4ac40*/  LDL.LU.64 R200, [R1+0xb58] ;  /* 0x000b580001c87983 */ /* 0x000f220000300a00 */
[----:B------:R-:W-:-:S04]  /*4ac50*/  IMAD.WIDE R228, R4, 0x4, R228 ;  /* 0x0000000404e47825 */ /* 0x000fc800078e02e4 */
[C---:B------:R-:W-:Y:S01]  /*4ac60*/  IMAD.WIDE R226, R4.reuse, 0x4, R226 ;  /* 0x0000000404e27825 */ /* 0x040fe200078e02e2 */
[----:B------:R1:W-:Y:S04]  /*4ac70*/  STL.64 [R1+0x5b0], R228 ;  /* 0x0005b0e401007387 */ /* 0x0003e80000100a00 */
[----:B------:R-:W4:Y:S04]  /*4ac80*/  LDL.LU.64 R198, [R1+0x950] ;  /* 0x0009500001c67983 */ /* 0x000f280000300a00 */
[----:B------:R-:W-:Y:S01]  /*4ac90*/  STL.64 [R1+0x5b8], R226 ;  /* 0x0005b8e201007387 */ /* 0x000fe20000100a00 */
[----:B------:R-:W-:-:S03]  /*4aca0*/  IMAD.WIDE R224, R4, 0x4, R224 ;  /* 0x0000000404e07825 */ /* 0x000fc600078e02e0 */
[----:B------:R-:W4:Y:S01]  /*4acb0*/  LDL.LU.64 R196, [R1+0xb50] ;  /* 0x000b500001c47983 */ /* 0x000f220000300a00 */
[----:B------:R-:W-:-:S03]  /*4acc0*/  IMAD.WIDE R222, R4, 0x4, R222 ;  /* 0x0000000404de7825 */ /* 0x000fc600078e02de */
[----:B------:R1:W-:Y:S04]  /*4acd0*/  STL.64 [R1+0x610], R224 ;  /* 0x000610e001007387 */ /* 0x0003e80000100a00 */
[----:B------:R-:W4:Y:S04]  /*4ace0*/  LDL.LU.64 R194, [R1+0x9a8] ;  /* 0x0009a80001c27983 */ /* 0x000f280000300a00 */
[----:B------:R-:W-:Y:S04]  /*4acf0*/  STL.64 [R1+0x618], R222 ;  /* 0x000618de01007387 */ /* 0x000fe80000100a00 */
[----:B------:R-:W4:Y:S01]  /*4ad00*/  LDL.LU.64 R192, [R1+0xb48] ;  /* 0x000b480001c07983 */ /* 0x000f220000300a00 */
[----:B------:R-:W-:-:S04]  /*4ad10*/  IMAD.WIDE R220, R4, 0x4, R220 ;  /* 0x0000000404dc7825 */ /* 0x000fc800078e02dc */
[C---:B------:R-:W-:Y:S01]  /*4ad20*/  IMAD.WIDE R218, R4.reuse, 0x4, R218 ;  /* 0x0000000404da7825 */ /* 0x040fe200078e02da */
[----:B------:R1:W-:Y:S04]  /*4ad30*/  STL.64 [R1+0xb80], R220 ;  /* 0x000b80dc01007387 */ /* 0x0003e80000100a00 */
[----:B------:R-:W4:Y:S04]  /*4ad40*/  LDL.LU.64 R190, [R1+0x9b0] ;  /* 0x0009b00001be7983 */ /* 0x000f280000300a00 */
[----:B------:R1:W-:Y:S01]  /*4ad50*/  STL.64 [R1+0xb88], R218 ;  /* 0x000b88da01007387 */ /* 0x0003e20000100a00 */
[----:B------:R-:W-:-:S03]  /*4ad60*/  IMAD.WIDE R216, R4, 0x4, R216 ;  /* 0x0000000404d87825 */ /* 0x000fc600078e02d8 */
[----:B------:R-:W4:Y:S04]  /*4ad70*/  LDL.LU.64 R188, [R1+0xb40] ;  /* 0x000b400001bc7983 */ /* 0x000f280000300a00 */
[----:B------:R1:W-:Y:S04]  /*4ad80*/  STL.64 [R1+0x1738], R216 ;  /* 0x001738d801007387 */ /* 0x0003e80000100a00 */
[----:B------:R-:W4:Y:S01]  /*4ad90*/  LDL.LU.64 R186, [R1+0x9b8] ;  /* 0x0009b80001ba7983 */ /* 0x000f220000300a00 */
[----:B------:R-:W-:-:S05]  /*4ada0*/  IMAD.WIDE R214, R4, 0x4, R214 ;  /* 0x0000000404d67825 */ /* 0x000fca00078e02d6 */
        /* <DEDUP_REMOVED lines=8> */
[----:B---3--:R-:W-:-:S05]  /*4ae30*/  IMAD.WIDE R208, R4, 0x4, R208 ;  /* 0x0000000404d07825 */ /* 0x008fca00078e02d0 */
[----:B------:R3:W-:Y:S01]  /*4ae40*/  STL.64 [R1+0x1a40], R208 ;  /* 0x001a40d001007387 */ /* 0x0007e20000100a00 */
[----:B------:R-:W-:-:S03]  /*4ae50*/  IMAD.WIDE R206, R4, 0x4, R206 ;  /* 0x0000000404ce7825 */ /* 0x000fc600078e02ce */
[----:B------:R-:W3:Y:S04]  /*4ae60*/  LDL.LU.64 R178, [R1+0x948] ;  /* 0x0009480001b27983 */ /* 0x000ee80000300a00 */
[----:B------:R1:W-:Y:S01]  /*4ae70*/  STL.64 [R1+0x1a58], R206 ;  /* 0x001a58ce01007387 */ /* 0x0003e20000100a00 */
[----:B------:R-:W-:-:S03]  /*4ae80*/  IMAD.WIDE R204, R4, 0x4, R204 ;  /* 0x0000000404cc7825 */ /* 0x000fc600078e02cc */
[----:B------:R-:W3:Y:S04]  /*4ae90*/  LDL.LU.64 R176, [R1+0xb28] ;  /* 0x000b280001b07983 */ /* 0x000ee80000300a00 */
[----:B------:R1:W-:Y:S04]  /*4aea0*/  STL.64 [R1+0x1ba8], R204 ;  /* 0x001ba8cc01007387 */ /* 0x0003e80000100a00 */
[----:B------:R-:W3:Y:S01]  /*4aeb0*/  LDL.LU.64 R174, [R1+0x9c8] ;  /* 0x0009c80001ae7983 */ /* 0x000ee20000300a00 */
[----:B--2---:R-:W-:-:S05]  /*4aec0*/  IMAD.WIDE R202, R4, 0x4, R202 ;  /* 0x0000000404ca7825 */ /* 0x004fca00078e02ca */
[----:B------:R-:W-:Y:S04]  /*4aed0*/  STL.64 [R1+0x1bc0], R202 ;  /* 0x001bc0ca01007387 */ /* 0x000fe80000100a00 */
[----:B------:R-:W2:Y:S01]  /*4aee0*/  LDL.LU.64 R172, [R1+0xb20] ;  /* 0x000b200001ac7983 */ /* 0x000ea20000300a00 */
[----:B----4-:R-:W-:-:S05]  /*4aef0*/  IMAD.WIDE R200, R4, 0x4, R200 ;  /* 0x0000000404c87825 */ /* 0x010fca00078e02c8 */
        /* <DEDUP_REMOVED lines=21> */
[----:B------:R1:W-:Y:S04]  /*4b050*/  STL.64 [R1+0x2070], R186 ;  /* 0x002070ba01007387 */ /* 0x0003e80000100a00 */
[----:B------:R-:W4:Y:S01]  /*4b060*/  LDL.LU.64 R156, [R1+0xb00] ;  /* 0x000b0000019c7983 */ /* 0x000f220000300a00 */
[----:B------:R-:W-:-:S05]  /*4b070*/  IMAD.WIDE R184, R4, 0x4, R184 ;  /* 0x0000000404b87825 */ /* 0x000fca00078e02b8 */
[----:B------:R-:W-:Y:S04]  /*4b080*/  STL.64 [R1+0x20e8], R184 ;  /* 0x0020e8b801007387 */ /* 0x000fe80000100a00 */
[----:B------:R-:W4:Y:S01]  /*4b090*/  LDL.LU.64 R154, [R1+0x940] ;  /* 0x00094000019a7983 */ /* 0x000f220000300a00 */
[----:B------:R-:W-:-:S05]  /*4b0a0*/  IMAD.WIDE R182, R4, 0x4, R182 ;  /* 0x0000000404b67825 */ /* 0x000fca00078e02b6 */
[----:B------:R-:W-:Y:S04]  /*4b0b0*/  STL.64 [R1+0x20f0], R182 ;  /* 0x0020f0b601007387 */ /* 0x000fe80000100a00 */
[----:B------:R-:W4:Y:S01]  /*4b0c0*/  LDL.LU.64 R152, [R1+0xbb0] ;  /* 0x000bb00001987983 */ /* 0x000f220000300a00 */
[----:B------:R-:W-:-:S05]  /*4b0d0*/  IMAD.WIDE R180, R4, 0x4, R180 ;  /* 0x0000000404b47825 */ /* 0x000fca00078e02b4 */
[----:B------:R1:W-:Y:S04]  /*4b0e0*/  STL.64 [R1+0x2168], R180 ;  /* 0x002168b401007387 */ /* 0x0003e80000100a00 */
[----:B------:R-:W4:Y:S01]  /*4b0f0*/  LDL.LU.64 R150, [R1+0x938] ;  /* 0x0009380001967983 */ /* 0x000f220000300a00 */
[----:B---3--:R-:W-:-:S05]  /*4b100*/  IMAD.WIDE R178, R4, 0x4, R178 ;  /* 0x0000000404b27825 */ /* 0x008fca00078e02b2 */
[----:B------:R-:W-:Y:S01]  /*4b110*/  STL.64 [R1+0x2170], R178 ;  /* 0x002170b201007387 */ /* 0x000fe20000100a00 */
[----:B------:R-:W-:-:S03]  /*4b120*/  IMAD.WIDE R176, R4, 0x4, R176 ;  /* 0x0000000404b07825 */ /* 0x000fc600078e02b0 */
[----:B------:R-:W3:Y:S04]  /*4b130*/  LDL.LU.64 R148, [R1+0xbb8] ;  /* 0x000bb80001947983 */ /* 0x000ee80000300a00 */
[----:B------:R-:W-:Y:S01]  /*4b140*/  STL.64 [R1+0x21d0], R176 ;  /* 0x0021d0b001007387 */ /* 0x000fe20000100a00 */
[----:B------:R-:W-:-:S03]  /*4b150*/  IMAD.WIDE R174, R4, 0x4, R174 ;  /* 0x0000000404ae7825 */ /* 0x000fc600078e02ae */
        /* <DEDUP_REMOVED lines=111> */
[----:B------:R-:W-:-:S04]  /*4b850*/  IMAD.WIDE R100, R4, 0x4, R100 ;  /* 0x0000000404647825 */ /* 0x000fc800078e0264 */
[C---:B------:R-:W-:Y:S01]  /*4b860*/  IMAD.WIDE R98, R4.reuse, 0x4, R98 ;  /* 0x0000000404627825 */ /* 0x040fe200078e0262 */
[----:B------:R-:W-:Y:S04]  /*4b870*/  STL.64 [R1+0x3a20], R100 ;  /* 0x003a206401007387 */ /* 0x000fe80000100a00 */
        /* <DEDUP_REMOVED lines=14> */
[----:B---3--:R-:W-:-:S03]  /*4b960*/  IMAD.WIDE R88, R4, 0x4, R88 ;  /* 0x0000000404587825 */ /* 0x008fc600078e0258 */
[----:B------:R-:W3:Y:S01]  /*4b970*/  LDL.LU.64 R60, [R1+0xc10] ;  /* 0x000c1000013c7983 */ /* 0x000ee20000300a00 */
[----:B------:R-:W-:-:S03]  /*4b980*/  IMAD.WIDE R86, R4, 0x4, R86 ;  /* 0x0000000404567825 */ /* 0x000fc600078e0256 */
[----:B------:R-:W-:Y:S04]  /*4b990*/  STL.64 [R1+0x39f0], R88 ;  /* 0x0039f05801007387 */ /* 0x000fe80000100a00 */
[----:B------:R-:W3:Y:S01]  /*4b9a0*/  LDL.LU.64 R58, [R1+0xa30] ;  /* 0x000a3000013a7983 */ /* 0x000ee20000300a00 */
[----:B------:R-:W-:-:S03]  /*4b9b0*/  IMAD.WIDE R84, R4, 0x4, R84 ;  /* 0x0000000404547825 */ /* 0x000fc600078e0254 */
[----:B------:R-:W-:Y:S04]  /*4b9c0*/  STL.64 [R1+0x39e8], R86 ;  /* 0x0039e85601007387 */ /* 0x000fe80000100a00 */
        /* <DEDUP_REMOVED lines=25> */
[----:B------:R-:W-:Y:S04]  /*4bb60*/  STL.64 [R1+0x39a0], R68 ;  /* 0x0039a04401007387 */ /* 0x000fe80000100a00 */
[----:B------:R-:W4:Y:S01]  /*4bb70*/  LDL.LU.64 R38, [R1+0x8b0] ;  /* 0x0008b00001267983 */ /* 0x000f220000300a00 */
[----:B------:R-:W-:-:S05]  /*4bb80*/  IMAD.WIDE R66, R4, 0x4, R66 ;  /* 0x0000000404427825 */ /* 0x000fca00078e0242 */
[----:B------:R-:W-:Y:S04]  /*4bb90*/  STL.64 [R1+0x3998], R66 ;  /* 0x0039984201007387 */ /* 0x000fe80000100a00 */
[----:B------:R-:W4:Y:S01]  /*4bba0*/  LDL.LU.64 R36, [R1+0xc28] ;  /* 0x000c280001247983 */ /* 0x000f220000300a00 */
[----:B------:R-:W-:-:S05]  /*4bbb0*/  IMAD.WIDE R64, R4, 0x4, R64 ;  /* 0x0000000404407825 */ /* 0x000fca00078e0240 */
[----:B------:R-:W-:Y:S01]  /*4bbc0*/  STL.64 [R1+0x3990], R64 ;  /* 0x0039904001007387 */ /* 0x000fe20000100a00 */
[----:B------:R-:W-:-:S04]  /*4bbd0*/  IMAD.WIDE R62, R4, 0x4, R62 ;  /* 0x00000004043e7825 */ /* 0x000fc800078e023e */
[C---:B---3--:R-:W-:Y:S01]  /*4bbe0*/  IMAD.WIDE R60, R4.reuse, 0x4, R60 ;  /* 0x00000004043c7825 */ /* 0x048fe200078e023c */
[----:B------:R-:W-:Y:S04]  /*4bbf0*/  STL.64 [R1+0x3988], R62 ;  /* 0x0039883e01007387 */ /* 0x000fe80000100a00 */
[----:B------:R-:W3:Y:S01]  /*4bc00*/  LDL.LU.64 R34, [R1+0xa48] ;  /* 0x000a480001227983 */ /* 0x000ee20000300a00 */
[----:B------:R-:W-:-:S03]  /*4bc10*/  IMAD.WIDE R58, R4, 0x4, R58 ;  /* 0x00000004043a7825 */ /* 0x000fc600078e023a */
[----:B------:R-:W-:Y:S04]  /*4bc20*/  STL.64 [R1+0x3980], R60 ;  /* 0x0039803c01007387 */ /* 0x000fe80000100a00 */
[----:B------:R-:W3:Y:S01]  /*4bc30*/  LDL.LU.64 R32, [R1+0xa88] ;  /* 0x000a880001207983 */ /* 0x000ee20000300a00 */
[----:B------:R-:W-:-:S03]  /*4bc40*/  IMAD.WIDE R56, R4, 0x4, R56 ;  /* 0x0000000404387825 */ /* 0x000fc600078e0238 */
[----:B------:R-:W-:Y:S04]  /*4bc50*/  STL.64 [R1+0x3978], R58 ;  /* 0x0039783a01007387 */ /* 0x000fe80000100a00 */
[----:B------:R-:W-:Y:S01]  /*4bc60*/  STL.64 [R1+0x3970], R56 ;  /* 0x0039703801007387 */ /* 0x000fe20000100a00 */
[----:B------:R-:W-:-:S03]  /*4bc70*/  IMAD.WIDE R54, R4, 0x4, R54 ;  /* 0x0000000404367825 */ /* 0x000fc600078e0236 */
[----:B------:R-:W3:Y:S04]  /*4bc80*/  LDL.LU.64 R30, [R1+0x8a8] ;  /* 0x0008a800011e7983 */ /* 0x000ee80000300a00 */
[----:B------:R-:W-:Y:S04]  /*4bc90*/  STL.64 [R1+0x3968], R54 ;  /* 0x0039683601007387 */ /* 0x000fe80000100a00 */
[----:B------:R-:W3:Y:S01]  /*4bca0*/  LDL.LU.64 R28, [R1+0xa80] ;  /* 0x000a8000011c7983 */ /* 0x000ee20000300a00 */
[----:B--2---:R-:W-:-:S05]  /*4bcb0*/  IMAD.WIDE R52, R4, 0x4, R52 ;  /* 0x0000000404347825 */ /* 0x004fca00078e0234 */
[----:B------:R-:W-:Y:S01]  /*4bcc0*/  STL.64 [R1+0x3960], R52 ;  /* 0x0039603401007387 */ /* 0x000fe20000100a00 */
[----:B----4-:R-:W-:-:S04]  /*4bcd0*/  IMAD.WIDE R50, R4, 0x4, R50 ;  /* 0x0000000404327825 */ /* 0x010fc800078e0232 */
[C---:B------:R-:W-:Y:S01]  /*4bce0*/  IMAD.WIDE R48, R4.reuse, 0x4, R48 ;  /* 0x0000000404307825 */ /* 0x040fe200078e0230 */
[----:B------:R-:W-:Y:S04]  /*4bcf0*/  STL.64 [R1+0x3958], R50 ;  /* 0x0039583201007387 */ /* 0x000fe80000100a00 */
[----:B------:R-:W2:Y:S01]  /*4bd00*/  LDL.LU.64 R26, [R1+0xa50] ;  /* 0x000a5000011a7983 */ /* 0x000ea20000300a00 */
        /* <DEDUP_REMOVED lines=16> */
[----:B------:R-:W4:Y:S01]  /*4be10*/  LDL.LU.64 R8, [R1+0xa68] ;  /* 0x000a680001087983 */ /* 0x000f220000300a00 */
[----:B------:R-:W-:-:S03]  /*4be20*/  IMAD.WIDE R38, R4, 0x4, R38 ;  /* 0x0000000404267825 */ /* 0x000fc600078e0226 */
[----:B------:R-:W-:Y:S04]  /*4be30*/  STL.64 [R1+0x3930], R40 ;  /* 0x0039302801007387 */ /* 0x000fe80000100a00 */
[----:B-1----:R-:W4:Y:S04]  /*4be40*/  LDL.LU.64 R6, [R1+0x890] ;  /* 0x0008900001067983 */ /* 0x002f280000300a00 */
[----:B------:R-:W4:Y:S01]  /*4be50*/  LDL.64 R242, [R1+0x50] ;  /* 0x0000500001f27983 */ /* 0x000f220000100a00 */
[----:B------:R-:W-:-:S03]  /*4be60*/  IMAD.WIDE R36, R4, 0x4, R36 ;  /* 0x0000000404247825 */ /* 0x000fc600078e0224 */
[----:B------:R-:W-:Y:S04]  /*4be70*/  STL.64 [R1+0x3928], R38 ;  /* 0x0039282601007387 */ /* 0x000fe80000100a00 */
[----:B------:R-:W4:Y:S04]  /*4be80*/  LDL.64 R248, [R1+0x48] ;  /* 0x0000480001f87983 */ /* 0x000f280000100a00 */
[----:B------:R-:W4:Y:S04]  /*4be90*/  LDL.64 R250, [R1+0x40] ;  /* 0x0000400001fa7983 */ /* 0x000f280000100a00 */
[----:B------:R-:W-:Y:S04]  /*4bea0*/  STL.64 [R1+0x3920], R36 ;  /* 0x0039202401007387 */ /* 0x000fe80000100a00 */
[----:B------:R-:W4:Y:S04]  /*4beb0*/  LDL.64 R244, [R1+0x28] ;  /* 0x0000280001f47983 */ /* 0x000f280000100a00 */
[----:B------:R-:W4:Y:S01]  /*4bec0*/  LDL.64 R246, [R1+0x20] ;  /* 0x0000200001f67983 */ /* 0x000f220000100a00 */
[----:B---3--:R-:W-:-:S05]  /*4bed0*/  IMAD.WIDE R34, R4, 0x4, R34 ;  /* 0x0000000404227825 */ /* 0x008fca00078e0222 */
[----:B------:R-:W-:Y:S01]  /*4bee0*/  STL.64 [R1+0x3918], R34 ;  /* 0x0039182201007387 */ /* 0x000fe20000100a00 */
[----:B------:R-:W-:-:S05]  /*4bef0*/  IMAD.WIDE R32, R4, 0x4, R32 ;  /* 0x0000000404207825 */ /* 0x000fca00078e0220 */
[----:B------:R-:W-:Y:S01]  /*4bf00*/  STL.64 [R1+0x3910], R32 ;  /* 0x0039102001007387 */ /* 0x000fe20000100a00 */
[----:B------:R-:W-:-:S04]  /*4bf10*/  IMAD.WIDE R30, R4, 0x4, R30 ;  /* 0x00000004041e7825 */ /* 0x000fc800078e021e */
[C---:B------:R-:W-:Y:S01]  /*4bf20*/  IMAD.WIDE R28, R4.reuse, 0x4, R28 ;  /* 0x00000004041c7825 */ /* 0x040fe200078e021c */
[----:B------:R-:W-:Y:S04]  /*4bf30*/  STL.64 [R1+0x3908], R30 ;  /* 0x0039081e01007387 */ /* 0x000fe80000100a00 */
[----:B------:R-:W-:Y:S01]  /*4bf40*/  STL.64 [R1+0x3900], R28 ;  /* 0x0039001c01007387 */ /* 0x000fe20000100a00 */
[----:B--2---:R-:W-:-:S04]  /*4bf50*/  IMAD.WIDE R26, R4, 0x4, R26 ;  /* 0x00000004041a7825 */ /* 0x004fc800078e021a */
[C---:B----4-:R-:W-:Y:S01]  /*4bf60*/  IMAD.WIDE R24, R4.reuse, 0x4, R24 ;  /* 0x0000000404187825 */ /* 0x050fe200078e0218 */
[----:B------:R-:W-:Y:S03]  /*4bf70*/  STL.64 [R1+0x38f8], R26 ;  /* 0x0038f81a01007387 */ /* 0x000fe60000100a00 */
[C---:B------:R-:W-:Y:S01]  /*4bf80*/  IMAD.WIDE R22, R4.reuse, 0x4, R22 ;  /* 0x0000000404167825 */ /* 0x040fe200078e0216 */
        /* <DEDUP_REMOVED lines=16> */
[----:B------:R-:W-:Y:S04]  /*4c090*/  LDGSTS.E [R2+0x40500], desc[UR6][R248.64], P0 ;  /* 0x40500000f8027fae */ /* 0x000fe80008121846 */
[----:B------:R-:W2:Y:S04]  /*4c0a0*/  LDL.LU.64 R242, [R1+0x4968] ;  /* 0x0049680001f27983 */ /* 0x000ea80000300a00 */
[----:B------:R-:W-:Y:S04]  /*4c0b0*/  STL.64 [R1+0x38b8], R10 ;  /* 0x0038b80a01007387 */ /* 0x000fe80000100a00 */
[----:B------:R-:W3:Y:S04]  /*4c0c0*/  LDL.LU.64 R248, [R1+0x4960] ;  /* 0x0049600001f87983 */ /* 0x000ee80000300a00 */
[----:B------:R-:W-:Y:S04]  /*4c0d0*/  STL.64 [R1+0x38b0], R8 ;  /* 0x0038b00801007387 */ /* 0x000fe80000100a00 */
[----:B------:R-:W-:Y:S04]  /*4c0e0*/  LDGSTS.E [R2+0x41400], desc[UR6][R250.64], P1 ;  /* 0x41400000fa027fae */ /* 0x000fe80008921846 */
[----:B------:R-:W-:Y:S04]  /*4c0f0*/  LDGSTS.E [R2+0x41500], desc[UR6][R244.64], P0 ;  /* 0x41500000f4027fae */ /* 0x000fe80008121846 */
[----:B------:R-:W-:Y:S04]  /*4c100*/  LDGSTS.E [R2+0x42400], desc[UR6][R246.64], P1 ;  /* 0x42400000f6027fae */ /* 0x000fe80008921846 */
[----:B------:R-:W4:Y:S04]  /*4c110*/  LDL.LU.64 R250, [R1+0x4958] ;  /* 0x0049580001fa7983 */ /* 0x000f280000300a00 */
[----:B------:R-:W-:Y:S04]  /*4c120*/  STL.64 [R1+0x38a8], R6 ;  /* 0x0038a80601007387 */ /* 0x000fe80000100a00 */
[----:B------:R-:W2:Y:S04]  /*4c130*/  LDL.LU.64 R244, [R1+0x4950] ;  /* 0x0049500001f47983 */ /* 0x000ea80000300a00 */
[----:B------:R-:W3:Y:S04]  /*4c140*/  LDL.LU.64 R246, [R1+0x4948] ;  /* 0x0049480001f67983 */ /* 0x000ee80000300a00 */
[----:B---3--:R-:W-:Y:S04]  /*4c150*/  LDGSTS.E [R2+0x42500], desc[UR6][R246.64], P0 ;  /* 0x42500000f6027fae */ /* 0x008fe80008121846 */
[----:B----4-:R-:W-:Y:S04]  /*4c160*/  LDGSTS.E [R2+0x43400], desc[UR6][R250.64], P1 ;  /* 0x43400000fa027fae */ /* 0x010fe80008921846 */
[----:B------:R-:W-:Y:S04]  /*4c170*/  LDGSTS.E [R2+0x43500], desc[UR6][R248.64], P0 ;  /* 0x43500000f8027fae */ /* 0x000fe80008121846 */
[----:B--2---:R-:W-:Y:S04]  /*4c180*/  LDGSTS.E [R2+0x44400], desc[UR6][R242.64], P1 ;  /* 0x44400000f2027fae */ /* 0x004fe80008921846 */
[----:B------:R-:W-:Y:S04]  /*4c190*/  LDGSTS.E [R2+0x44500], desc[UR6][R244.64], P0 ;  /* 0x44500000f4027fae */ /* 0x000fe80008121846 */
[----:B------:R-:W2:Y:S04]  /*4c1a0*/  LDL.LU R247, [R1+0x4944] ;  /* 0x0049440001f77983 */ /* 0x000ea80000300800 */
[----:B------:R-:W-:Y:S04]  /*4c1b0*/  LDGSTS.E [R2+0x45400], desc[UR6][R240.64], P1 ;  /* 0x45400000f0027fae */ /* 0x000fe80008921846 */
[----:B------:R-:W-:Y:S04]  /*4c1c0*/  STL.64 [R1+0x4658], R244 ;  /* 0x004658f401007387 */ /* 0x000fe80000100a00 */
[----:B------:R1:W-:Y:S04]  /*4c1d0*/  LDGSTS.E [R2+0x45500], desc[UR6][R238.64], P0 ;  /* 0x45500000ee027fae */ /* 0x0003e80008121846 */
[----:B------:R3:W-:Y:S04]  /*4c1e0*/  LDGSTS.E [R2+0x46400], desc[UR6][R236.64], P1 ;  /* 0x46400000ec027fae */ /* 0x0007e80008921846 */
[----:B------:R-:W4:Y:S04]  /*4c1f0*/  LDL.LU.64 R242, [R1+0xc40] ;  /* 0x000c400001f27983 */ /* 0x000f280000300a00 */
[----:B------:R-:W-:Y:S04]  /*4c200*/  LDGSTS.E [R2+0x46500], desc[UR6][R234.64], P0 ;  /* 0x46500000ea027fae */ /* 0x000fe80008121846 */
[----:B------:R-:W2:Y:S04]  /*4c210*/  LDL.LU.64 R240, [R1+0xc48] ;  /* 0x000c480001f07983 */ /* 0x000ea80000300a00 */
[----:B------:R-:W-:Y:S04]  /*4c220*/  LDGSTS.E [R2+0x47400], desc[UR6][R232.64], P1 ;  /* 0x47400000e8027fae */ /* 0x000fe80008921846 */
[----:B------:R-:W1:Y:S04]  /*4c230*/  LDL.LU.64 R236, [R1+0xc50] ;  /* 0x000c500001ec7983 */ /* 0x000e680000300a00 */
[----:B------:R3:W-:Y:S04]  /*4c240*/  LDGSTS.E [R2+0x47500], desc[UR6][R230.64], P0 ;  /* 0x47500000e6027fae */ /* 0x0007e80008121846 */
[----:B------:R-:W3:Y:S04]  /*4c250*/  LDL.LU.64 R250, [R1+0xc58] ;  /* 0x000c580001fa7983 */ /* 0x000ee80000300a00 */
[----:B------:R-:W-:Y:S04]  /*4c260*/  LDGSTS.E [R2+0x48400], desc[UR6][R228.64], P1 ;  /* 0x48400000e4027fae */ /* 0x000fe80008921846 */
[----:B------:R3:W-:Y:S04]  /*4c270*/  LDGSTS.E [R2+0x48500], desc[UR6][R226.64], P0 ;  /* 0x48500000e2027fae */ /* 0x0007e80008121846 */
[----:B------:R-:W4:Y:S04]  /*4c280*/  LDL.LU.64 R248, [R1+0xc68] ;  /* 0x000c680001f87983 */ /* 0x000f280000300a00 */
[----:B------:R4:W-:Y:S04]  /*4c290*/  LDGSTS.E [R2+0x49400], desc[UR6][R224.64], P1 ;  /* 0x49400000e0027fae */ /* 0x0009e80008921846 */
[----:B------:R4:W-:Y:S04]  /*4c2a0*/  LDGSTS.E [R2+0x49500], desc[UR6][R222.64], P0 ;  /* 0x49500000de027fae */ /* 0x0009e80008121846 */
[----:B------:R4:W-:Y:S04]  /*4c2b0*/  LDGSTS.E [R2+0x4a400], desc[UR6][R220.64], P1 ;  /* 0x4a400000dc027fae */ /* 0x0009e80008921846 */
[----:B------:R-:W-:Y:S04]  /*4c2c0*/  LDGSTS.E [R2+0x4a500], desc[UR6][R218.64], P0 ;  /* 0x4a500000da027fae */ /* 0x000fe80008121846 */
[----:B------:R-:W-:Y:S04]  /*4c2d0*/  LDGSTS.E [R2+0x4b400], desc[UR6][R216.64], P1 ;  /* 0x4b400000d8027fae */ /* 0x000fe80008921846 */
[----:B------:R-:W-:Y:S04]  /*4c2e0*/  LDGSTS.E [R2+0x4b500], desc[UR6][R214.64], P0 ;  /* 0x4b500000d6027fae */ /* 0x000fe80008121846 */
[----:B------:R-:W2:Y:S04]  /*4c2f0*/  LDL.LU.64 R228, [R1+0xc60] ;  /* 0x000c600001e47983 */ /* 0x000ea80000300a00 */
        /* <DEDUP_REMOVED lines=22> */
[----:B------:R2:W-:Y:S04]  /*4c460*/  STL [R1+0x4940], R3 ;  /* 0x0049400301007387 */ /* 0x0005e80000100800 */
[----:B------:R-:W-:Y:S04]  /*4c470*/  LDGSTS.E [R2+0x52400], desc[UR6][R188.64], P1 ;  /* 0x52400000bc027fae */ /* 0x000fe80008921846 */
[----:B------:R-:W2:Y:S04]  /*4c480*/  LDL.LU.64 R206, [R1+0xcc8] ;  /* 0x000cc80001ce7983 */ /* 0x000ea80000300a00 */
[----:B------:R-:W-:Y:S04]  /*4c490*/  LDGSTS.E [R2+0x52500], desc[UR6][R186.64], P0 ;  /* 0x52500000ba027fae */ /* 0x000fe80008121846 */
[----:B------:R-:W2:Y:S04]  /*4c4a0*/  LDL.LU.64 R204, [R1+0xcd0] ;  /* 0x000cd00001cc7983 */ /* 0x000ea80000300a00 */
[----:B------:R-:W-:Y:S04]  /*4c4b0*/  LDGSTS.E [R2+0x53400], desc[UR6][R184.64], P1 ;  /* 0x53400000b8027fae */ /* 0x000fe80008921846 */
        /* <DEDUP_REMOVED lines=65> */
[----:B------:R-:W2:Y:S01]  /*4c8d0*/  LDL.LU.64 R188, [R1+0xfb0] ;  /* 0x000fb00001bc7983 */ /* 0x000ea20000300a00 */
[----:B-1----:R-:W-:-:S03]  /*4c8e0*/  IMAD.WIDE R238, R4, 0x4, R236 ;  /* 0x0000000404ee7825 */ /* 0x002fc600078e02ec */
[----:B------:R-:W-:Y:S01]  /*4c8f0*/  LDGSTS.E [R2+0x72400], desc[UR6][R60.64], P1 ;  /* 0x724000003c027fae */ /* 0x000fe20008921846 */
[----:B---3--:R-:W-:-:S03]  /*4c900*/  IMAD.WIDE R236, R4, 0x4, R250 ;  /* 0x0000000404ec7825 */ /* 0x008fc600078e02fa */
[----:B------:R-:W-:Y:S04]  /*4c910*/  LDGSTS.E [R2+0x72500], desc[UR6][R58.64], P0 ;  /* 0x725000003a027fae */ /* 0x000fe80008121846 */
[----:B------:R-:W3:Y:S04]  /*4c920*/  LDL.LU.64 R190, [R1+0xe20] ;  /* 0x000e200001be7983 */ /* 0x000ee80000300a00 */
[----:B------:R-:W-:Y:S01]  /*4c930*/  LDGSTS.E [R2+0x73400], desc[UR6][R56.64], P1 ;  /* 0x7340000038027fae */ /* 0x000fe20008921846 */
[----:B----4-:R-:W-:-:S03]  /*4c940*/  IMAD.WIDE R230, R4, 0x4, R248 ;  /* 0x0000000404e67825 */ /* 0x010fc600078e02f8 */
[----:B------:R-:W-:Y:S04]  /*4c950*/  LDGSTS.E [R2+0x73500], desc[UR6][R54.64], P0 ;  /* 0x7350000036027fae */ /* 0x000fe80008121846 */
[----:B------:R-:W-:Y:S04]  /*4c960*/  LDGSTS.E [R2+0x74400], desc[UR6][R52.64], P1 ;  /* 0x7440000034027fae */ /* 0x000fe80008921846 */
[----:B------:R-:W-:Y:S04]  /*4c970*/  LDGSTS.E [R2+0x74500], desc[UR6][R50.64], P0 ;  /* 0x7450000032027fae */ /* 0x000fe80008121846 */
[----:B------:R-:W4:Y:S04]  /*4c980*/  LDL.LU.64 R250, [R1+0xfd0] ;  /* 0x000fd00001fa7983 */ /* 0x000f280000300a00 */
[----:B------:R-:W-:Y:S04]  /*4c990*/  LDGSTS.E [R2+0x75400], desc[UR6][R48.64], P1 ;  /* 0x7540000030027fae */ /* 0x000fe80008921846 */
[----:B------:R-:W-:Y:S04]  /*4c9a0*/  LDGSTS.E [R2+0x75500], desc[UR6][R46.64], P0 ;  /* 0x755000002e027fae */ /* 0x000fe80008121846 */
[----:B------:R-:W4:Y:S04]  /*4c9b0*/  LDL.LU.64 R248, [R1+0xe18] ;  /* 0x000e180001f87983 */ /* 0x000f280000300a00 */
[----:B------:R-:W-:Y:S04]  /*4c9c0*/  LDGSTS.E [R2+0x76400], desc[UR6][R44.64], P1 ;  /* 0x764000002c027fae */ /* 0x000fe80008921846 */
[----:B------:R-:W4:Y:S04]  /*4c9d0*/  LDL.LU.64 R184, [R1+0xfd8] ;  /* 0x000fd80001b87983 */ /* 0x000f280000300a00 */
[----:B------:R-:W-:Y:S01]  /*4c9e0*/  LDGSTS.E [R2+0x76500], desc[UR6][R42.64], P0 ;  /* 0x765000002a027fae */ /* 0x000fe20008121846 */
[----:B--2---:R-:W-:-:S03]  /*4c9f0*/  IMAD.WIDE R226, R4, 0x4, R224 ;  /* 0x0000000404e27825 */ /* 0x004fc600078e02e0 */
[----:B------:R-:W-:Y:S01]  /*4ca00*/  LDGSTS.E [R2+0x77400], desc[UR6][R40.64], P1 ;  /* 0x7740000028027fae */ /* 0x000fe20008921846 */
[----:B------:R-:W-:-:S03]  /*4ca10*/  IMAD.WIDE R224, R4, 0x4, R234 ;  /* 0x0000000404e07825 */ /* 0x000fc600078e02ea */
[----:B------:R-:W-:Y:S01]  /*4ca20*/  LDGSTS.E [R2+0x77500], desc[UR6][R38.64], P0 ;  /* 0x7750000026027fae */ /* 0x000fe20008121846 */
[----:B------:R-:W-:-:S03]  /*4ca30*/  IMAD.WIDE R222, R4, 0x4, R220 ;  /* 0x0000000404de7825 */ /* 0x000fc600078e02dc */
[----:B------:R-:W-:Y:S01]  /*4ca40*/  LDGSTS.E [R2+0x78400], desc[UR6][R36.64], P1 ;  /* 0x7840000024027fae */ /* 0x000fe20008921846 */
[----:B------:R-:W-:-:S03]  /*4ca50*/  IMAD.WIDE R220, R4, 0x4, R232 ;  /* 0x0000000404dc7825 */ /* 0x000fc600078e02e8 */
        /* <DEDUP_REMOVED lines=20> */
[----:B------:R1:W-:Y:S02]  /*4cba0*/  LDGSTS.E [R2+0x7f500], desc[UR6][R6.64], P0 ;  /* 0x7f50000006027fae */ /* 0x0003e40008121846 */
[----:B-1----:R-:W-:-:S02]  /*4cbb0*/  IMAD.WIDE R2, R4, 0x4, R194 ;  /* 0x0000000404027825 */ /* 0x002fc400078e02c2 */
[----:B------:R-:W2:Y:S02]  /*4cbc0*/  LDL.LU.64 R194, [R1+0xe38] ;  /* 0x000e380001c27983 */ /* 0x000ea40000300a00 */
[----:B------:R-:W-:-:S05]  /*4cbd0*/  IMAD.WIDE R6, R4, 0x4, R186 ;  /* 0x0000000404067825 */ /* 0x000fca00078e02ba */
[----:B------:R1:W-:Y:S04]  /*4cbe0*/  STL.64 [R1+0xa0], R6 ;  /* 0x0000a00601007387 */ /* 0x0003e80000100a00 */
[----:B------:R1:W-:Y:S02]  /*4cbf0*/  STL.64 [R1+0xa8], R2 ;  /* 0x0000a80201007387 */ /* 0x0003e40000100a00 */
[----:B-1----:R-:W-:-:S04]  /*4cc00*/  IMAD.WIDE R6, R4, 0x4, R180 ;  /* 0x0000000404067825 */ /* 0x002fc800078e02b4 */
[C---:B------:R-:W-:Y:S02]  /*4cc10*/  IMAD.WIDE R2, R4.reuse, 0x4, R192 ;  /* 0x0000000404027825 */ /* 0x040fe400078e02c0 */
[----:B------:R-:W2:Y:S04]  /*4cc20*/  LDL.LU.64 R192, [R1+0xfa0] ;  /* 0x000fa00001c07983 */ /* 0x000ea80000300a00 */
[----:B------:R1:W-:Y:S04]  /*4cc30*/  STL.64 [R1+0x160], R6 ;  /* 0x0001600601007387 */ /* 0x0003e80000100a00 */
[----:B------:R3:W-:Y:S01]  /*4cc40*/  STL.64 [R1+0x168], R2 ;  /* 0x0001680201007387 */ /* 0x0007e20000100a00 */
[----:B-1----:R-:W-:-:S04]  /*4cc50*/  IMAD.WIDE R6, R4, 0x4, R188 ;  /* 0x0000000404067825 */ /* 0x002fc800078e02bc */
[C---:B---3--:R-:W-:Y:S02]  /*4cc60*/  IMAD.WIDE R2, R4.reuse, 0x4, R190 ;  /* 0x0000000404027825 */ /* 0x048fe400078e02be */
[----:B------:R-:W3:Y:S04]  /*4cc70*/  LDL.LU.64 R190, [R1+0xe40] ;  /* 0x000e400001be7983 */ /* 0x000ee80000300a00 */
[----:B------:R1:W-:Y:S04]  /*4cc80*/  STL.64 [R1+0x250], R6 ;  /* 0x0002500601007387 */ /* 0x0003e80000100a00 */
[----:B------:R-:W3:Y:S04]  /*4cc90*/  LDL.LU.64 R188, [R1+0xf98] ;  /* 0x000f980001bc7983 */ /* 0x000ee80000300a00 */
[----:B------:R-:W3:Y:S01]  /*4cca0*/  LDL.LU.64 R186, [R1+0xe48] ;  /* 0x000e480001ba7983 */ /* 0x000ee20000300a00 */
[----:B----4-:R-:W-:-:S03]  /*4ccb0*/  IMAD.WIDE R250, R4, 0x4, R250 ;  /* 0x0000000404fa7825 */ /* 0x010fc600078e02fa */
[----:B------:R-:W-:Y:S01]  /*4ccc0*/  STL.64 [R1+0x258], R2 ;  /* 0x0002580201007387 */ /* 0x000fe20000100a00 */
[----:B------:R-:W-:-:S04]  /*4ccd0*/  IMAD.WIDE R248, R4, 0x4, R248 ;  /* 0x0000000404f87825 */ /* 0x000fc800078e02f8 */
[C---:B------:R-:W-:Y:S02]  /*4cce0*/  IMAD.WIDE R244, R4.reuse, 0x4, R184 ;  /* 0x0000000404f47825 */ /* 0x040fe400078e02b8 */
        /* <DEDUP_REMOVED lines=31> */
[----:B---3--:R-:W-:-:S05]  /*4cee0*/  IMAD.WIDE R190, R4, 0x4, R190 ;  /* 0x0000000404be7825 */ /* 0x008fca00078e02be */
[----:B------:R-:W-:Y:S01]  /*4cef0*/  STL.64 [R1+0xc58], R190 ;  /* 0x000c58be01007387 */ /* 0x000fe20000100a00 */
[----:B------:R-:W-:-:S03]  /*4cf00*/  IMAD.WIDE R188, R4, 0x4, R188 ;  /* 0x0000000404bc7825 */ /* 0x000fc600078e02bc */
[----:B------:R-:W3:Y:S01]  /*4cf10*/  LDL.LU.64 R160, [R1+0x1010] ;  /* 0x0010100001a07983 */ /* 0x000ee20000300a00 */
[----:B------:R-:W-:-:S03]  /*4cf20*/  IMAD.WIDE R186, R4, 0x4, R186 ;  /* 0x0000000404ba7825 */ /* 0x000fc600078e02ba */
[----:B------:R-:W-:Y:S04]  /*4cf30*/  STL.64 [R1+0xcc8], R188 ;  /* 0x000cc8bc01007387 */ /* 0x000fe80000100a00 */
[----:B------:R-:W3:Y:S04]  /*4cf40*/  LDL.LU.64 R158, [R1+0xdd0] ;  /* 0x000dd000019e7983 */ /* 0x000ee80000300a00 */
[----:B------:R-:W-:Y:S04]  /*4cf50*/  STL.64 [R1+0xcd0], R186 ;  /* 0x000cd0ba01007387 */ /* 0x000fe80000100a00 */
[----:B------:R-:W3:Y:S01]  /*4cf60*/  LDL.LU.64 R156, [R1+0x1018] ;  /* 0x00101800019c7983 */ /* 0x000ee20000300a00 */
[----:B----4-:R-:W-:-:S05]  /*4cf70*/  IMAD.WIDE R184, R4, 0x4, R184 ;  /* 0x0000000404b87825 */ /* 0x010fca00078e02b8 */
        /* <DEDUP_REMOVED lines=166> */
[----:B---3--:R-:W-:-:S04]  /*4d9e0*/  IMAD.WIDE R72, R4, 0x4, R72 ;  /* 0x0000000404487825 */ /* 0x008fc800078e0248 */
[C---:B------:R-:W-:Y:S01]  /*4d9f0*/  IMAD.WIDE R70, R4.reuse, 0x4, R70 ;  /* 0x0000000404467825 */ /* 0x040fe200078e0246 */
[----:B------:R-:W-:Y:S04]  /*4da00*/  STL.64 [R1+0x3800], R72 ;  /* 0x0038004801007387 */ /* 0x000fe80000100a00 */
[----:B------:R-:W3:Y:S01]  /*4da10*/  LDL.LU.64 R44, [R1+0xeb8] ;  /* 0x000eb800012c7983 */ /* 0x000ee20000300a00 */
[----:B------:R-:W-:-:S03]  /*4da20*/  IMAD.WIDE R68, R4, 0x4, R68 ;  /* 0x0000000404447825 */ /* 0x000fc600078e0244 */
[----:B------:R-:W-:Y:S04]  /*4da30*/  STL.64 [R1+0x37f8], R70 ;  /* 0x0037f84601007387 */ /* 0x000fe80000100a00 */
[----:B------:R-:W3:Y:S01]  /*4da40*/  LDL.LU.64 R42, [R1+0xd48] ;  /* 0x000d4800012a7983 */ /* 0x000ee20000300a00 */
[----:B------:R-:W-:-:S03]  /*4da50*/  IMAD.WIDE R66, R4, 0x4, R66 ;  /* 0x0000000404427825 */ /* 0x000fc600078e0242 */
[----:B------:R-:W-:Y:S04]  /*4da60*/  STL.64 [R1+0x37f0], R68 ;  /* 0x0037f04401007387 */ /* 0x000fe80000100a00 */
[----:B------:R-:W-:Y:S04]  /*4da70*/  STL.64 [R1+0x37e8], R66 ;  /* 0x0037e84201007387 */ /* 0x000fe80000100a00 */
[----:B------:R-:W3:Y:S01]  /*4da80*/  LDL.LU.64 R40, [R1+0xec0] ;  /* 0x000ec00001287983 */ /* 0x000ee20000300a00 */
[----:B----4-:R-:W-:-:S05]  /*4da90*/  IMAD.WIDE R64, R4, 0x4, R64 ;  /* 0x0000000404407825 */ /* 0x010fca00078e0240 */
[----:B------:R-:W-:Y:S01]  /*4daa0*/  STL.64 [R1+0x37e0], R64 ;  /* 0x0037e04001007387 */ /* 0x000fe20000100a00 */
[----:B------:R-:W-:-:S03]  /*4dab0*/  IMAD.WIDE R62, R4, 0x4, R62 ;  /* 0x00000004043e7825 */ /* 0x000fc600078e023e */
[----:B------:R-:W4:Y:S01]  /*4dac0*/  LDL.LU.64 R38, [R1+0xd40] ;  /* 0x000d400001267983 */ /* 0x000f220000300a00 */
[----:B------:R-:W-:-:S03]  /*4dad0*/  IMAD.WIDE R60, R4, 0x4, R60 ;  /* 0x00000004043c7825 */ /* 0x000fc600078e023c */
[----:B------:R-:W-:Y:S01]  /*4dae0*/  STL.64 [R1+0x37d8], R62 ;  /* 0x0037d83e01007387 */ /* 0x000fe20000100a00 */
[----:B------:R-:W-:-:S03]  /*4daf0*/  IMAD.WIDE R58, R4, 0x4, R58 ;  /* 0x00000004043a7825 */ /* 0x000fc600078e023a */
[----:B------:R-:W-:Y:S04]  /*4db00*/  STL.64 [R1+0x37d0], R60 ;  /* 0x0037d03c01007387 */ /* 0x000fe80000100a00 */
[----:B------:R-:W4:Y:S01]  /*4db10*/  LDL.LU.64 R36, [R1+0xec8] ;  /* 0x000ec80001247983 */ /* 0x000f220000300a00 */
[----:B------:R-:W-:-:S03]  /*4db20*/  IMAD.WIDE R56, R4, 0x4, R56 ;  /* 0x0000000404387825 */ /* 0x000fc600078e0238 */
[----:B------:R-:W4:Y:S04]  /*4db30*/  LDL.LU.64 R34, [R1+0xd38] ;  /* 0x000d380001227983 */ /* 0x000f280000300a00 */
[----:B------:R-:W-:Y:S04]  /*4db40*/  STL.64 [R1+0x37c8], R58 ;  /* 0x0037c83a01007387 */ /* 0x000fe80000100a00 */
[----:B------:R-:W4:Y:S01]  /*4db50*/  LDL.LU.64 R32, [R1+0xed0] ;  /* 0x000ed00001207983 */ /* 0x000f220000300a00 */
[----:B--2---:R-:W-:-:S03]  /*4db60*/  IMAD.WIDE R54, R4, 0x4, R54 ;  /* 0x0000000404367825 */ /* 0x004fc600078e0236 */
[----:B------:R-:W2:Y:S04]  /*4db70*/  LDL.LU.64 R30, [R1+0xd30] ;  /* 0x000d3000011e7983 */ /* 0x000ea80000300a00 */
[----:B------:R-:W-:Y:S04]  /*4db80*/  STL.64 [R1+0x37c0], R56 ;  /* 0x0037c03801007387 */ /* 0x000fe80000100a00 */
[----:B------:R-:W2:Y:S01]  /*4db90*/  LDL.LU.64 R28, [R1+0xed8] ;  /* 0x000ed800011c7983 */ /* 0x000ea20000300a00 */
[----:B------:R-:W-:-:S03]  /*4dba0*/  IMAD.WIDE R52, R4, 0x4, R52 ;  /* 0x0000000404347825 */ /* 0x000fc600078e0234 */
[----:B------:R-:W2:Y:S04]  /*4dbb0*/  LDL.LU.64 R26, [R1+0xd28] ;  /* 0x000d2800011a7983 */ /* 0x000ea80000300a00 */
[----:B------:R-:W-:Y:S04]  /*4dbc0*/  STL.64 [R1+0x37b8], R54 ;  /* 0x0037b83601007387 */ /* 0x000fe80000100a00 */
[----:B------:R-:W2:Y:S01]  /*4dbd0*/  LDL.LU.64 R24, [R1+0xee0] ;  /* 0x000ee00001187983 */ /* 0x000ea20000300a00 */
[----:B------:R-:W-:-:S03]  /*4dbe0*/  IMAD.WIDE R50, R4, 0x4, R50 ;  /* 0x0000000404327825 */ /* 0x000fc600078e0232 */
[----:B------:R-:W2:Y:S04]  /*4dbf0*/  LDL.LU.64 R22, [R1+0xd00] ;  /* 0x000d000001167983 */ /* 0x000ea80000300a00 */
[----:B------:R-:W-:Y:S04]  /*4dc00*/  STL.64 [R1+0x37b0], R52 ;  /* 0x0037b03401007387 */ /* 0x000fe80000100a00 */
[----:B------:R-:W2:Y:S04]  /*4dc10*/  LDL.LU.64 R20, [R1+0xf08] ;  /* 0x000f080001147983 */ /* 0x000ea80000300a00 */
[----:B------:R-:W2:Y:S04]  /*4dc20*/  LDL.LU.64 R18, [R1+0xd20] ;  /* 0x000d200001127983 */ /* 0x000ea80000300a00 */
[----:B------:R-:W-:Y:S04]  /*4dc30*/  STL.64 [R1+0x37a8], R50 ;  /* 0x0037a83201007387 */ /* 0x000fe80000100a00 */
[----:B------:R-:W2:Y:S04]  /*4dc40*/  LDL.LU.64 R16, [R1+0xee8] ;  /* 0x000ee80001107983 */ /* 0x000ea80000300a00 */
[----:B------:R-:W2:Y:S01]  /*4dc50*/  LDL.LU.64 R14, [R1+0xd08] ;  /* 0x000d0800010e7983 */ /* 0x000ea20000300a00 */
[----:B------:R-:W-:-:S05]  /*4dc60*/  IMAD.WIDE R48, R4, 0x4, R48 ;  /* 0x0000000404307825 */ /* 0x000fca00078e0230 */
[----:B------:R-:W-:Y:S04]  /*4dc70*/  STL.64 [R1+0x37a0], R48 ;  /* 0x0037a03001007387 */ /* 0x000fe80000100a00 */
[----:B------:R-:W2:Y:S04]  /*4dc80*/  LDL.LU.64 R12, [R1+0xf00] ;  /* 0x000f0000010c7983 */ /* 0x000ea80000300a00 */
[----:B------:R-:W2:Y:S01]  /*4dc90*/  LDL.LU.64 R10, [R1+0xd18] ;  /* 0x000d1800010a7983 */ /* 0x000ea20000300a00 */
[----:B------:R-:W-:-:S05]  /*4dca0*/  IMAD.WIDE R46, R4, 0x4, R46 ;  /* 0x00000004042e7825 */ /* 0x000fca00078e022e */
[----:B------:R-:W-:Y:S04]  /*4dcb0*/  STL.64 [R1+0x3798], R46 ;  /* 0x0037982e01007387 */ /* 0x000fe80000100a00 */
[----:B------:R-:W2:Y:S04]  /*4dcc0*/  LDL.LU.64 R8, [R1+0xef8] ;  /* 0x000ef80001087983 */ /* 0x000ea80000300a00 */
[----:B-1----:R-:W2:Y:S01]  /*4dcd0*/  LDL.LU.64 R6, [R1+0xd10] ;  /* 0x000d100001067983 */ /* 0x002ea20000300a00 */
[----:B------:R-:W-:-:S04]  /*4dce0*/  IMAD.WIDE R242, R4, 0x4, R242 ;  /* 0x0000000404f27825 */ /* 0x000fc800078e02f2 */
[C---:B------:R-:W-:Y:S01]  /*4dcf0*/  IMAD.WIDE R240, R4.reuse, 0x4, R240 ;  /* 0x0000000404f07825 */ /* 0x040fe200078e02f0 */
[----:B------:R-:W-:Y:S04]  /*4dd00*/  LDGSTS.E [R247+0x40600], desc[UR6][R242.64], P1 ;  /* 0x40600000f2f77fae */ /* 0x000fe80008921846 */
[----:B------:R-:W-:Y:S04]  /*4dd10*/  LDGSTS.E [R247+0x40700], desc[UR6][R240.64], P0 ;  /* 0x40700000f0f77fae */ /* 0x000fe80008121846 */
[----:B------:R-:W-:Y:S04]  /*4dd20*/  LDGSTS.E [R247+0x41600], desc[UR6][R238.64], P1 ;  /* 0x41600000eef77fae */ /* 0x000fe80008921846 */
[----:B------:R-:W-:Y:S04]  /*4dd30*/  LDGSTS.E [R247+0x41700], desc[UR6][R236.64], P0 ;  /* 0x41700000ecf77fae */ /* 0x000fe80008121846 */
[----:B------:R-:W-:Y:S01]  /*4dd40*/  LDGSTS.E [R247+0x42600], desc[UR6][R230.64], P1 ;  /* 0x42600000e6f77fae */ /* 0x000fe20008921846 */
[----:B---3--:R-:W-:-:S04]  /*4dd50*/  IMAD.WIDE R44, R4, 0x4, R44 ;  /* 0x00000004042c7825 */ /* 0x008fc800078e022c */
[C---:B------:R-:W-:Y:S01]  /*4dd60*/  IMAD.WIDE R42, R4.reuse, 0x4, R42 ;  /* 0x00000004042a7825 */ /* 0x040fe200078e022a */
[----:B------:R-:W-:Y:S04]  /*4dd70*/  STL.64 [R1+0x3790], R44 ;  /* 0x0037902c01007387 */ /* 0x000fe80000100a00 */
[----:B------:R-:W-:Y:S01]  /*4dd80*/  STL.64 [R1+0x3788], R42 ;  /* 0x0037882a01007387 */ /* 0x000fe20000100a00 */
[----:B------:R-:W-:-:S05]  /*4dd90*/  IMAD.WIDE R40, R4, 0x4, R40 ;  /* 0x0000000404287825 */ /* 0x000fca00078e0228 */
[----:B------:R-:W-:Y:S01]  /*4dda0*/  STL.64 [R1+0x3780], R40 ;  /* 0x0037802801007387 */ /* 0x000fe20000100a00 */
[----:B----4-:R-:W-:-:S05]  /*4ddb0*/  IMAD.WIDE R38, R4, 0x4, R38 ;  /* 0x0000000404267825 */ /* 0x010fca00078e0226 */
[----:B------:R-:W-:Y:S01]  /*4ddc0*/  STL.64 [R1+0x3778], R38 ;  /* 0x0037782601007387 */ /* 0x000fe20000100a00 */
[----:B------:R-:W-:-:S04]  /*4ddd0*/  IMAD.WIDE R36, R4, 0x4, R36 ;  /* 0x0000000404247825 */ /* 0x000fc800078e0224 */
[C---:B------:R-:W-:Y:S01]  /*4dde0*/  IMAD.WIDE R34, R4.reuse, 0x4, R34 ;  /* 0x0000000404227825 */ /* 0x040fe200078e0222 */
[----:B------:R-:W-:Y:S03]  /*4ddf0*/  STL.64 [R1+0x3770], R36 ;  /* 0x0037702401007387 */ /* 0x000fe60000100a00 */
[C---:B------:R-:W-:Y:S01]  /*4de00*/  IMAD.WIDE R32, R4.reuse, 0x4, R32 ;  /* 0x0000000404207825 */ /* 0x040fe200078e0220 */
[----:B------:R-:W-:Y:S03]  /*4de10*/  STL.64 [R1+0x3768], R34 ;  /* 0x0037682201007387 */ /* 0x000fe60000100a00 */
[C---:B--2---:R-:W-:Y:S01]  /*4de20*/  IMAD.WIDE R30, R4.reuse, 0x4, R30 ;  /* 0x00000004041e7825 */ /* 0x044fe200078e021e */
        /* <DEDUP_REMOVED lines=20> */
[----:B------:R-:W-:Y:S04]  /*4df70*/  STL.64 [R1+0x3710], R12 ;  /* 0x0037100c01007387 */ /* 0x000fe80000100a00 */
[----:B------:R-:W-:Y:S04]  /*4df80*/  STL.64 [R1+0x3708], R10 ;  /* 0x0037080a01007387 */ /* 0x000fe80000100a00 */
[----:B------:R1:W-:Y:S01]  /*4df90*/  STL.64 [R1+0x4660], R242 ;  /* 0x004660f201007387 */ /* 0x0003e20000100a00 */
[----:B------:R-:W-:-:S03]  /*4dfa0*/  IMAD.WIDE R8, R4, 0x4, R8 ;  /* 0x0000000404087825 */ /* 0x000fc600078e0208 */
[----:B-1----:R-:W2:Y:S01]  /*4dfb0*/  LDL.64 R242, [R1+0x250] ;  /* 0x0002500001f27983 */ /* 0x002ea20000100a00 */
[----:B------:R-:W-:-:S03]  /*4dfc0*/  IMAD.WIDE R6, R4, 0x4, R6 ;  /* 0x0000000404067825 */ /* 0x000fc600078e0206 */
[----:B------:R-:W-:Y:S04]  /*4dfd0*/  STL.64 [R1+0x3700], R8 ;  /* 0x0037000801007387 */ /* 0x000fe80000100a00 */
[----:B------:R-:W-:Y:S04]  /*4dfe0*/  STL.64 [R1+0x36f8], R6 ;  /* 0x0036f80601007387 */ /* 0x000fe80000100a00 */
[----:B------:R1:W-:Y:S04]  /*4dff0*/  STL.64 [R1+0x4668], R240 ;  /* 0x004668f001007387 */ /* 0x0003e80000100a00 */
[----:B-1----:R-:W3:Y:S04]  /*4e000*/  LDL.64 R240, [R1+0x168] ;  /* 0x0001680001f07983 */ /* 0x002ee80000100a00 */
[----:B------:R1:W-:Y:S04]  /*4e010*/  STL.64 [R1+0x4670], R238 ;  /* 0x004670ee01007387 */ /* 0x0003e80000100a00 */
[----:B-1----:R-:W4:Y:S04]  /*4e020*/  LDL.64 R238, [R1+0x160] ;  /* 0x0001600001ee7983 */ /* 0x002f280000100a00 */
[----:B------:R1:W-:Y:S04]  /*4e030*/  STL.64 [R1+0x4678], R236 ;  /* 0x004678ec01007387 */ /* 0x0003e80000100a00 */
[----:B-1----:R-:W2:Y:S04]  /*4e040*/  LDL.64 R236, [R1+0xa8] ;  /* 0x0000a80001ec7983 */ /* 0x002ea80000100a00 */
[----:B------:R1:W-:Y:S04]  /*4e050*/  STL.64 [R1+0x4680], R230 ;  /* 0x004680e601007387 */ /* 0x0003e80000100a00 */
[----:B-1----:R-:W3:Y:S01]  /*4e060*/  LDL.64 R230, [R1+0xa0] ;  /* 0x0000a00001e67983 */ /* 0x002ee20000100a00 */
[----:B------:R-:W-:-:S04]  /*4e070*/  IMAD.WIDE R228, R4, 0x4, R228 ;  /* 0x0000000404e47825 */ /* 0x000fc800078e02e4 */
[C---:B------:R-:W-:Y:S01]  /*4e080*/  IMAD.WIDE R218, R4.reuse, 0x4, R218 ;  /* 0x0000000404da7825 */ /* 0x040fe200078e02da */
[----:B------:R-:W-:Y:S03]  /*4e090*/  LDGSTS.E [R247+0x42700], desc[UR6][R228.64], P0 ;  /* 0x42700000e4f77fae */ /* 0x000fe60008121846 */
        /* <DEDUP_REMOVED lines=13> */
[----:B------:R-:W-:Y:S04]  /*4e170*/  LDGSTS.E [R247+0x46600], desc[UR6][R214.64], P1 ;  /* 0x46600000d6f77fae */ /* 0x000fe80008921846 */
[----:B------:R-:W-:Y:S04]  /*4e180*/  LDGSTS.E [R247+0x46700], desc[UR6][R212.64], P0 ;  /* 0x46700000d4f77fae */ /* 0x000fe80008121846 */
[----:B------:R-:W-:Y:S04]  /*4e190*/  LDGSTS.E [R247+0x47600], desc[UR6][R210.64], P1 ;  /* 0x47600000d2f77fae */ /* 0x000fe80008921846 */
[----:B------:R-:W-:Y:S04]  /*4e1a0*/  LDGSTS.E [R247+0x47700], desc[UR6][R208.64], P0 ;  /* 0x47700000d0f77fae */ /* 0x000fe80008121846 */
[----:B------:R-:W-:Y:S04]  /*4e1b0*/  LDGSTS.E [R247+0x48600], desc[UR6][R206.64], P1 ;  /* 0x48600000cef77fae */ /* 0x000fe80008921846 */
[----:B------:R-:W-:Y:S04]  /*4e1c0*/  STL.64 [R1+0x4688], R228 ;  /* 0x004688e401007387 */ /* 0x000fe80000100a00 */
[----:B------:R-:W-:Y:S04]  /*4e1d0*/  LDGSTS.E [R247+0x48700], desc[UR6][R204.64], P0 ;  /* 0x48700000ccf77fae */ /* 0x000fe80008121846 */
        /* <DEDUP_REMOVED lines=12> */
[----:B---3--:R-:W-:Y:S04]  /*4e2a0*/  LDGSTS.E [R247+0x49600], desc[UR6][R230.64], P1 ;  /* 0x49600000e6f77fae */ /* 0x008fe80008921846 */
[----:B--2---:R-:W-:Y:S04]  /*4e2b0*/  LDGSTS.E [R247+0x49700], desc[UR6][R236.64], P0 ;  /* 0x49700000ecf77fae */ /* 0x004fe80008121846 */
        /* <DEDUP_REMOVED lines=10> */
[----:B------:R-:W2:Y:S04]  /*4e360*/  LDL.LU R3, [R1+0x4940] ;  /* 0x0049400001037983 */ /* 0x000ea80000300800 */
[----:B------:R1:W-:Y:S04]  /*4e370*/  LDGSTS.E [R247+0x4f600], desc[UR6][R200.64], P1 ;  /* 0x4f600000c8f77fae */ /* 0x0003e80008921846 */
[----:B------:R3:W-:Y:S04]  /*4e380*/  LDGSTS.E [R247+0x4f700], desc[UR6][R198.64], P0 ;  /* 0x4f700000c6f77fae */ /* 0x0007e80008121846 */
[----:B------:R-:W4:Y:S04]  /*4e390*/  LDL.LU.64 R202, [R1+0xfc8] ;  /* 0x000fc80001ca7983 */ /* 0x000f280000300a00 */
[----:B------:R3:W-:Y:S04]  /*4e3a0*/  LDGSTS.E [R247+0x50600], desc[UR6][R196.64], P1 ;  /* 0x50600000c4f77fae */ /* 0x0007e80008921846 */
[----:B------:R-:W1:Y:S04]  /*4e3b0*/  LDL.LU.64 R198, [R1+0xef0] ;  /* 0x000ef00001c67983 */ /* 0x000e680000300a00 */
[----:B------:R3:W-:Y:S04]  /*4e3c0*/  LDGSTS.E [R247+0x50700], desc[UR6][R194.64], P0 ;  /* 0x50700000c2f77fae */ /* 0x0007e80008121846 */
[----:B------:R-:W3:Y:S04]  /*4e3d0*/  LDL.LU.64 R196, [R1+0x1060] ;  /* 0x0010600001c47983 */ /* 0x000ee80000300a00 */
[----:B------:R-:W2:Y:S04]  /*4e3e0*/  LDL.LU.64 R234, [R1+0x1058] ;  /* 0x0010580001ea7983 */ /* 0x000ea80000300a00 */
[----:B------:R-:W4:Y:S04]  /*4e3f0*/  LDL.LU.64 R232, [R1+0x1070] ;  /* 0x0010700001e87983 */ /* 0x000f280000300a00 */
[----:B------:R-:W-:Y:S04]  /*4e400*/  LDGSTS.E [R247+0x51600], desc[UR6][R192.64], P1 ;  /* 0x51600000c0f77fae */ /* 0x000fe80008921846 */
[----:B------:R-:W-:Y:S04]  /*4e410*/  LDGSTS.E [R247+0x51700], desc[UR6][R190.64], P0 ;  /* 0x51700000bef77fae */ /* 0x000fe80008121846 */
[----:B------:R4:W-:Y:S04]  /*4e420*/  LDGSTS.E [R247+0x52600], desc[UR6][R188.64], P1 ;  /* 0x52600000bcf77fae */ /* 0x0009e80008921846 */
[----:B------:R4:W-:Y:S04]  /*4e430*/  LDGSTS.E [R247+0x52700], desc[UR6][R186.64], P0 ;  /* 0x52700000baf77fae */ /* 0x0009e80008121846 */
[----:B------:R4:W-:Y:S04]  /*4e440*/  LDGSTS.E [R247+0x53600], desc[UR6][R184.64], P1 ;  /* 0x53600000b8f77fae */ /* 0x0009e80008921846 */
[----:B------:R-:W-:Y:S04]  /*4e450*/  LDGSTS.E [R247+0x53700], desc[UR6][R182.64], P0 ;  /* 0x53700000b6f77fae */ /* 0x000fe80008121846 */
[----:B------:R-:W-:Y:S04]  /*4e460*/  LDGSTS.E [R247+0x54600], desc[UR6][R180.64], P1 ;  /* 0x54600000b4f77fae */ /* 0x000fe80008921846 */
[----:B------:R-:W4:Y:S04]  /*4e470*/  LDL.LU.64 R192, [R1+0x1068] ;  /* 0x0010680001c07983 */ /* 0x000f280000300a00 */
        /* <DEDUP_REMOVED lines=9> */
[----:B------:R-:W-:Y:S04]  /*4e510*/  LDGSTS.E [R247+0x57600], desc[UR6][R168.64], P1 ;  /* 0x57600000a8f77fae */ /* 0x000fe80008921846 */
[----:B------:R4:W-:Y:S04]  /*4e520*/  LDGSTS.E [R247+0x57700], desc[UR6][R166.64], P0 ;  /* 0x57700000a6f77fae */ /* 0x0009e80008121846 */
[----:B------:R-:W-:Y:S04]  /*4e530*/  LDGSTS.E [R247+0x58600], desc[UR6][R164.64], P1 ;  /* 0x58600000a4f77fae */ /* 0x000fe80008921846 */
[----:B------:R4:W-:Y:S04]  /*4e540*/  LDGSTS.E [R247+0x58700], desc[UR6][R162.64], P0 ;  /* 0x58700000a2f77fae */ /* 0x0009e80008121846 */
        /* <DEDUP_REMOVED lines=49> */
[----:B-1----:R-:W-:-:S03]  /*4e860*/  IMAD.WIDE R200, R4, 0x4, R198 ;  /* 0x0000000404c87825 */ /* 0x002fc600078e02c6 */
[----:B------:R-:W-:Y:S04]  /*4e870*/  LDGSTS.E [R247+0x6d700], desc[UR6][R78.64], P0 ;  /* 0x6d7000004ef77fae */ /* 0x000fe80008121846 */
[----:B------:R-:W-:Y:S01]  /*4e880*/  LDGSTS.E [R247+0x6e600], desc[UR6][R76.64], P1 ;  /* 0x6e6000004cf77fae */ /* 0x000fe20008921846 */
[----:B---3--:R-:W-:-:S03]  /*4e890*/  IMAD.WIDE R198, R4, 0x4, R196 ;  /* 0x0000000404c67825 */ /* 0x008fc600078e02c4 */
[----:B------:R-:W-:Y:S01]  /*4e8a0*/  LDGSTS.E [R247+0x6e700], desc[UR6][R74.64], P0 ;  /* 0x6e7000004af77fae */ /* 0x000fe20008121846 */
[----:B--2---:R-:W-:-:S03]  /*4e8b0*/  IMAD.WIDE R196, R4, 0x4, R234 ;  /* 0x0000000404c47825 */ /* 0x004fc600078e02ea */
[----:B------:R-:W-:Y:S01]  /*4e8c0*/  LDGSTS.E [R247+0x6f600], desc[UR6][R72.64], P1 ;  /* 0x6f60000048f77fae */ /* 0x000fe20008921846 */
[----:B----4-:R-:W-:-:S03]  /*4e8d0*/  IMAD.WIDE R194, R4, 0x4, R232 ;  /* 0x0000000404c27825 */ /* 0x010fc600078e02e8 */
[----:B------:R-:W2:Y:S04]  /*4e8e0*/  LDL.LU.64 R234, [R1+0x10f8] ;  /* 0x0010f80001ea7983 */ /* 0x000ea80000300a00 */
[----:B------:R-:W3:Y:S04]  /*4e8f0*/  LDL.LU.64 R164, [R1+0x10f0] ;  /* 0x0010f00001a47983 */ /* 0x000ee80000300a00 */
[----:B------:R-:W4:Y:S04]  /*4e900*/  LDL.LU.64 R232, [R1+0x1108] ;  /* 0x0011080001e87983 */ /* 0x000f280000300a00 */
[----:B------:R-:W3:Y:S04]  /*4e910*/  LDL.LU.64 R160, [R1+0x1100] ;  /* 0x0011000001a07983 */ /* 0x000ee80000300a00 */
[----:B------:R-:W3:Y:S04]  /*4e920*/  LDL.LU.64 R142, [R1+0x1118] ;  /* 0x00111800018e7983 */ /* 0x000ee80000300a00 */
[----:B------:R-:W3:Y:S04]  /*4e930*/  LDL.LU.64 R136, [R1+0x1110] ;  /* 0x0011100001887983 */ /* 0x000ee80000300a00 */
[----:B------:R-:W3:Y:S04]  /*4e940*/  LDL.LU.64 R140, [R1+0x1128] ;  /* 0x00112800018c7983 */ /* 0x000ee80000300a00 */
[----:B------:R-:W-:Y:S04]  /*4e950*/  LDGSTS.E [R247+0x6f700], desc[UR6][R70.64], P0 ;  /* 0x6f70000046f77fae */ /* 0x000fe80008121846 */
[----:B------:R-:W-:Y:S04]  /*4e960*/  LDGSTS.E [R247+0x70600], desc[UR6][R68.64], P1 ;  /* 0x7060000044f77fae */ /* 0x000fe80008921846 */
[----:B------:R-:W-:Y:S04]  /*4e970*/  LDGSTS.E [R247+0x70700], desc[UR6][R66.64], P0 ;  /* 0x7070000042f77fae */ /* 0x000fe80008121846 */
[----:B------:R-:W-:Y:S04]  /*4e980*/  LDGSTS.E [R247+0x71600], desc[UR6][R64.64], P1 ;  /* 0x7160000040f77fae */ /* 0x000fe80008921846 */
[----:B------:R-:W-:Y:S04]  /*4e990*/  LDGSTS.E [R247+0x71700], desc[UR6][R62.64], P0 ;  /* 0x717000003ef77fae */ /* 0x000fe80008121846 */
[----:B------:R-:W-:Y:S04]  /*4e9a0*/  LDGSTS.E [R247+0x72600], desc[UR6][R60.64], P1 ;  /* 0x726000003cf77fae */ /* 0x000fe80008921846 */
[----:B------:R-:W3:Y:S04]  /*4e9b0*/  LDL.LU.64 R146, [R1+0x1120] ;  /* 0x0011200001927983 */ /* 0x000ee80000300a00 */
[----:B------:R-:W-:Y:S04]  /*4e9c0*/  LDGSTS.E [R247+0x72700], desc[UR6][R58.64], P0 ;  /* 0x727000003af77fae */ /* 0x000fe80008121846 */
[----:B------:R-:W-:Y:S04]  /*4e9d0*/  LDGSTS.E [R247+0x73600], desc[UR6][R56.64], P1 ;  /* 0x7360000038f77fae */ /* 0x000fe80008921846 */
[----:B------:R-:W-:Y:S04]  /*4e9e0*/  LDGSTS.E [R247+0x73700], desc[UR6][R54.64], P0 ;  /* 0x7370000036f77fae */ /* 0x000fe80008121846 */
[----:B------:R-:W-:Y:S04]  /*4e9f0*/  LDGSTS.E [R247+0x74600], desc[UR6][R52.64], P1 ;  /* 0x7460000034f77fae */ /* 0x000fe80008921846 */
[----:B------:R-:W3:Y:S01]  /*4ea00*/  LDL.LU.64 R150, [R1+0x1140] ;  /* 0x0011400001967983 */ /* 0x000ee20000300a00 */
[----:B------:R-:W-:-:S03]  /*4ea10*/  IMAD.WIDE R188, R4, 0x4, R184 ;  /* 0x0000000404bc7825 */ /* 0x000fc600078e02b8 */
[----:B------:R-:W-:Y:S01]  /*4ea20*/  LDGSTS.E [R247+0x74700], desc[UR6][R50.64], P0 ;  /* 0x7470000032f77fae */ /* 0x000fe20008121846 */
[----:B------:R-:W-:-:S03]  /*4ea30*/  IMAD.WIDE R186, R4, 0x4, R248 ;  /* 0x0000000404ba7825 */ /* 0x000fc600078e02f8 */
[----:B------:R-:W-:Y:S01]  /*4ea40*/  LDGSTS.E [R247+0x75600], desc[UR6][R48.64], P1 ;  /* 0x7560000030f77fae */ /* 0x000fe20008921846 */
[----:B------:R-:W-:-:S03]  /*4ea50*/  IMAD.WIDE R184, R4, 0x4, R250 ;  /* 0x0000000404b87825 */ /* 0x000fc600078e02fa */
[----:B------:R-:W3:Y:S04]  /*4ea60*/  LDL.LU.64 R158, [R1+0x1138] ;  /* 0x00113800019e7983 */ /* 0x000ee80000300a00 */
[----:B------:R-:W-:Y:S04]  /*4ea70*/  LDGSTS.E [R247+0x75700], desc[UR6][R46.64], P0 ;  /* 0x757000002ef77fae */ /* 0x000fe80008121846 */
[----:B------:R-:W-:Y:S04]  /*4ea80*/  LDGSTS.E [R247+0x76600], desc[UR6][R44.64], P1 ;  /* 0x766000002cf77fae */ /* 0x000fe80008921846 */
[----:B------:R-:W-:Y:S04]  /*4ea90*/  LDGSTS.E [R247+0x76700], desc[UR6][R42.64], P0 ;  /* 0x767000002af77fae */ /* 0x000fe80008121846 */
[----:B------:R-:W3:Y:S04]  /*4eaa0*/  LDL.LU.64 R248, [R1+0x1150] ;  /* 0x0011500001f87983 */ /* 0x000ee80000300a00 */
[----:B------:R-:W-:Y:S04]  /*4eab0*/  LDGSTS.E [R247+0x77600], desc[UR6][R40.64], P1 ;  /* 0x7760000028f77fae */ /* 0x000fe80008921846 */
[----:B------:R-:W3:Y:S04]  /*4eac0*/  LDL.LU.64 R250, [R1+0x1148] ;  /* 0x0011480001fa7983 */ /* 0x000ee80000300a00 */
[----:B------:R-:W-:Y:S04]  /*4ead0*/  LDGSTS.E [R247+0x77700], desc[UR6][R38.64], P0 ;  /* 0x7770000026f77fae */ /* 0x000fe80008121846 */
[----:B------:R-:W3:Y:S04]  /*4eae0*/  LDL.LU.64 R156, [R1+0x11b0] ;  /* 0x0011b000019c7983 */ /* 0x000ee80000300a00 */
[----:B------:R-:W-:Y:S04]  /*4eaf0*/  LDGSTS.E [R247+0x78600], desc[UR6][R36.64], P1 ;  /* 0x7860000024f77fae */ /* 0x000fe80008921846 */
[----:B------:R-:W-:Y:S04]  /*4eb00*/  LDGSTS.E [R247+0x78700], desc[UR6][R34.64], P0 ;  /* 0x7870000022f77fae */ /* 0x000fe80008121846 */
[----:B------:R-:W3:Y:S04]  /*4eb10*/  LDL.LU.64 R154, [R1+0x11a8] ;  /* 0x0011a800019a7983 */ /* 0x000ee80000300a00 */
[----:B------:R-:W-:Y:S04]  /*4eb20*/  LDGSTS.E [R247+0x79600], desc[UR6][R32.64], P1 ;  /* 0x7960000020f77fae */ /* 0x000fe80008921846 */
[----:B------:R-:W-:Y:S04]  /*4eb30*/  LDGSTS.E [R247+0x79700], desc[UR6][R30.64], P0 ;  /* 0x797000001ef77fae */ /* 0x000fe80008121846 */
[----:B------:R-:W3:Y:S04]  /*4eb40*/  LDL.LU.64 R152, [R1+0x1300] ;  /* 0x0013000001987983 */ /* 0x000ee80000300a00 */
[----:B------:R-:W-:Y:S04]  /*4eb50*/  LDGSTS.E [R247+0x7a600], desc[UR6][R28.64], P1 ;  /* 0x7a6000001cf77fae */ /* 0x000fe80008921846 */
        /* <DEDUP_REMOVED lines=8> */
[----:B------:R-:W3:Y:S04]  /*4ebe0*/  LDL.LU.64 R148, [R1+0x1490] ;  /* 0x0014900001947983 */ /* 0x000ee80000300a00 */
[----:B------:R-:W-:Y:S04]  /*4ebf0*/  LDGSTS.E [R247+0x7e600], desc[UR6][R12.64], P1 ;  /* 0x7e6000000cf77fae */ /* 0x000fe80008921846 */
[----:B------:R-:W-:Y:S04]  /*4ec00*/  LDGSTS.E [R247+0x7e700], desc[UR6][R10.64], P0 ;  /* 0x7e7000000af77fae */ /* 0x000fe80008121846 */
[----:B------:R-:W-:Y:S04]  /*4ec10*/  LDGSTS.E [R247+0x7f600], desc[UR6][R8.64], P1 ;  /* 0x7f60000008f77fae */ /* 0x000fe80008921846 */
[----:B------:R3:W-:Y:S01]  /*4ec20*/  LDGSTS.E [R247+0x7f700], desc[UR6][R6.64], P0 ;  /* 0x7f70000006f77fae */ /* 0x0007e20008121846 */
[----:B--2---:R-:W-:-:S03]  /*4ec30*/  IMAD.WIDE R166, R4, 0x4, R234 ;  /* 0x0000000404a67825 */ /* 0x004fc600078e02ea */
[----:B------:R-:W2:Y:S01]  /*4ec40*/  LDL.LU.64 R234, [R1+0x12f8] ;  /* 0x0012f80001ea7983 */ /* 0x000ea20000300a00 */
[----:B----4-:R-:W-:-:S03]  /*4ec50*/  IMAD.WIDE R162, R4, 0x4, R232 ;  /* 0x0000000404a27825 */ /* 0x010fc600078e02e8 */
[----:B------:R-:W4:Y:S01]  /*4ec60*/  LDL.LU.64 R232, [R1+0x1488] ;  /* 0x0014880001e87983 */ /* 0x000f220000300a00 */
[----:B---3--:R-:W-:-:S03]  /*4ec70*/  IMAD.WIDE R246, R4, 0x4, R142 ;  /* 0x0000000404f67825 */ /* 0x008fc600078e028e */
[----:B------:R-:W3:Y:S01]  /*4ec80*/  LDL.LU.64 R142, [R1+0x12f0] ;  /* 0x0012f000018e7983 */ /* 0x000ee20000300a00 */
[----:B------:R-:W-:-:S04]  /*4ec90*/  IMAD.WIDE R6, R4, 0x4, R136 ;  /* 0x0000000404067825 */ /* 0x000fc800078e0288 */
[C---:B------:R-:W-:Y:S02]  /*4eca0*/  IMAD.WIDE R8, R4.reuse, 0x4, R140 ;  /* 0x0000000404087825 */ /* 0x040fe400078e028c */
[----:B------:R-:W4:Y:S04]  /*4ecb0*/  LDL.LU.64 R140, [R1+0x1480] ;  /* 0x00148000018c7983 */ /* 0x000f280000300a00 */
[----:B------:R1:W-:Y:S04]  /*4ecc0*/  STL.64 [R1+0x68], R6 ;  /* 0x0000680601007387 */ /* 0x0003e80000100a00 */
[----:B------:R1:W-:Y:S04]  /*4ecd0*/  STL.64 [R1+0xb0], R8 ;  /* 0x0000b00801007387 */ /* 0x0003e80000100a00 */
[----:B------:R-:W4:Y:S01]  /*4ece0*/  LDL.LU.64 R136, [R1+0x12e8] ;  /* 0x0012e80001887983 */ /* 0x000f220000300a00 */
[----:B-1----:R-:W-:-:S05]  /*4ecf0*/  IMAD.WIDE R6, R4, 0x4, R146 ;  /* 0x0000000404067825 */ /* 0x002fca00078e0292 */
[----:B------:R1:W-:Y:S01]  /*4ed00*/  STL.64 [R1+0xb8], R6 ;  /* 0x0000b80601007387 */ /* 0x0003e20000100a00 */
[----:B------:R-:W-:-:S05]  /*4ed10*/  IMAD.WIDE R8, R4, 0x4, R150 ;  /* 0x0000000404087825 */ /* 0x000fca00078e0296 */
[----:B------:R4:W-:Y:S01]  /*4ed20*/  STL.64 [R1+0x120], R8 ;  /* 0x0001200801007387 */ /* 0x0009e20000100a00 */
[----:B-1----:R-:W-:-:S03]  /*4ed30*/  IMAD.WIDE R6, R4, 0x4, R158 ;  /* 0x0000000404067825 */ /* 0x002fc600078e029e */
[----:B------:R-:W4:Y:S04]  /*4ed40*/  LDL.LU.64 R158, [R1+0x1478] ;  /* 0x00147800019e7983 */ /* 0x000f280000300a00 */
[----:B------:R1:W-:Y:S01]  /*4ed50*/  STL.64 [R1+0x128], R6 ;  /* 0x0001280601007387 */ /* 0x0003e20000100a00 */
[----:B------:R-:W-:-:S04]  /*4ed60*/  IMAD.WIDE R248, R4, 0x4, R248 ;  /* 0x0000000404f87825 */ /* 0x000fc800078e02f8 */
[----:B------:R-:W-:-:S04]  /*4ed70*/  IMAD.WIDE R250, R4, 0x4, R250 ;  /* 0x0000000404fa7825 */ /* 0x000fc800078e02fa */
[C---:B------:R-:W-:Y:S02]  /*4ed80*/  IMAD.WIDE R244, R4.reuse, 0x4, R156 ;  /* 0x0000000404f47825 */ /* 0x040fe400078e029c */
[----:B------:R-:W4:Y:S02]  /*4ed90*/  LDL.LU.64 R156, [R1+0x12e0] ;  /* 0x0012e000019c7983 */ /* 0x000f240000300a00 */
[C---:B------:R-:W-:Y:S02]  /*4eda0*/  IMAD.WIDE R242, R4.reuse, 0x4, R154 ;  /* 0x0000000404f27825 */ /* 0x040fe400078e029a */
[----:B------:R-:W4:Y:S04]  /*4edb0*/  LDL.LU.64 R154, [R1+0x1470] ;  /* 0x00147000019a7983 */ /* 0x000f280000300a00 */
[----:B------:R-:W-:Y:S01]  /*4edc0*/  STL.64 [R1+0x178], R248 ;  /* 0x000178f801007387 */ /* 0x000fe20000100a00 */
[----:B------:R-:W-:-:S03]  /*4edd0*/  IMAD.WIDE R240, R4, 0x4, R152 ;  /* 0x0000000404f07825 */ /* 0x000fc600078e0298 */
[----:B------:R-:W4:Y:S04]  /*4ede0*/  LDL.LU.64 R152, [R1+0x12d8] ;  /* 0x0012d80001987983 */ /* 0x000f280000300a00 */
[----:B------:R-:W-:Y:S04]  /*4edf0*/  STL.64 [R1+0x180], R250 ;  /* 0x000180fa01007387 */ /* 0x000fe80000100a00 */
[----:B------:R-:W4:Y:S04]  /*4ee00*/  LDL.LU.64 R150, [R1+0x1468] ;  /* 0x0014680001967983 */ /* 0x000f280000300a00 */
        /* <DEDUP_REMOVED lines=8> */
[----:B------:R-:W-:Y:S01]  /*4ee90*/  STL.64 [R1+0x318], R238 ;  /* 0x000318ee01007387 */ /* 0x000fe20000100a00 */
[----:B--2---:R-:W-:-:S04]  /*4eea0*/  IMAD.WIDE R234, R4, 0x4, R234 ;  /* 0x0000000404ea7825 */ /* 0x004fc800078e02ea */
[C---:B---3--:R-:W-:Y:S02]  /*4eeb0*/  IMAD.WIDE R230, R4.reuse, 0x4, R142 ;  /* 0x0000000404e67825 */ /* 0x048fe400078e028e */
[----:B------:R-:W2:Y:S04]  /*4eec0*/  LDL.LU.64 R142, [R1+0x1458] ;  /* 0x00145800018e7983 */ /* 0x000ea80000300a00 */
[----:B------:R-:W-:Y:S01]  /*4eed0*/  STL.64 [R1+0x5e8], R236 ;  /* 0x0005e8ec01007387 */ /* 0x000fe20000100a00 */
[----:B----4-:R-:W-:-:S03]  /*4eee0*/  IMAD.WIDE R228, R4, 0x4, R140 ;  /* 0x0000000404e47825 */ /* 0x010fc600078e028c */
[----:B------:R-:W3:Y:S04]  /*4eef0*/  LDL.LU.64 R140, [R1+0x12c0] ;  /* 0x0012c000018c7983 */ /* 0x000ee80000300a00 */
[----:B------:R-:W-:Y:S01]  /*4ef00*/  STL.64 [R1+0x5f8], R234 ;  /* 0x0005f8ea01007387 */ /* 0x000fe20000100a00 */
[----:B------:R-:W-:-:S03]  /*4ef10*/  IMAD.WIDE R226, R4, 0x4, R136 ;  /* 0x0000000404e27825 */ /* 0x000fc600078e0288 */
        /* <DEDUP_REMOVED lines=27> */
[----:B--2---:R-:W-:-:S03]  /*4f0d0*/  IMAD.WIDE R208, R4, 0x4, R142 ;  /* 0x0000000404d07825 */ /* 0x004fc600078e028e */
[----:B------:R-:W2:Y:S04]  /*4f0e0*/  LDL.LU.64 R142, [R1+0x1290] ;  /* 0x00129000018e7983 */ /* 0x000ea80000300a00 */
[----:B------:R-:W-:Y:S01]  /*4f0f0*/  STL.64 [R1+0xcc0], R214 ;  /* 0x000cc0d601007387 */ /* 0x000fe20000100a00 */
[----:B---3--:R-:W-:-:S03]  /*4f100*/  IMAD.WIDE R206, R4, 0x4, R140 ;  /* 0x0000000404ce7825 */ /* 0x008fc600078e028c */
[----:B------:R-:W3:Y:S04]  /*4f110*/  LDL.LU.64 R140, [R1+0x1420] ;  /* 0x00142000018c7983 */ /* 0x000ee80000300a00 */
[----:B------:R-:W-:Y:S04]  /*4f120*/  STL.64 [R1+0xd08], R212 ;  /* 0x000d08d401007387 */ /* 0x000fe80000100a00 */
[----:B------:R-:W3:Y:S01]  /*4f130*/  LDL.LU.64 R138, [R1+0x1288] ;  /* 0x00128800018a7983 */ /* 0x000ee20000300a00 */
[----:B----4-:R-:W-:-:S03]  /*4f140*/  IMAD.WIDE R204, R4, 0x4, R136 ;  /* 0x0000000404cc7825 */ /* 0x010fc600078e0288 */
        /* <DEDUP_REMOVED lines=33> */
[----:B------:R-:W-:Y:S01]  /*4f360*/  STL.64 [R1+0xe70], R142 ;  /* 0x000e708e01007387 */ /* 0x000fe20000100a00 */
[----:B---3--:R-:W-:-:S03]  /*4f370*/  IMAD.WIDE R140, R4, 0x4, R140 ;  /* 0x00000004048c7825 */ /* 0x008fc600078e028c */
[----:B------:R-:W2:Y:S04]  /*4f380*/  LDL.LU.64 R112, [R1+0x13e0] ;  /* 0x0013e00001707983 */ /* 0x000ea80000300a00 */
[----:B------:R-:W-:Y:S01]  /*4f390*/  STL.64 [R1+0xe78], R140 ;  /* 0x000e788c01007387 */ /* 0x000fe20000100a00 */
[----:B------:R-:W-:-:S03]  /*4f3a0*/  IMAD.WIDE R138, R4, 0x4, R138 ;  /* 0x00000004048a7825 */ /* 0x000fc600078e028a */
[----:B------:R-:W3:Y:S04]  /*4f3b0*/  LDL.LU.64 R110, [R1+0x1250] ;  /* 0x00125000016e7983 */ /* 0x000ee80000300a00 */
[----:B------:R-:W-:Y:S01]  /*4f3c0*/  STL.64 [R1+0xe80], R138 ;  /* 0x000e808a01007387 */ /* 0x000fe20000100a00 */
[----:B----4-:R-:W-:-:S03]  /*4f3d0*/  IMAD.WIDE R136, R4, 0x4, R136 ;  /* 0x0000000404887825 */ /* 0x010fc600078e0288 */
        /* <DEDUP_REMOVED lines=39> */
[----:B------:R-:W2:Y:S01]  /*4f650*/  LDL.LU.64 R82, [R1+0x1218] ;  /* 0x0012180001527983 */ /* 0x000ea20000300a00 */
[----:B----4-:R-:W-:-:S03]  /*4f660*/  IMAD.WIDE R108, R4, 0x4, R108 ;  /* 0x00000004046c7825 */ /* 0x010fc600078e026c */
[----:B------:R-:W-:Y:S04]  /*4f670*/  STL.64 [R1+0x1250], R110 ;  /* 0x0012506e01007387 */ /* 0x000fe80000100a00 */
[----:B------:R-:W-:Y:S01]  /*4f680*/  STL.64 [R1+0x1290], R108 ;  /* 0x0012906c01007387 */ /* 0x000fe20000100a00 */
[----:B------:R-:W-:-:S03]  /*4f690*/  IMAD.WIDE R106, R4, 0x4, R106 ;  /* 0x00000004046a7825 */ /* 0x000fc600078e026a */
[----:B------:R-:W3:Y:S04]  /*4f6a0*/  LDL.LU.64 R80, [R1+0x13a0] ;  /* 0x0013a00001507983 */ /* 0x000ee80000300a00 */
        /* <DEDUP_REMOVED lines=10> */
[----:B------:R-:W4:Y:S04]  /*4f750*/  LDL.LU.64 R72, [R1+0x1390] ;  /* 0x0013900001487983 */ /* 0x000f280000300a00 */
        /* <DEDUP_REMOVED lines=32> */
[----:B------:R-:W-:Y:S01]  /*4f960*/  STL.64 [R1+0x3678], R78 ;  /* 0x0036784e01007387 */ /* 0x000fe20000100a00 */
[----:B------:R-:W-:-:S03]  /*4f970*/  IMAD.WIDE R76, R4, 0x4, R76 ;  /* 0x00000004044c7825 */ /* 0x000fc600078e024c */
[----:B------:R-:W3:Y:S04]  /*4f980*/  LDL.LU.64 R48, [R1+0x1360] ;  /* 0x0013600001307983 */ /* 0x000ee80000300a00 */
[----:B------:R-:W-:Y:S04]  /*4f990*/  STL.64 [R1+0x3670], R76 ;  /* 0x0036704c01007387 */ /* 0x000fe80000100a00 */
[----:B------:R-:W4:Y:S01]  /*4f9a0*/  LDL.LU.64 R46, [R1+0x11c8] ;  /* 0x0011c800012e7983 */ /* 0x000f220000300a00 */
[----:B------:R-:W-:-:S04]  /*4f9b0*/  IMAD.WIDE R74, R4, 0x4, R74 ;  /* 0x00000004044a7825 */ /* 0x000fc800078e024a */
[C---:B------:R-:W-:Y:S01]  /*4f9c0*/  IMAD.WIDE R72, R4.reuse, 0x4, R72 ;  /* 0x0000000404487825 */ /* 0x040fe200078e0248 */
[----:B------:R-:W-:Y:S03]  /*4f9d0*/  STL.64 [R1+0x3668], R74 ;  /* 0x0036684a01007387 */ /* 0x000fe60000100a00 */
[C---:B------:R-:W-:Y:S01]  /*4f9e0*/  IMAD.WIDE R70, R4.reuse, 0x4, R70 ;  /* 0x0000000404467825 */ /* 0x040fe200078e0246 */
[----:B------:R-:W-:Y:S04]  /*4f9f0*/  STL.64 [R1+0x3660], R72 ;  /* 0x0036604801007387 */ /* 0x000fe80000100a00 */
[----:B------:R-:W4:Y:S04]  /*4fa00*/  LDL.LU.64 R44, [R1+0x1358] ;  /* 0x00135800012c7983 */ /* 0x000f280000300a00 */
[----:B------:R-:W-:Y:S04]  /*4fa10*/  STL.64 [R1+0x3658], R70 ;  /* 0x0036584601007387 */ /* 0x000fe80000100a00 */
[----:B------:R-:W4:Y:S01]  /*4fa20*/  LDL.LU.64 R42, [R1+0x11b8] ;  /* 0x0011b800012a7983 */ /* 0x000f220000300a00 */
[----:B------:R-:W-:-:S05]  /*4fa30*/  IMAD.WIDE R68, R4, 0x4, R68 ;  /* 0x0000000404447825 */ /* 0x000fca00078e0244 */
[----:B------:R-:W-:Y:S01]  /*4fa40*/  STL.64 [R1+0x3650], R68 ;  /* 0x0036504401007387 */ /* 0x000fe20000100a00 */
[----:B------:R-:W-:-:S05]  /*4fa50*/  IMAD.WIDE R66, R4, 0x4, R66 ;  /* 0x0000000404427825 */ /* 0x000fca00078e0242 */
[----:B------:R-:W-:Y:S04]  /*4fa60*/  STL.64 [R1+0x3648], R66 ;  /* 0x0036484201007387 */ /* 0x000fe80000100a00 */
[----:B------:R-:W4:Y:S01]  /*4fa70*/  LDL.LU.64 R40, [R1+0x1350] ;  /* 0x0013500001287983 */ /* 0x000f220000300a00 */
[----:B------:R-:W-:-:S05]  /*4fa80*/  IMAD.WIDE R64, R4, 0x4, R64 ;  /* 0x0000000404407825 */ /* 0x000fca00078e0240 */
        /* <DEDUP_REMOVED lines=24> */
[----:B--2---:R-:W-:-:S05]  /*4fc10*/  IMAD.WIDE R50, R4, 0x4, R50 ;  /* 0x0000000404327825 */ /* 0x004fca00078e0232 */
[----:B------:R-:W-:Y:S04]  /*4fc20*/  STL.64 [R1+0x3608], R50 ;  /* 0x0036083201007387 */ /* 0x000fe80000100a00 */
[----:B------:R-:W2:Y:S04]  /*4fc30*/  LDL.LU.64 R16, [R1+0x1318] ;  /* 0x0013180001107983 */ /* 0x000ea80000300a00 */
[----:B------:R-:W2:Y:S01]  /*4fc40*/  LDL.LU.64 R14, [R1+0x1170] ;  /* 0x00117000010e7983 */ /* 0x000ea20000300a00 */
[----:B---3--:R-:W-:-:S05]  /*4fc50*/  IMAD.WIDE R48, R4, 0x4, R48 ;  /* 0x0000000404307825 */ /* 0x008fca00078e0230 */
[----:B------:R-:W-:Y:S01]  /*4fc60*/  STL.64 [R1+0x3600], R48 ;  /* 0x0036003001007387 */ /* 0x000fe20000100a00 */
[----:B----4-:R-:W-:-:S03]  /*4fc70*/  IMAD.WIDE R46, R4, 0x4, R46 ;  /* 0x00000004042e7825 */ /* 0x010fc600078e022e */
[----:B------:R-:W3:Y:S04]  /*4fc80*/  LDL.LU.64 R12, [R1+0x1310] ;  /* 0x00131000010c7983 */ /* 0x000ee80000300a00 */
[----:B------:R-:W4:Y:S04]  /*4fc90*/  LDL.LU.64 R10, [R1+0x1168] ;  /* 0x00116800010a7983 */ /* 0x000f280000300a00 */
[----:B------:R-:W-:Y:S04]  /*4fca0*/  STL.64 [R1+0x35f8], R46 ;  /* 0x0035f82e01007387 */ /* 0x000fe80000100a00 */
[----:B------:R-:W4:Y:S04]  /*4fcb0*/  LDL.LU.64 R8, [R1+0x1308] ;  /* 0x0013080001087983 */ /* 0x000f280000300a00 */
[----:B-1----:R-:W4:Y:S01]  /*4fcc0*/  LDL.LU.64 R6, [R1+0x1160] ;  /* 0x0011600001067983 */ /* 0x002f220000300a00 */
[----:B------:R-:W-:-:S04]  /*4fcd0*/  IMAD.WIDE R44, R4, 0x4, R44 ;  /* 0x00000004042c7825 */ /* 0x000fc800078e022c */
[C---:B------:R-:W-:Y:S01]  /*4fce0*/  IMAD.WIDE R42, R4.reuse, 0x4, R42 ;  /* 0x00000004042a7825 */ /* 0x040fe200078e022a */
[----:B------:R-:W-:Y:S04]  /*4fcf0*/  STL.64 [R1+0x35f0], R44 ;  /* 0x0035f02c01007387 */ /* 0x000fe80000100a00 */
[----:B------:R-:W-:Y:S01]  /*4fd00*/  STL.64 [R1+0x35e8], R42 ;  /* 0x0035e82a01007387 */ /* 0x000fe20000100a00 */
[----:B------:R-:W-:-:S05]  /*4fd10*/  IMAD.WIDE R202, R4, 0x4, R202 ;  /* 0x0000000404ca7825 */ /* 0x000fca00078e02ca */
[----:B------:R-:W-:Y:S04]  /*4fd20*/  LDGSTS.E [R3+0x40800], desc[UR6][R202.64], P1 ;  /* 0x40800000ca037fae */ /* 0x000fe80008921846 */
[----:B------:R-:W-:Y:S04]  /*4fd30*/  LDGSTS.E [R3+0x40900], desc[UR6][R200.64], P0 ;  /* 0x40900000c8037fae */ /* 0x000fe80008121846 */
[----:B------:R-:W-:Y:S04]  /*4fd40*/  LDGSTS.E [R3+0x41800], desc[UR6][R198.64], P1 ;  /* 0x41800000c6037fae */ /* 0x000fe80008921846 */
[----:B------:R-:W-:Y:S04]  /*4fd50*/  LDGSTS.E [R3+0x41900], desc[UR6][R196.64], P0 ;  /* 0x41900000c4037fae */ /* 0x000fe80008121846 */
[----:B------:R-:W-:Y:S01]  /*4fd60*/  LDGSTS.E [R3+0x42800], desc[UR6][R194.64], P1 ;  /* 0x42800000c2037fae */ /* 0x000fe20008921846 */
[----:B------:R-:W-:-:S05]  /*4fd70*/  IMAD.WIDE R40, R4, 0x4, R40 ;  /* 0x0000000404287825 */ /* 0x000fca00078e0228 */
[----:B------:R-:W-:Y:S01]  /*4fd80*/  STL.64 [R1+0x35e0], R40 ;  /* 0x0035e02801007387 */ /* 0x000fe20000100a00 */
[----:B------:R-:W-:-:S05]  /*4fd90*/  IMAD.WIDE R38, R4, 0x4, R38 ;  /* 0x0000000404267825 */ /* 0x000fca00078e0226 */
        /* <DEDUP_REMOVED lines=21> */
[----:B--2---:R-:W-:-:S04]  /*4fef0*/  IMAD.WIDE R16, R4, 0x4, R16 ;  /* 0x0000000404107825 */ /* 0x004fc800078e0210 */
[C---:B------:R-:W-:Y:S01]  /*4ff00*/  IMAD.WIDE R14, R4.reuse, 0x4, R14 ;  /* 0x00000004040e7825 */ /* 0x040fe200078e020e */
[----:B------:R-:W-:Y:S04]  /*4ff10*/  STL.64 [R1+0x3580], R16 ;  /* 0x0035801001007387 */ /* 0x000fe80000100a00 */
[----:B------:R-:W-:Y:S01]  /*4ff20*/  STL.64 [R1+0x3578], R14 ;  /* 0x0035780e01007387 */ /* 0x000fe20000100a00 */
[----:B---3--:R-:W-:-:S04]  /*4ff30*/  IMAD.WIDE R12, R4, 0x4, R12 ;  /* 0x00000004040c7825 */ /* 0x008fc800078e020c */
[C---:B----4-:R-:W-:Y:S01]  /*4ff40*/  IMAD.WIDE R10, R4.reuse, 0x4, R10 ;  /* 0x00000004040a7825 */ /* 0x050fe200078e020a */
[----:B------:R-:W-:Y:S04]  /*4ff50*/  STL.64 [R1+0x3570], R12 ;  /* 0x0035700c01007387 */ /* 0x000fe80000100a00 */
[----:B------:R-:W-:Y:S01]  /*4ff60*/  STL.64 [R1+0x3568], R10 ;  /* 0x0035680a01007387 */ /* 0x000fe20000100a00 */
[----:B------:R-:W-:-:S03]  /*4ff70*/  IMAD.WIDE R8, R4, 0x4, R8 ;  /* 0x0000000404087825 */ /* 0x000fc600078e0208 */
[----:B------:R1:W-:Y:S01]  /*4ff80*/  STL.64 [R1+0x46f0], R202 ;  /* 0x0046f0ca01007387 */ /* 0x0003e20000100a00 */
[----:B------:R-:W-:-:S03]  /*4ff90*/  IMAD.WIDE R6, R4, 0x4, R6 ;  /* 0x0000000404067825 */ /* 0x000fc600078e0206 */
[----:B-1----:R-:W2:Y:S04]  /*4ffa0*/  LDL.64 R202, [R1+0x128] ;  /* 0x0001280001ca7983 */ /* 0x002ea80000100a00 */
        /* <DEDUP_REMOVED lines=88> */
[----:B------:R2:W-:Y:S04]  /*50530*/  LDGSTS.E [R3+0x5a900], desc[UR6][R154.64], P0 ;  /* 0x5a9000009a037fae */ /* 0x0005e80008121846 */
[----:B------:R-:W3:Y:S04]  /*50540*/  LDL.LU.64 R248, [R1+0x4938] ;  /* 0x0049380001f87983 */ /* 0x000ee80000300a00 */
[----:B------:R4:W-:Y:S04]  /*50550*/  LDGSTS.E [R3+0x5b800], desc[UR6][R152.64], P1 ;  /* 0x5b80000098037fae */ /* 0x0009e80008921846 */
[----:B------:R-:W-:Y:S04]  /*50560*/  LDGSTS.E [R3+0x5b900], desc[UR6][R150.64], P0 ;  /* 0x5b90000096037fae */ /* 0x000fe80008121846 */
[----:B------:R-:W-:Y:S04]  /*50570*/  LDGSTS.E [R3+0x5c800], desc[UR6][R148.64], P1 ;  /* 0x5c80000094037fae */ /* 0x000fe80008921846 */
[----:B------:R-:W1:Y:S04]  /*50580*/  LDL.LU.64 R152, [R1+0x14a0] ;  /* 0x0014a00001987983 */ /* 0x000e680000300a00 */
[----:B------:R-:W3:Y:S04]  /*50590*/  LDL.LU.64 R156, [R1+0x1498] ;  /* 0x00149800019c7983 */ /* 0x000ee80000300a00 */
[----:B------:R-:W2:Y:S04]  /*505a0*/  LDL.LU.64 R234, [R1+0x14b0] ;  /* 0x0014b00001ea7983 */ /* 0x000ea80000300a00 */
[----:B------:R-:W4:Y:S04]  /*505b0*/  LDL.LU.64 R232, [R1+0x14a8] ;  /* 0x0014a80001e87983 */ /* 0x000f280000300a00 */
[----:B------:R4:W-:Y:S04]  /*505c0*/  LDGSTS.E [R3+0x5c900], desc[UR6][R146.64], P0 ;  /* 0x5c90000092037fae */ /* 0x0009e80008121846 */
[----:B------:R4:W-:Y:S04]  /*505d0*/  LDGSTS.E [R3+0x5d800], desc[UR6][R144.64], P1 ;  /* 0x5d80000090037fae */ /* 0x0009e80008921846 */
        /* <DEDUP_REMOVED lines=25> */
[----:B------:R3:W-:Y:S04]  /*50770*/  LDGSTS.E [R3+0x66800], desc[UR6][R108.64], P1 ;  /* 0x668000006c037fae */ /* 0x0007e80008921846 */
[----:B------:R-:W3:Y:S04]  /*50780*/  LDL.LU.64 R110, [R1+0x1548] ;  /* 0x00154800016e7983 */ /* 0x000ee80000300a00 */
[----:B------:R-:W3:Y:S04]  /*50790*/  LDL.LU.64 R122, [R1+0x1540] ;  /* 0x00154000017a7983 */ /* 0x000ee80000300a00 */
[----:B------:R-:W-:Y:S04]  /*507a0*/  LDGSTS.E [R3+0x66900], desc[UR6][R106.64], P0 ;  /* 0x669000006a037fae */ /* 0x000fe80008121846 */
[----:B------:R3:W-:Y:S04]  /*507b0*/  LDGSTS.E [R3+0x67800], desc[UR6][R104.64], P1 ;  /* 0x6780000068037fae */ /* 0x0007e80008921846 */
[----:B------:R3:W-:Y:S04]  /*507c0*/  LDGSTS.E [R3+0x67900], desc[UR6][R102.64], P0 ;  /* 0x6790000066037fae */ /* 0x0007e80008121846 */
[----:B------:R3:W-:Y:S04]  /*507d0*/  LDGSTS.E [R3+0x68800], desc[UR6][R100.64], P1 ;  /* 0x6880000064037fae */ /* 0x0007e80008921846 */
[----:B------:R-:W3:Y:S04]  /*507e0*/  LDL.LU.64 R106, [R1+0x1570] ;  /* 0x00157000016a7983 */ /* 0x000ee80000300a00 */
[----:B------:R3:W-:Y:S04]  /*507f0*/  LDGSTS.E [R3+0x68900], desc[UR6][R98.64], P0 ;  /* 0x6890000062037fae */ /* 0x0007e80008121846 */
[----:B------:R-:W3:Y:S04]  /*50800*/  LDL.LU.64 R120, [R1+0x1560] ;  /* 0x0015600001787983 */ /* 0x000ee80000300a00 */
[----:B------:R3:W-:Y:S04]  /*50810*/  LDGSTS.E [R3+0x69800], desc[UR6][R96.64], P1 ;  /* 0x6980000060037fae */ /* 0x0007e80008921846 */
[----:B------:R-:W3:Y:S04]  /*50820*/  LDL.LU.64 R100, [R1+0x1588] ;  /* 0x0015880001647983 */ /* 0x000ee80000300a00 */
[----:B------:R3:W-:Y:S04]  /*50830*/  LDGSTS.E [R3+0x69900], desc[UR6][R94.64], P0 ;  /* 0x699000005e037fae */ /* 0x0007e80008121846 */
        /* <DEDUP_REMOVED lines=34> */
[----:B--2---:R-:W-:-:S03]  /*50a60*/  IMAD.WIDE R154, R4, 0x4, R234 ;  /* 0x00000004049a7825 */ /* 0x004fc600078e02ea */
[----:B------:R-:W-:Y:S01]  /*50a70*/  LDGSTS.E [R3+0x7a900], desc[UR6][R26.64], P0 ;  /* 0x7a9000001a037fae */ /* 0x000fe20008121846 */
[----:B----4-:R-:W-:-:S03]  /*50a80*/  IMAD.WIDE R152, R4, 0x4, R232 ;  /* 0x0000000404987825 */ /* 0x010fc600078e02e8 */
[----:B------:R-:W2:Y:S04]  /*50a90*/  LDL.LU.64 R234, [R1+0x1580] ;  /* 0x0015800001ea7983 */ /* 0x000ea80000300a00 */
        /* <DEDUP_REMOVED lines=8> */
[----:B---3--:R-:W-:-:S03]  /*50b20*/  IMAD.WIDE R146, R4, 0x4, R144 ;  /* 0x0000000404927825 */ /* 0x008fc600078e0290 */
[----:B------:R-:W3:Y:S04]  /*50b30*/  LDL.LU.64 R134, [R1+0x1638] ;  /* 0x0016380001867983 */ /* 0x000ee80000300a00 */
[----:B------:R-:W-:Y:S01]  /*50b40*/  LDGSTS.E [R3+0x7b800], desc[UR6][R24.64], P1 ;  /* 0x7b80000018037fae */ /* 0x000fe20008921846 */
[----:B------:R-:W-:-:S03]  /*50b50*/  IMAD.WIDE R144, R4, 0x4, R250 ;  /* 0x0000000404907825 */ /* 0x000fc600078e02fa */
[----:B------:R-:W-:Y:S04]  /*50b60*/  LDGSTS.E [R3+0x7b900], desc[UR6][R22.64], P0 ;  /* 0x7b90000016037fae */ /* 0x000fe80008121846 */
[----:B------:R-:W3:Y:S04]  /*50b70*/  LDL.LU.64 R250, [R1+0x1630] ;  /* 0x0016300001fa7983 */ /* 0x000ee80000300a00 */
        /* <DEDUP_REMOVED lines=11> */
[----:B------:R1:W-:Y:S01]  /*50c30*/  LDGSTS.E [R3+0x7f900], desc[UR6][R6.64], P0 ;  /* 0x7f90000006037fae */ /* 0x0003e20008121846 */
[----:B------:R-:W-:-:S03]  /*50c40*/  IMAD.WIDE R156, R4, 0x4, R156 ;  /* 0x00000004049c7825 */ /* 0x000fc600078e029c */
[----:B------:R-:W-:Y:S01]  /*50c50*/  LDGSTS.E [R248+0x40a00], desc[UR6][R158.64], P1 ;  /* 0x40a000009ef87fae */ /* 0x000fe20008921846 */
[----:B------:R-:W-:-:S03]  /*50c60*/  IMAD.WIDE R150, R4, 0x4, R150 ;  /* 0x0000000404967825 */ /* 0x000fc600078e0296 */
[----:B------:R-:W-:Y:S04]  /*50c70*/  LDGSTS.E [R248+0x40b00], desc[UR6][R156.64], P0 ;  /* 0x40b000009cf87fae */ /* 0x000fe80008121846 */
[----:B------:R-:W-:Y:S04]  /*50c80*/  LDGSTS.E [R248+0x41a00], desc[UR6][R154.64], P1 ;  /* 0x41a000009af87fae */ /* 0x000fe80008921846 */
[----:B------:R-:W-:Y:S04]  /*50c90*/  LDGSTS.E [R248+0x41b00], desc[UR6][R152.64], P0 ;  /* 0x41b0000098f87fae */ /* 0x000fe80008121846 */
[----:B------:R-:W-:Y:S01]  /*50ca0*/  LDGSTS.E [R248+0x42a00], desc[UR6][R150.64], P1 ;  /* 0x42a0000096f87fae */ /* 0x000fe20008921846 */
[----:B------:R-:W-:-:S03]  /*50cb0*/  IMAD.WIDE R108, R4, 0x4, R122 ;  /* 0x00000004046c7825 */ /* 0x000fc600078e027a */
[----:B------:R-:W3:Y:S01]  /*50cc0*/  LDL.LU.64 R122, [R1+0x16b8] ;  /* 0x0016b800017a7983 */ /* 0x000ee20000300a00 */
[----:B------:R-:W-:-:S03]  /*50cd0*/  IMAD.WIDE R104, R4, 0x4, R120 ;  /* 0x0000000404687825 */ /* 0x000fc600078e0278 */
[----:B------:R-:W3:Y:S01]  /*50ce0*/  LDL.LU.64 R120, [R1+0x16b0] ;  /* 0x0016b00001787983 */ /* 0x000ee20000300a00 */
[----:B------:R-:W-:-:S04]  /*50cf0*/  IMAD.WIDE R102, R4, 0x4, R100 ;  /* 0x0000000404667825 */ /* 0x000fc800078e0264 */
[C---:B--2---:R-:W-:Y:S02]  /*50d00*/  IMAD.WIDE R100, R4.reuse, 0x4, R234 ;  /* 0x0000000404647825 */ /* 0x044fe400078e02ea */
[----:B------:R-:W2:Y:S02]  /*50d10*/  LDL.LU.64 R234, [R1+0x16d8] ;  /* 0x0016d80001ea7983 */ /* 0x000ea40000300a00 */
[----:B----4-:R-:W-:-:S04]  /*50d20*/  IMAD.WIDE R98, R4, 0x4, R94 ;  /* 0x0000000404627825 */ /* 0x010fc800078e025e */
[C---:B------:R-:W-:Y:S02]  /*50d30*/  IMAD.WIDE R96, R4.reuse, 0x4, R232 ;  /* 0x0000000404607825 */ /* 0x040fe400078e02e8 */
[----:B------:R-:W4:Y:S02]  /*50d40*/  LDL.LU.64 R232, [R1+0x16d0] ;  /* 0x0016d00001e87983 */ /* 0x000f240000300a00 */
[----:B------:R-:W-:-:S04]  /*50d50*/  IMAD.WIDE R94, R4, 0x4, R92 ;  /* 0x00000004045e7825 */ /* 0x000fc800078e025c */
[C---:B------:R-:W-:Y:S02]  /*50d60*/  IMAD.WIDE R92, R4.reuse, 0x4, R118 ;  /* 0x00000004045c7825 */ /* 0x040fe400078e0276 */
[----:B------:R-:W4:Y:S02]  /*50d70*/  LDL.LU.64 R118, [R1+0x1700] ;  /* 0x0017000001767983 */ /* 0x000f240000300a00 */
[----:B-1----:R-:W-:-:S04]  /*50d80*/  IMAD.WIDE R2, R4, 0x4, R112 ;  /* 0x0000000404027825 */ /* 0x002fc800078e0270 */
[C---:B------:R-:W-:Y:S02]  /*50d90*/  IMAD.WIDE R6, R4.reuse, 0x4, R116 ;  /* 0x0000000404067825 */ /* 0x040fe400078e0274 */
[----:B------:R-:W4:Y:S04]  /*50da0*/  LDL.LU.64 R116, [R1+0x16f8] ;  /* 0x0016f80001747983 */ /* 0x000f280000300a00 */
[----:B------:R1:W-:Y:S04]  /*50db0*/  STL.64 [R1+0x70], R2 ;  /* 0x0000700201007387 */ /* 0x0003e80000100a00 */
[----:B------:R1:W-:Y:S02]  /*50dc0*/  STL.64 [R1+0x78], R6 ;  /* 0x0000780601007387 */ /* 0x0003e40000100a00 */
[----:B-1----:R-:W-:-:S04]  /*50dd0*/  IMAD.WIDE R2, R4, 0x4, R126 ;  /* 0x0000000404027825 */ /* 0x002fc800078e027e */
[C---:B------:R-:W-:Y:S02]  /*50de0*/  IMAD.WIDE R6, R4.reuse, 0x4, R114 ;  /* 0x0000000404067825 */ /* 0x040fe400078e0272 */
[----:B------:R-:W4:Y:S04]  /*50df0*/  LDL.LU.64 R114, [R1+0x1710] ;  /* 0x0017100001727983 */ /* 0x000f280000300a00 */
[----:B------:R1:W-:Y:S01]  /*50e00*/  STL.64 [R1+0xc0], R2 ;  /* 0x0000c00201007387 */ /* 0x0003e20000100a00 */
[----:B---3--:R-:W-:-:S03]  /*50e10*/  IMAD.WIDE R250, R4, 0x4, R250 ;  /* 0x0000000404fa7825 */ /* 0x008fc600078e02fa */
[----:B------:R3:W-:Y:S01]  /*50e20*/  STL.64 [R1+0xc8], R6 ;  /* 0x0000c80601007387 */ /* 0x0007e20000100a00 */
[----:B------:R-:W-:-:S04]  /*50e30*/  IMAD.WIDE R244, R4, 0x4, R132 ;  /* 0x0000000404f47825 */ /* 0x000fc800078e0284 */
[C---:B-1----:R-:W-:Y:S02]  /*50e40*/  IMAD.WIDE R2, R4.reuse, 0x4, R134 ;  /* 0x0000000404027825 */ /* 0x042fe400078e0286 */
[----:B------:R-:W3:Y:S02]  /*50e50*/  LDL.LU.64 R134, [R1+0x1708] ;  /* 0x0017080001867983 */ /* 0x000ee40000300a00 */
[C---:B------:R-:W-:Y:S02]  /*50e60*/  IMAD.WIDE R246, R4.reuse, 0x4, R124 ;  /* 0x0000000404f67825 */ /* 0x040fe400078e027c */
[----:B------:R1:W-:Y:S02]  /*50e70*/  STL.64 [R1+0x130], R2 ;  /* 0x0001300201007387 */ /* 0x0003e40000100a00 */
[C---:B------:R-:W-:Y:S02]  /*50e80*/  IMAD.WIDE R242, R4.reuse, 0x4, R130 ;  /* 0x0000000404f27825 */ /* 0x040fe400078e0282 */
[----:B------:R-:W3:Y:S02]  /*50e90*/  LDL.LU.64 R132, [R1+0x1728] ;  /* 0x0017280001847983 */ /* 0x000ee40000300a00 */
[----:B------:R-:W-:-:S02]  /*50ea0*/  IMAD.WIDE R240, R4, 0x4, R128 ;  /* 0x0000000404f07825 */ /* 0x000fc400078e0280 */
[----:B------:R-:W3:Y:S04]  /*50eb0*/  LDL.LU.64 R130, [R1+0x1720] ;  /* 0x0017200001827983 */ /* 0x000ee80000300a00 */
[----:B------:R-:W-:Y:S04]  /*50ec0*/  STL.64 [R1+0x138], R250 ;  /* 0x000138fa01007387 */ /* 0x000fe80000100a00 */
[----:B------:R-:W3:Y:S04]  /*50ed0*/  LDL.LU.64 R128, [R1+0x1790] ;  /* 0x0017900001807983 */ /* 0x000ee80000300a00 */
[----:B------:R-:W-:Y:S04]  /*50ee0*/  STL.64 [R1+0x190], R246 ;  /* 0x000190f601007387 */ /* 0x000fe80000100a00 */
[----:B------:R-:W3:Y:S04]  /*50ef0*/  LDL.LU.64 R126, [R1+0x1780] ;  /* 0x00178000017e7983 */ /* 0x000ee80000300a00 */
[----:B------:R-:W-:Y:S04]  /*50f00*/  STL.64 [R1+0x198], R244 ;  /* 0x000198f401007387 */ /* 0x000fe80000100a00 */
[----:B------:R-:W3:Y:S04]  /*50f10*/  LDL.LU.64 R124, [R1+0x17b8] ;  /* 0x0017b800017c7983 */ /* 0x000ee80000300a00 */
[----:B------:R-:W-:Y:S01]  /*50f20*/  STL.64 [R1+0x1d0], R242 ;  /* 0x0001d0f201007387 */ /* 0x000fe20000100a00 */
[----:B------:R-:W-:-:S03]  /*50f30*/  IMAD.WIDE R238, R4, 0x4, R122 ;  /* 0x0000000404ee7825 */ /* 0x000fc600078e027a */
[----:B------:R-:W3:Y:S04]  /*50f40*/  LDL.LU.64 R122, [R1+0x17b0] ;  /* 0x0017b000017a7983 */ /* 0x000ee80000300a00 */
[----:B------:R-:W-:Y:S01]  /*50f50*/  STL.64 [R1+0x1d8], R240 ;  /* 0x0001d8f001007387 */ /* 0x000fe20000100a00 */
[----:B------:R-:W-:-:S03]  /*50f60*/  IMAD.WIDE R236, R4, 0x4, R120 ;  /* 0x0000000404ec7825 */ /* 0x000fc600078e0278 */
[----:B------:R-:W3:Y:S04]  /*50f70*/  LDL.LU.64 R120, [R1+0x17c8] ;  /* 0x0017c80001787983 */ /* 0x000ee80000300a00 */
[----:B------:R-:W-:Y:S01]  /*50f80*/  STL.64 [R1+0x260], R238 ;  /* 0x000260ee01007387 */ /* 0x000fe20000100a00 */
[----:B--2---:R-:W-:-:S04]  /*50f90*/  IMAD.WIDE R234, R4, 0x4, R234 ;  /* 0x0000000404ea7825 */ /* 0x004fc800078e02ea */
[C---:B----4-:R-:W-:Y:S02]  /*50fa0*/  IMAD.WIDE R230, R4.reuse, 0x4, R118 ;  /* 0x0000000404e67825 */ /* 0x050fe400078e0276 */
[----:B------:R-:W2:Y:S04]  /*50fb0*/  LDL.LU.64 R118, [R1+0x17c0] ;  /* 0x0017c00001767983 */ /* 0x000ea80000300a00 */
[----:B------:R-:W-:Y:S01]  /*50fc0*/  STL.64 [R1+0x268], R236 ;  /* 0x000268ec01007387 */ /* 0x000fe20000100a00 */
[----:B------:R-:W-:-:S03]  /*50fd0*/  IMAD.WIDE R228, R4, 0x4, R116 ;  /* 0x0000000404e47825 */ /* 0x000fc600078e0274 */
[----:B------:R-:W4:Y:S04]  /*50fe0*/  LDL.LU.64 R116, [R1+0x17e8] ;  /* 0x0017e80001747983 */ /* 0x000f280000300a00 */
[----:B------:R-:W-:Y:S01]  /*50ff0*/  STL.64 [R1+0x2b0], R234 ;  /* 0x0002b0ea01007387 */ /* 0x000fe20000100a00 */
[----:B------:R-:W-:-:S04]  /*51000*/  IMAD.WIDE R232, R4, 0x4, R232 ;  /* 0x0000000404e87825 */ /* 0x000fc800078e02e8 */
[C---:B------:R-:W-:Y:S02]  /*51010*/  IMAD.WIDE R226, R4.reuse, 0x4, R114 ;  /* 0x0000000404e27825 */ /* 0x040fe400078e0272 */
[----:B------:R-:W4:Y:S04]  /*51020*/  LDL.LU.64 R114, [R1+0x17e0] ;  /* 0x0017e00001727983 */ /* 0x000f280000300a00 */
[----:B------:R-:W-:Y:S01]  /*51030*/  STL.64 [R1+0x2b8], R232 ;  /* 0x0002b8e801007387 */ /* 0x000fe20000100a00 */
[----:B---3--:R-:W-:-:S03]  /*51040*/  IMAD.WIDE R224, R4, 0x4, R134 ;  /* 0x0000000404e07825 */ /* 0x008fc600078e0286 */
[----:B------:R-:W3:Y:S04]  /*51050*/  LDL.LU.64 R134, [R1+0x1af8] ;  /* 0x001af80001867983 */ /* 0x000ee80000300a00 */
[----:B------:R-:W-:Y:S01]  /*51060*/  STL.64 [R1+0x2e0], R230 ;  /* 0x0002e0e601007387 */ /* 0x000fe20000100a00 */
[----:B------:R-:W-:-:S03]  /*51070*/  IMAD.WIDE R222, R4, 0x4, R132 ;  /* 0x0000000404de7825 */ /* 0x000fc600078e0284 */
[----:B------:R-:W3:Y:S01]  /*51080*/  LDL.LU.64 R132, [R1+0x19a0] ;  /* 0x0019a00001847983 */ /* 0x000ee20000300a00 */
[----:B------:R-:W-:-:S03]  /*51090*/  IMAD.WIDE R220, R4, 0x4, R130 ;  /* 0x0000000404dc7825 */ /* 0x000fc600078e0282 */
[----:B------:R-:W-:Y:S04]  /*510a0*/  STL.64 [R1+0x2e8], R228 ;  /* 0x0002e8e401007387 */ /* 0x000fe80000100a00 */
        /* <DEDUP_REMOVED lines=17> */
[----:B--2---:R-:W-:-:S03]  /*511c0*/  IMAD.WIDE R208, R4, 0x4, R118 ;  /* 0x0000000404d07825 */ /* 0x004fc600078e0276 */
[----:B------:R-:W2:Y:S04]  /*511d0*/  LDL.LU.64 R118, [R1+0x1b30] ;  /* 0x001b300001767983 */ /* 0x000ea80000300a00 */
[----:B------:R-:W-:Y:S01]  /*511e0*/  STL.64 [R1+0xb40], R214 ;  /* 0x000b40d601007387 */ /* 0x000fe20000100a00 */
[----:B----4-:R-:W-:-:S03]  /*511f0*/  IMAD.WIDE R206, R4, 0x4, R116 ;  /* 0x0000000404ce7825 */ /* 0x010fc600078e0274 */
[----:B------:R-:W4:Y:S04]  /*51200*/  LDL.LU.64 R116, [R1+0x1978] ;  /* 0x0019780001747983 */ /* 0x000f280000300a00 */
[----:B------:R-:W-:Y:S01]  /*51210*/  STL.64 [R1+0xb48], R212 ;  /* 0x000b48d401007387 */ /* 0x000fe20000100a00 */
[----:B------:R-:W-:-:S03]  /*51220*/  IMAD.WIDE R204, R4, 0x4, R114 ;  /* 0x0000000404cc7825 */ /* 0x000fc600078e0272 */
[----:B------:R-:W4:Y:S04]  /*51230*/  LDL.LU.64 R114, [R1+0x1b20] ;  /* 0x001b200001727983 */ /* 0x000f280000300a00 */
[----:B------:R-:W-:Y:S01]  /*51240*/  STL.64 [R1+0xb90], R210 ;  /* 0x000b90d201007387 */ /* 0x000fe20000100a00 */
[----:B---3--:R-:W-:-:S03]  /*51250*/  IMAD.WIDE R202, R4, 0x4, R134 ;  /* 0x0000000404ca7825 */ /* 0x008fc600078e0286 */
        /* <DEDUP_REMOVED lines=64> */
[----:B------:R-:W-:Y:S04]  /*51660*/  STL.64 [R1+0x10d0], R166 ;  /* 0x0010d0a601007387 */ /* 0x000fe80000100a00 */
[----:B------:R-:W4:Y:S04]  /*51670*/  LDL.LU.64 R112, [R1+0x1918] ;  /* 0x0019180001707983 */ /* 0x000f280000300a00 */
[----:B------:R-:W-:Y:S04]  /*51680*/  STL.64 [R1+0x10c8], R164 ;  /* 0x0010c8a401007387 */ /* 0x000fe80000100a00 */
[----:B------:R-:W4:Y:S04]  /*51690*/  LDL.LU.64 R90, [R1+0x1aa0] ;  /* 0x001aa000015a7983 */ /* 0x000f280000300a00 */
[----:B------:R-:W-:Y:S01]  /*516a0*/  STL.64 [R1+0x10e0], R162 ;  /* 0x0010e0a201007387 */ /* 0x000fe20000100a00 */
[----:B---3--:R-:W-:-:S03]  /*516b0*/  IMAD.WIDE R134, R4, 0x4, R134 ;  /* 0x0000000404867825 */ /* 0x008fc600078e0286 */
[----:B------:R-:W3:Y:S01]  /*516c0*/  LDL.LU.64 R88, [R1+0x1910] ;  /* 0x0019100001587983 */ /* 0x000ee20000300a00 */
[----:B------:R-:W-:-:S03]  /*516d0*/  IMAD.WIDE R132, R4, 0x4, R132 ;  /* 0x0000000404847825 */ /* 0x000fc600078e0284 */
[----:B------:R-:W-:Y:S04]  /*516e0*/  STL.64 [R1+0x10d8], R160 ;  /* 0x0010d8a001007387 */ /* 0x000fe80000100a00 */
[----:B------:R-:W3:Y:S01]  /*516f0*/  LDL.LU.64 R86, [R1+0x1a90] ;  /* 0x001a900001567983 */ /* 0x000ee20000300a00 */
[----:B------:R-:W-:-:S03]  /*51700*/  IMAD.WIDE R130, R4, 0x4, R130 ;  /* 0x0000000404827825 */ /* 0x000fc600078e0282 */
        /* <DEDUP_REMOVED lines=9> */
[----:B------:R-:W-:Y:S04]  /*517a0*/  STL.64 [R1+0x1110], R128 ;  /* 0x0011108001007387 */ /* 0x000fe80000100a00 */
[----:B------:R-:W-:Y:S04]  /*517b0*/  STL.64 [R1+0x1128], R126 ;  /* 0x0011287e01007387 */ /* 0x000fe80000100a00 */
[----:B------:R-:W3:Y:S01]  /*517c0*/  LDL.LU.64 R78, [R1+0x1a68] ;  /* 0x001a6800014e7983 */ /* 0x000ee20000300a00 */
[----:B------:R-:W-:-:S03]  /*517d0*/  IMAD.WIDE R122, R4, 0x4, R122 ;  /* 0x00000004047a7825 */ /* 0x000fc600078e027a */
[----:B------:R-:W-:Y:S04]  /*517e0*/  STL.64 [R1+0x1120], R124 ;  /* 0x0011207c01007387 */ /* 0x000fe80000100a00 */
[----:B------:R-:W3:Y:S04]  /*517f0*/  LDL.LU.64 R76, [R1+0x18f0] ;  /* 0x0018f000014c7983 */ /* 0x000ee80000300a00 */
[----:B------:R-:W-:Y:S04]  /*51800*/  STL.64 [R1+0x1140], R122 ;  /* 0x0011407a01007387 */ /* 0x000fe80000100a00 */
[----:B------:R-:W3:Y:S01]  /*51810*/  LDL.LU.64 R74, [R1+0x1a60] ;  /* 0x001a6000014a7983 */ /* 0x000ee20000300a00 */
[----:B------:R-:W-:-:S05]  /*51820*/  IMAD.WIDE R120, R4, 0x4, R120 ;  /* 0x0000000404787825 */ /* 0x000fca00078e0278 */
[----:B------:R-:W-:Y:S04]  /*51830*/  STL.64 [R1+0x1138], R120 ;  /* 0x0011387801007387 */ /* 0x000fe80000100a00 */
[----:B------:R-:W3:Y:S01]  /*51840*/  LDL.LU.64 R72, [R1+0x18c8] ;  /* 0x0018c80001487983 */ /* 0x000ee20000300a00 */
[----:B--2---:R-:W-:-:S05]  /*51850*/  IMAD.WIDE R118, R4, 0x4, R118 ;  /* 0x0000000404767825 */ /* 0x004fca00078e0276 */
[----:B------:R-:W-:Y:S01]  /*51860*/  STL.64 [R1+0x1150], R118 ;  /* 0x0011507601007387 */ /* 0x000fe20000100a00 */
[----:B----4-:R-:W-:-:S03]  /*51870*/  IMAD.WIDE R116, R4, 0x4, R116 ;  /* 0x0000000404747825 */ /* 0x010fc600078e0274 */
[----:B------:R-:W2:Y:S04]  /*51880*/  LDL.LU.64 R70, [R1+0x1a50] ;  /* 0x001a500001467983 */ /* 0x000ea80000300a00 */
        /* <DEDUP_REMOVED lines=30> */
[----:B------:R-:W-:-:S05]  /*51a70*/  IMAD.WIDE R76, R4, 0x4, R76 ;  /* 0x00000004044c7825 */ /* 0x000fca00078e024c */
[----:B------:R-:W-:Y:S01]  /*51a80*/  STL.64 [R1+0x3408], R76 ;  /* 0x0034084c01007387 */ /* 0x000fe20000100a00 */
[----:B------:R-:W-:-:S03]  /*51a90*/  IMAD.WIDE R74, R4, 0x4, R74 ;  /* 0x00000004044a7825 */ /* 0x000fc600078e024a */
[----:B------:R-:W3:Y:S04]  /*51aa0*/  LDL.LU.64 R46, [R1+0x1a08] ;  /* 0x001a0800012e7983 */ /* 0x000ee80000300a00 */
[----:B------:R-:W-:Y:S04]  /*51ab0*/  STL.64 [R1+0x3420], R74 ;  /* 0x0034204a01007387 */ /* 0x000fe80000100a00 */
[----:B------:R-:W3:Y:S01]  /*51ac0*/  LDL.LU.64 R44, [R1+0x1878] ;  /* 0x00187800012c7983 */ /* 0x000ee20000300a00 */
[----:B------:R-:W-:-:S05]  /*51ad0*/  IMAD.WIDE R72, R4, 0x4, R72 ;  /* 0x0000000404487825 */ /* 0x000fca00078e0248 */
[----:B------:R-:W-:Y:S01]  /*51ae0*/  STL.64 [R1+0x3418], R72 ;  /* 0x0034184801007387 */ /* 0x000fe20000100a00 */
[----:B--2---:R-:W-:-:S04]  /*51af0*/  IMAD.WIDE R70, R4, 0x4, R70 ;  /* 0x0000000404467825 */ /* 0x004fc800078e0246 */
[C---:B----4-:R-:W-:Y:S01]  /*51b00*/  IMAD.WIDE R68, R4.reuse, 0x4, R68 ;  /* 0x0000000404447825 */ /* 0x050fe200078e0244 */
[----:B------:R-:W-:Y:S04]  /*51b10*/  STL.64 [R1+0x3430], R70 ;  /* 0x0034304601007387 */ /* 0x000fe80000100a00 */
[----:B------:R-:W2:Y:S01]  /*51b20*/  LDL.LU.64 R42, [R1+0x1a00] ;  /* 0x001a0000012a7983 */ /* 0x000ea20000300a00 */
[----:B------:R-:W-:-:S03]  /*51b30*/  IMAD.WIDE R66, R4, 0x4, R66 ;  /* 0x0000000404427825 */ /* 0x000fc600078e0242 */
[----:B------:R-:W-:Y:S04]  /*51b40*/  STL.64 [R1+0x3428], R68 ;  /* 0x0034284401007387 */ /* 0x000fe80000100a00 */
[----:B------:R-:W4:Y:S04]  /*51b50*/  LDL.LU.64 R40, [R1+0x1868] ;  /* 0x0018680001287983 */ /* 0x000f280000300a00 */
[----:B------:R-:W-:Y:S01]  /*51b60*/  STL.64 [R1+0x3440], R66 ;  /* 0x0034404201007387 */ /* 0x000fe20000100a00 */
[----:B------:R-:W-:-:S05]  /*51b70*/  IMAD.WIDE R64, R4, 0x4, R64 ;  /* 0x0000000404407825 */ /* 0x000fca00078e0240 */
[----:B------:R-:W-:Y:S01]  /*51b80*/  STL.64 [R1+0x3438], R64 ;  /* 0x0034384001007387 */ /* 0x000fe20000100a00 */
[----:B------:R-:W-:-:S03]  /*51b90*/  IMAD.WIDE R62, R4, 0x4, R62 ;  /* 0x00000004043e7825 */ /* 0x000fc600078e023e */
[----:B------:R-:W4:Y:S04]  /*51ba0*/  LDL.LU.64 R38, [R1+0x19f8] ;  /* 0x0019f80001267983 */ /* 0x000f280000300a00 */
[----:B------:R-:W-:Y:S01]  /*51bb0*/  STL.64 [R1+0x3530], R62 ;  /* 0x0035303e01007387 */ /* 0x000fe20000100a00 */
[----:B---3--:R-:W-:-:S03]  /*51bc0*/  IMAD.WIDE R60, R4, 0x4, R60 ;  /* 0x00000004043c7825 */ /* 0x008fc600078e023c */
[----:B------:R-:W3:Y:S01]  /*51bd0*/  LDL.LU.64 R36, [R1+0x1860] ;  /* 0x0018600001247983 */ /* 0x000ee20000300a00 */
[----:B------:R-:W-:-:S03]  /*51be0*/  IMAD.WIDE R58, R4, 0x4, R58 ;  /* 0x00000004043a7825 */ /* 0x000fc600078e023a */
[----:B------:R-:W-:Y:S01]  /*51bf0*/  STL.64 [R1+0x3528], R60 ;  /* 0x0035283c01007387 */ /* 0x000fe20000100a00 */
[----:B------:R-:W-:-:S03]  /*51c00*/  IMAD.WIDE R56, R4, 0x4, R56 ;  /* 0x0000000404387825 */ /* 0x000fc600078e0238 */
[----:B------:R-:W-:Y:S04]  /*51c10*/  STL.64 [R1+0x3520], R58 ;  /* 0x0035203a01007387 */ /* 0x000fe80000100a00 */
[----:B------:R-:W3:Y:S01]  /*51c20*/  LDL.LU.64 R34, [R1+0x19f0] ;  /* 0x0019f00001227983 */ /* 0x000ee20000300a00 */
[----:B------:R-:W-:-:S03]  /*51c30*/  IMAD.WIDE R54, R4, 0x4, R54 ;  /* 0x0000000404367825 */ /* 0x000fc600078e0236 */
[----:B------:R-:W3:Y:S04]  /*51c40*/  LDL.LU.64 R32, [R1+0x1840] ;  /* 0x0018400001207983 */ /* 0x000ee80000300a00 */
[----:B------:R-:W-:Y:S01]  /*51c50*/  STL.64 [R1+0x3518], R56 ;  /* 0x0035183801007387 */ /* 0x000fe20000100a00 */
[----:B------:R-:W-:-:S03]  /*51c60*/  IMAD.WIDE R52, R4, 0x4, R52 ;  /* 0x0000000404347825 */ /* 0x000fc600078e0234 */
[----:B------:R-:W3:Y:S04]  /*51c70*/  LDL.LU.64 R30, [R1+0x19e8] ;  /* 0x0019e800011e7983 */ /* 0x000ee80000300a00 */
[----:B------:R-:W3:Y:S01]  /*51c80*/  LDL.LU.64 R28, [R1+0x1838] ;  /* 0x00183800011c7983 */ /* 0x000ee20000300a00 */
[----:B------:R-:W-:-:S03]  /*51c90*/  IMAD.WIDE R50, R4, 0x4, R50 ;  /* 0x0000000404327825 */ /* 0x000fc600078e0232 */
[----:B------:R-:W-:Y:S04]  /*51ca0*/  STL.64 [R1+0x3510], R54 ;  /* 0x0035103601007387 */ /* 0x000fe80000100a00 */
[----:B------:R-:W3:Y:S04]  /*51cb0*/  LDL.LU.64 R26, [R1+0x19e0] ;  /* 0x0019e000011a7983 */ /* 0x000ee80000300a00 */
[----:B------:R-:W3:Y:S01]  /*51cc0*/  LDL.LU.64 R24, [R1+0x1828] ;  /* 0x0018280001187983 */ /* 0x000ee20000300a00 */
[----:B------:R-:W-:-:S03]  /*51cd0*/  IMAD.WIDE R48, R4, 0x4, R48 ;  /* 0x0000000404307825 */ /* 0x000fc600078e0230 */
[----:B------:R-:W-:Y:S04]  /*51ce0*/  STL.64 [R1+0x3508], R52 ;  /* 0x0035083401007387 */ /* 0x000fe80000100a00 */
[----:B------:R-:W3:Y:S04]  /*51cf0*/  LDL.LU.64 R22, [R1+0x19d8] ;  /* 0x0019d80001167983 */ /* 0x000ee80000300a00 */
        /* <DEDUP_REMOVED lines=8> */
[----:B------:R-:W3:Y:S04]  /*51d80*/  LDL.LU.64 R12, [R1+0x1810] ;  /* 0x00181000010c7983 */ /* 0x000ee80000300a00 */
[----:B------:R-:W-:Y:S04]  /*51d90*/  STL.64 [R1+0x34f0], R46 ;  /* 0x0034f02e01007387 */ /* 0x000fe80000100a00 */
[----:B------:R-:W3:Y:S04]  /*51da0*/  LDL.LU.64 R10, [R1+0x19c0] ;  /* 0x0019c000010a7983 */ /* 0x000ee80000300a00 */
[----:B------:R-:W3:Y:S04]  /*51db0*/  LDL.LU.64 R8, [R1+0x1800] ;  /* 0x0018000001087983 */ /* 0x000ee80000300a00 */
[----:B------:R-:W-:Y:S04]  /*51dc0*/  STL.64 [R1+0x34e8], R44 ;  /* 0x0034e82c01007387 */ /* 0x000fe80000100a00 */
[----:B------:R-:W3:Y:S04]  /*51dd0*/  LDL.LU.64 R6, [R1+0x19b8] ;  /* 0x0019b80001067983 */ /* 0x000ee80000300a00 */
[----:B-1----:R-:W3:Y:S01]  /*51de0*/  LDL.LU.64 R2, [R1+0x17f8] ;  /* 0x0017f80001027983 */ /* 0x002ee20000300a00 */
[----:B--2---:R-:W-:-:S04]  /*51df0*/  IMAD.WIDE R42, R4, 0x4, R42 ;  /* 0x00000004042a7825 */ /* 0x004fc800078e022a */
[C---:B----4-:R-:W-:Y:S01]  /*51e00*/  IMAD.WIDE R40, R4.reuse, 0x4, R40 ;  /* 0x0000000404287825 */ /* 0x050fe200078e0228 */
[----:B------:R-:W-:Y:S04]  /*51e10*/  STL.64 [R1+0x34e0], R42 ;  /* 0x0034e02a01007387 */ /* 0x000fe80000100a00 */
[----:B------:R-:W-:Y:S01]  /*51e20*/  STL.64 [R1+0x34d8], R40 ;  /* 0x0034d82801007387 */ /* 0x000fe20000100a00 */
[----:B------:R-:W-:-:S04]  /*51e30*/  IMAD.WIDE R38, R4, 0x4, R38 ;  /* 0x0000000404267825 */ /* 0x000fc800078e0226 */
[C---:B---3--:R-:W-:Y:S01]  /*51e40*/  IMAD.WIDE R36, R4.reuse, 0x4, R36 ;  /* 0x0000000404247825 */ /* 0x048fe200078e0224 */
        /* <DEDUP_REMOVED lines=143> */
[----:B------:R-:W3:Y:S04]  /*52740*/  LDL.LU.64 R124, [R1+0x1b50] ;  /* 0x001b5000017c7983 */ /* 0x000ee80000300a00 */
[----:B------:R-:W4:Y:S04]  /*52750*/  LDL.LU.64 R234, [R1+0x1b88] ;  /* 0x001b880001ea7983 */ /* 0x000f280000300a00 */
[----:B------:R-:W4:Y:S04]  /*52760*/  LDL.LU.64 R232, [R1+0x1b80] ;  /* 0x001b800001e87983 */ /* 0x000f280000300a00 */
[----:B------:R-:W4:Y:S04]  /*52770*/  LDL.LU.64 R122, [R1+0x1bb8] ;  /* 0x001bb800017a7983 */ /* 0x000f280000300a00 */
[----:B------:R-:W-:Y:S04]  /*52780*/  LDGSTS.E [R248+0x67b00], desc[UR6][R120.64], P0 ;  /* 0x67b0000078f87fae */ /* 0x000fe80008121846 */
[----:B------:R-:W-:Y:S04]  /*52790*/  LDGSTS.E [R248+0x68a00], desc[UR6][R118.64], P1 ;  /* 0x68a0000076f87fae */ /* 0x000fe80008921846 */
[----:B------:R-:W-:Y:S04]  /*527a0*/  LDGSTS.E [R248+0x68b00], desc[UR6][R116.64], P0 ;  /* 0x68b0000074f87fae */ /* 0x000fe80008121846 */
[----:B------:R-:W4:Y:S04]  /*527b0*/  LDL.LU.64 R120, [R1+0x1bb0] ;  /* 0x001bb00001787983 */ /* 0x000f280000300a00 */
[----:B------:R-:W4:Y:S04]  /*527c0*/  LDL.LU.64 R118, [R1+0x1bd8] ;  /* 0x001bd80001767983 */ /* 0x000f280000300a00 */
[----:B------:R-:W4:Y:S04]  /*527d0*/  LDL.LU.64 R250, [R1+0x1bd0] ;  /* 0x001bd00001fa7983 */ /* 0x000f280000300a00 */
[----:B------:R-:W-:Y:S04]  /*527e0*/  LDGSTS.E [R248+0x69a00], desc[UR6][R114.64], P1 ;  /* 0x69a0000072f87fae */ /* 0x000fe80008921846 */
[----:B------:R-:W-:Y:S04]  /*527f0*/  LDGSTS.E [R248+0x69b00], desc[UR6][R112.64], P0 ;  /* 0x69b0000070f87fae */ /* 0x000fe80008121846 */
[----:B------:R2:W-:Y:S04]  /*52800*/  LDGSTS.E [R248+0x6aa00], desc[UR6][R90.64], P1 ;  /* 0x6aa000005af87fae */ /* 0x0005e80008921846 */
        /* <DEDUP_REMOVED lines=8> */
[----:B------:R-:W-:Y:S04]  /*52890*/  LDGSTS.E [R248+0x6eb00], desc[UR6][R72.64], P0 ;  /* 0x6eb0000048f87fae */ /* 0x000fe80008121846 */
[----:B------:R1:W-:Y:S04]  /*528a0*/  LDGSTS.E [R248+0x6fa00], desc[UR6][R70.64], P1 ;  /* 0x6fa0000046f87fae */ /* 0x0003e80008921846 */
[----:B------:R-:W-:Y:S04]  /*528b0*/  LDGSTS.E [R248+0x6fb00], desc[UR6][R68.64], P0 ;  /* 0x6fb0000044f87fae */ /* 0x000fe80008121846 */
[----:B------:R1:W-:Y:S04]  /*528c0*/  LDGSTS.E [R248+0x70a00], desc[UR6][R66.64], P1 ;  /* 0x70a0000042f87fae */ /* 0x0003e80008921846 */
[----:B------:R-:W4:Y:S04]  /*528d0*/  LDL.LU.64 R134, [R1+0x1c20] ;  /* 0x001c200001867983 */ /* 0x000f280000300a00 */
        /* <DEDUP_REMOVED lines=8> */
[----:B------:R-:W-:Y:S04]  /*52960*/  LDGSTS.E [R248+0x72b00], desc[UR6][R56.64], P0 ;  /* 0x72b0000038f87fae */ /* 0x000fe80008121846 */
[----:B------:R-:W-:Y:S04]  /*52970*/  STL [R1+0x4930], R249 ;  /* 0x004930f901007387 */ /* 0x000fe80000100800 */
[----:B------:R1:W-:Y:S04]  /*52980*/  LDGSTS.E [R248+0x73a00], desc[UR6][R54.64], P1 ;  /* 0x73a0000036f87fae */ /* 0x0003e80008921846 */
[----:B------:R-:W4:Y:S04]  /*52990*/  LDL.LU.64 R60, [R1+0x1c58] ;  /* 0x001c5800013c7983 */ /* 0x000f280000300a00 */
        /* <DEDUP_REMOVED lines=24> */
[----:B------:R1:W-:Y:S01]  /*52b20*/  LDGSTS.E [R248+0x7fb00], desc[UR6][R2.64], P0 ;  /* 0x7fb0000002f87fae */ /* 0x0003e20008121846 */
[----:B--2---:R-:W-:-:S03]  /*52b30*/  IMAD.WIDE R90, R4, 0x4, R128 ;  /* 0x00000004045a7825 */ /* 0x004fc600078e0280 */
[----:B------:R-:W2:Y:S04]  /*52b40*/  LDL.LU.64 R128, [R1+0x1c78] ;  /* 0x001c780001807983 */ /* 0x000ea80000300a00 */
[----:B------:R-:W2:Y:S01]  /*52b50*/  LDL.LU.64 R58, [R1+0x1c70] ;  /* 0x001c7000013a7983 */ /* 0x000ea20000300a00 */
[----:B---3--:R-:W-:-:S03]  /*52b60*/  IMAD.WIDE R88, R4, 0x4, R124 ;  /* 0x0000000404587825 */ /* 0x008fc600078e027c */
[----:B------:R-:W3:Y:S01]  /*52b70*/  LDL.LU.64 R124, [R1+0x1cb8] ;  /* 0x001cb800017c7983 */ /* 0x000ee20000300a00 */
[----:B----4-:R-:W-:-:S03]  /*52b80*/  IMAD.WIDE R86, R4, 0x4, R234 ;  /* 0x0000000404567825 */ /* 0x010fc600078e02ea */
[----:B------:R-:W4:Y:S01]  /*52b90*/  LDL.LU.64 R48, [R1+0x1cb0] ;  /* 0x001cb00001307983 */ /* 0x000f220000300a00 */
[----:B-1----:R-:W-:-:S03]  /*52ba0*/  IMAD.WIDE R84, R4, 0x4, R232 ;  /* 0x0000000404547825 */ /* 0x002fc600078e02e8 */
[----:B------:R-:W4:Y:S01]  /*52bb0*/  LDL.LU.64 R234, [R1+0x1ce8] ;  /* 0x001ce80001ea7983 */ /* 0x000f220000300a00 */
[----:B------:R-:W-:-:S03]  /*52bc0*/  IMAD.WIDE R82, R4, 0x4, R122 ;  /* 0x0000000404527825 */ /* 0x000fc600078e027a */
[----:B------:R-:W4:Y:S04]  /*52bd0*/  LDL.LU.64 R50, [R1+0x1cd0] ;  /* 0x001cd00001327983 */ /* 0x000f280000300a00 */
[----:B------:R-:W4:Y:S04]  /*52be0*/  LDL.LU.64 R232, [R1+0x1d10] ;  /* 0x001d100001e87983 */ /* 0x000f280000300a00 */
[----:B------:R-:W4:Y:S04]  /*52bf0*/  LDL.LU.64 R112, [R1+0x1d00] ;  /* 0x001d000001707983 */ /* 0x000f280000300a00 */
[----:B------:R-:W4:Y:S01]  /*52c00*/  LDL.LU.64 R122, [R1+0x20d0] ;  /* 0x0020d000017a7983 */ /* 0x000f220000300a00 */
[----:B------:R-:W-:-:S03]  /*52c10*/  IMAD.WIDE R80, R4, 0x4, R120 ;  /* 0x0000000404507825 */ /* 0x000fc600078e0278 */
[----:B------:R-:W4:Y:S04]  /*52c20*/  LDL.LU.64 R116, [R1+0x1d30] ;  /* 0x001d300001747983 */ /* 0x000f280000300a00 */
[----:B------:R-:W4:Y:S01]  /*52c30*/  LDL.LU.64 R120, [R1+0x23c0] ;  /* 0x0023c00001787983 */ /* 0x000f220000300a00 */
[----:B------:R-:W-:-:S03]  /*52c40*/  IMAD.WIDE R78, R4, 0x4, R118 ;  /* 0x00000004044e7825 */ /* 0x000fc600078e0276 */
[----:B------:R-:W4:Y:S01]  /*52c50*/  LDL.LU.64 R126, [R1+0x1d50] ;  /* 0x001d5000017e7983 */ /* 0x000f220000300a00 */
[----:B------:R-:W-:-:S03]  /*52c60*/  IMAD.WIDE R76, R4, 0x4, R250 ;  /* 0x00000004044c7825 */ /* 0x000fc600078e02fa */
[----:B------:R-:W4:Y:S04]  /*52c70*/  LDL.LU.64 R118, [R1+0x23c8] ;  /* 0x0023c80001767983 */ /* 0x000f280000300a00 */
[----:B------:R-:W4:Y:S04]  /*52c80*/  LDL.LU.64 R250, [R1+0x1d60] ;  /* 0x001d600001fa7983 */ /* 0x000f280000300a00 */
        /* <DEDUP_REMOVED lines=9> */
[----:B------:R-:W-:-:S03]  /*52d20*/  IMAD.WIDE R74, R4, 0x4, R134 ;  /* 0x00000004044a7825 */ /* 0x000fc600078e0286 */
[----:B------:R-:W4:Y:S04]  /*52d30*/  LDL.LU.64 R134, [R1+0x1d70] ;  /* 0x001d700001867983 */ /* 0x000f280000300a00 */
[----:B------:R-:W-:Y:S01]  /*52d40*/  LDGSTS.E [R5+0x44c00], desc[UR6][R74.64], P1 ;  /* 0x44c000004a057fae */ /* 0x000fe20008921846 */
[----:B------:R-:W-:-:S03]  /*52d50*/  IMAD.WIDE R70, R4, 0x4, R132 ;  /* 0x0000000404467825 */ /* 0x000fc600078e0284 */
[----:B------:R-:W4:Y:S01]  /*52d60*/  LDL.LU.64 R132, [R1+0x23d8] ;  /* 0x0023d80001847983 */ /* 0x000f220000300a00 */
[----:B------:R-:W-:-:S03]  /*52d70*/  IMAD.WIDE R66, R4, 0x4, R130 ;  /* 0x0000000404427825 */ /* 0x000fc600078e0282 */
[----:B------:R-:W4:Y:S01]  /*52d80*/  LDL.LU.64 R130, [R1+0x1da8] ;  /* 0x001da80001827983 */ /* 0x000f220000300a00 */
[----:B------:R-:W-:-:S04]  /*52d90*/  IMAD.WIDE R64, R4, 0x4, R60 ;  /* 0x0000000404407825 */ /* 0x000fc800078e023c */
[C---:B--2---:R-:W-:Y:S02]  /*52da0*/  IMAD.WIDE R62, R4.reuse, 0x4, R128 ;  /* 0x00000004043e7825 */ /* 0x044fe400078e0280 */
[----:B------:R-:W2:Y:S02]  /*52db0*/  LDL.LU.64 R128, [R1+0x23e8] ;  /* 0x0023e80001807983 */ /* 0x000ea40000300a00 */
[----:B------:R-:W-:-:S04]  /*52dc0*/  IMAD.WIDE R60, R4, 0x4, R58 ;  /* 0x00000004043c7825 */ /* 0x000fc800078e023a */
[C---:B---3--:R-:W-:Y:S02]  /*52dd0*/  IMAD.WIDE R58, R4.reuse, 0x4, R124 ;  /* 0x00000004043a7825 */ /* 0x048fe400078e027c */
[----:B------:R-:W3:Y:S02]  /*52de0*/  LDL.LU.64 R124, [R1+0x1dc8] ;  /* 0x001dc800017c7983 */ /* 0x000ee40000300a00 */
[C---:B----4-:R-:W-:Y:S02]  /*52df0*/  IMAD.WIDE R54, R4.reuse, 0x4, R234 ;  /* 0x0000000404367825 */ /* 0x050fe400078e02ea */
[----:B------:R-:W4:Y:S02]  /*52e00*/  LDL.LU.64 R234, [R1+0x2408] ;  /* 0x0024080001ea7983 */ /* 0x000f240000300a00 */
[----:B------:R-:W-:-:S04]  /*52e10*/  IMAD.WIDE R52, R4, 0x4, R50 ;  /* 0x0000000404347825 */ /* 0x000fc800078e0232 */
[C---:B------:R-:W-:Y:S02]  /*52e20*/  IMAD.WIDE R50, R4.reuse, 0x4, R232 ;  /* 0x0000000404327825 */ /* 0x040fe400078e02e8 */
[----:B------:R-:W4:Y:S02]  /*52e30*/  LDL.LU.64 R232, [R1+0x1de0] ;  /* 0x001de00001e87983 */ /* 0x000f240000300a00 */
[C---:B------:R-:W-:Y:S02]  /*52e40*/  IMAD.WIDE R6, R4.reuse, 0x4, R122 ;  /* 0x0000000404067825 */ /* 0x040fe400078e027a */
[----:B------:R-:W4:Y:S02]  /*52e50*/  LDL.LU.64 R122, [R1+0x2410] ;  /* 0x00241000017a7983 */ /* 0x000f240000300a00 */
[C---:B------:R-:W-:Y:S02]  /*52e60*/  IMAD.WIDE R2, R4.reuse, 0x4, R116 ;  /* 0x0000000404027825 */ /* 0x040fe400078e0274 */
[----:B------:R1:W-:Y:S02]  /*52e70*/  STL.64 [R1+0x80], R6 ;  /* 0x0000800601007387 */ /* 0x0003e40000100a00 */
[----:B-1----:R-:W-:-:S02]  /*52e80*/  IMAD.WIDE R6, R4, 0x4, R120 ;  /* 0x0000000404067825 */ /* 0x002fc400078e0278 */
[----:B------:R-:W4:Y:S02]  /*52e90*/  LDL.LU.64 R120, [R1+0x1df8] ;  /* 0x001df80001787983 */ /* 0x000f240000300a00 */
[C---:B------:R-:W-:Y:S02]  /*52ea0*/  IMAD.WIDE R248, R4.reuse, 0x4, R118 ;  /* 0x0000000404f87825 */ /* 0x040fe400078e0276 */
[----:B------:R1:W-:Y:S04]  /*52eb0*/  STL.64 [R1+0x88], R2 ;  /* 0x0000880201007387 */ /* 0x0003e80000100a00 */
[----:B------:R4:W-:Y:S01]  /*52ec0*/  STL.64 [R1+0xd0], R6 ;  /* 0x0000d00601007387 */ /* 0x0009e20000100a00 */
[----:B------:R-:W-:-:S03]  /*52ed0*/  IMAD.WIDE R246, R4, 0x4, R114 ;  /* 0x0000000404f67825 */ /* 0x000fc600078e0272 */
[----:B------:R-:W4:Y:S01]  /*52ee0*/  LDL.LU.64 R118, [R1+0x2418] ;  /* 0x0024180001767983 */ /* 0x000f220000300a00 */
[----:B-1----:R-:W-:-:S05]  /*52ef0*/  IMAD.WIDE R2, R4, 0x4, R126 ;  /* 0x0000000404027825 */ /* 0x002fca00078e027e */
[----:B------:R1:W-:Y:S04]  /*52f00*/  STL.64 [R1+0xd8], R2 ;  /* 0x0000d80201007387 */ /* 0x0003e80000100a00 */
[----:B------:R-:W4:Y:S01]  /*52f10*/  LDL.LU.64 R114, [R1+0x1e10] ;  /* 0x001e100001727983 */ /* 0x000f220000300a00 */
[----:B------:R-:W-:-:S04]  /*52f20*/  IMAD.WIDE R250, R4, 0x4, R250 ;  /* 0x0000000404fa7825 */ /* 0x000fc800078e02fa */
[C---:B------:R-:W-:Y:S02]  /*52f30*/  IMAD.WIDE R244, R4.reuse, 0x4, R134 ;  /* 0x0000000404f47825 */ /* 0x040fe400078e0286 */
        /* <DEDUP_REMOVED lines=17> */
[----:B------:R-:W4:Y:S01]  /*53050*/  LDL.LU.64 R116, [R1+0x2448] ;  /* 0x0024480001747983 */ /* 0x000f220000300a00 */
[----:B------:R-:W-:-:S03]  /*53060*/  IMAD.WIDE R232, R4, 0x4, R232 ;  /* 0x0000000404e87825 */ /* 0x000fc600078e02e8 */
        /* <DEDUP_REMOVED lines=121> */
[----:B------:R-:W-:-:S04]  /*53800*/  IMAD.WIDE R56, R4, 0x4, R48 ;  /* 0x0000000404387825 */ /* 0x000fc800078e0230 */
[----:B------:R-:W-:-:S04]  /*53810*/  IMAD.WIDE R48, R4, 0x4, R112 ;  /* 0x0000000404307825 */ /* 0x000fc800078e0270 */
[C---:B--2---:R-:W-:Y:S02]  /*53820*/  IMAD.WIDE R150, R4.reuse, 0x4, R128 ;  /* 0x0000000404967825 */ /* 0x044fe400078e0280 */
        /* <DEDUP_REMOVED lines=20> */
[----:B------:R-:W-:-:S03]  /*53970*/  IMAD.WIDE R136, R4, 0x4, R114 ;  /* 0x0000000404887825 */ /* 0x000fc600078e0272 */
[----:B------:R-:W-:Y:S04]  /*53980*/  STL.64 [R1+0x1088], R142 ;  /* 0x0010888e01007387 */ /* 0x000fe80000100a00 */
[----:B------:R-:W4:Y:S04]  /*53990*/  LDL.LU.64 R114, [R1+0x2570] ;  /* 0x0025700001727983 */ /* 0x000f280000300a00 */
[----:B------:R-:W4:Y:S04]  /*539a0*/  LDL.LU.64 R112, [R1+0x2008] ;  /* 0x0020080001707983 */ /* 0x000f280000300a00 */
[----:B------:R-:W-:Y:S04]  /*539b0*/  STL.64 [R1+0x1080], R140 ;  /* 0x0010808c01007387 */ /* 0x000fe80000100a00 */
[----:B------:R-:W4:Y:S04]  /*539c0*/  LDL.LU.64 R44, [R1+0x2568] ;  /* 0x00256800012c7983 */ /* 0x000f280000300a00 */
[----:B------:R-:W-:Y:S04]  /*539d0*/  STL.64 [R1+0x1098], R138 ;  /* 0x0010988a01007387 */ /* 0x000fe80000100a00 */
        /* <DEDUP_REMOVED lines=8> */
[----:B------:R-:W4:Y:S04]  /*53a60*/  LDL.LU.64 R36, [R1+0x2558] ;  /* 0x0025580001247983 */ /* 0x000f280000300a00 */
[----:B------:R-:W4:Y:S01]  /*53a70*/  LDL.LU.64 R38, [R1+0x1fd8] ;  /* 0x001fd80001267983 */ /* 0x000f220000300a00 */
[----:B------:R-:W-:-:S05]  /*53a80*/  IMAD.WIDE R130, R4, 0x4, R130 ;  /* 0x0000000404827825 */ /* 0x000fca00078e0282 */
        /* <DEDUP_REMOVED lines=9> */
[----:B------:R-:W-:Y:S04]  /*53b20*/  STL.64 [R1+0x32a8], R124 ;  /* 0x0032a87c01007387 */ /* 0x000fe80000100a00 */
[----:B------:R-:W3:Y:S01]  /*53b30*/  LDL.LU.64 R28, [R1+0x1fc8] ;  /* 0x001fc800011c7983 */ /* 0x000ee20000300a00 */
[----:B----4-:R-:W-:-:S05]  /*53b40*/  IMAD.WIDE R122, R4, 0x4, R122 ;  /* 0x00000004047a7825 */ /* 0x010fca00078e027a */
[----:B------:R-:W-:Y:S01]  /*53b50*/  STL.64 [R1+0x32c0], R122 ;  /* 0x0032c07a01007387 */ /* 0x000fe20000100a00 */
[----:B------:R-:W-:-:S05]  /*53b60*/  IMAD.WIDE R120, R4, 0x4, R120 ;  /* 0x0000000404787825 */ /* 0x000fca00078e0278 */
[----:B------:R-:W-:Y:S04]  /*53b70*/  STL.64 [R1+0x32b8], R120 ;  /* 0x0032b87801007387 */ /* 0x000fe80000100a00 */
[----:B------:R-:W4:Y:S01]  /*53b80*/  LDL.LU.64 R46, [R1+0x2540] ;  /* 0x00254000012e7983 */ /* 0x000f220000300a00 */
[----:B------:R-:W-:-:S05]  /*53b90*/  IMAD.WIDE R118, R4, 0x4, R118 ;  /* 0x0000000404767825 */ /* 0x000fca00078e0276 */
[----:B------:R-:W-:Y:S01]  /*53ba0*/  STL.64 [R1+0x32d0], R118 ;  /* 0x0032d07601007387 */ /* 0x000fe20000100a00 */
[----:B------:R-:W-:-:S03]  /*53bb0*/  IMAD.WIDE R110, R4, 0x4, R44 ;  /* 0x00000004046e7825 */ /* 0x000fc600078e022c */
[----:B------:R-:W4:Y:S01]  /*53bc0*/  LDL.LU.64 R44, [R1+0x1fc0] ;  /* 0x001fc000012c7983 */ /* 0x000f220000300a00 */
[----:B------:R-:W-:-:S04]  /*53bd0*/  IMAD.WIDE R116, R4, 0x4, R116 ;  /* 0x0000000404747825 */ /* 0x000fc800078e0274 */
[C---:B------:R-:W-:Y:S01]  /*53be0*/  IMAD.WIDE R114, R4.reuse, 0x4, R114 ;  /* 0x0000000404727825 */ /* 0x040fe200078e0272 */
[----:B------:R-:W-:Y:S03]  /*53bf0*/  STL.64 [R1+0x32c8], R116 ;  /* 0x0032c87401007387 */ /* 0x000fe60000100a00 */
[C---:B------:R-:W-:Y:S01]  /*53c00*/  IMAD.WIDE R112, R4.reuse, 0x4, R112 ;  /* 0x0000000404707825 */ /* 0x040fe200078e0270 */
[----:B------:R-:W-:Y:S03]  /*53c10*/  STL.64 [R1+0x32e0], R114 ;  /* 0x0032e07201007387 */ /* 0x000fe60000100a00 */
[----:B------:R-:W-:-:S04]  /*53c20*/  IMAD.WIDE R108, R4, 0x4, R24 ;  /* 0x00000004046c7825 */ /* 0x000fc800078e0218 */
[C---:B------:R-:W-:Y:S02]  /*53c30*/  IMAD.WIDE R106, R4.reuse, 0x4, R42 ;  /* 0x00000004046a7825 */ /* 0x040fe400078e022a */
[----:B------:R-:W4:Y:S02]  /*53c40*/  LDL.LU.64 R42, [R1+0x2528] ;  /* 0x00252800012a7983 */ /* 0x000f240000300a00 */
[C---:B------:R-:W-:Y:S02]  /*53c50*/  IMAD.WIDE R104, R4.reuse, 0x4, R40 ;  /* 0x0000000404687825 */ /* 0x040fe400078e0228 */
[----:B------:R-:W-:Y:S04]  /*53c60*/  STL.64 [R1+0x32d8], R112 ;  /* 0x0032d87001007387 */ /* 0x000fe80000100a00 */
[----:B------:R-:W4:Y:S04]  /*53c70*/  LDL.LU.64 R40, [R1+0x1fb8] ;  /* 0x001fb80001287983 */ /* 0x000f280000300a00 */
[----:B------:R-:W-:Y:S04]  /*53c80*/  STL.64 [R1+0x32f0], R110 ;  /* 0x0032f06e01007387 */ /* 0x000fe80000100a00 */
[----:B------:R-:W-:Y:S01]  /*53c90*/  STL.64 [R1+0x32e8], R108 ;  /* 0x0032e86c01007387 */ /* 0x000fe20000100a00 */
[----:B------:R-:W-:-:S04]  /*53ca0*/  IMAD.WIDE R102, R4, 0x4, R36 ;  /* 0x0000000404667825 */ /* 0x000fc800078e0224 */
[C---:B------:R-:W-:Y:S02]  /*53cb0*/  IMAD.WIDE R100, R4.reuse, 0x4, R38 ;  /* 0x0000000404647825 */ /* 0x040fe400078e0226 */
[----:B------:R-:W4:Y:S04]  /*53cc0*/  LDL.LU.64 R38, [R1+0x2520] ;  /* 0x0025200001267983 */ /* 0x000f280000300a00 */
[----:B------:R-:W-:Y:S04]  /*53cd0*/  STL.64 [R1+0x3300], R106 ;  /* 0x0033006a01007387 */ /* 0x000fe80000100a00 */
[----:B------:R-:W4:Y:S01]  /*53ce0*/  LDL.LU.64 R36, [R1+0x1fb0] ;  /* 0x001fb00001247983 */ /* 0x000f220000300a00 */
[----:B------:R-:W-:-:S03]  /*53cf0*/  IMAD.WIDE R98, R4, 0x4, R22 ;  /* 0x0000000404627825 */ /* 0x000fc600078e0216 */
[----:B------:R-:W-:Y:S04]  /*53d00*/  STL.64 [R1+0x32f8], R104 ;  /* 0x0032f86801007387 */ /* 0x000fe80000100a00 */
[----:B------:R-:W-:Y:S01]  /*53d10*/  STL.64 [R1+0x3310], R102 ;  /* 0x0033106601007387 */ /* 0x000fe20000100a00 */
[----:B--2---:R-:W-:-:S03]  /*53d20*/  IMAD.WIDE R96, R4, 0x4, R34 ;  /* 0x0000000404607825 */ /* 0x004fc600078e0222 */
[----:B------:R-:W2:Y:S01]  /*53d30*/  LDL.LU.64 R34, [R1+0x2518] ;  /* 0x0025180001227983 */ /* 0x000ea20000300a00 */
[----:B---3--:R-:W-:-:S03]  /*53d40*/  IMAD.WIDE R94, R4, 0x4, R32 ;  /* 0x00000004045e7825 */ /* 0x008fc600078e0220 */
[----:B------:R-:W3:Y:S04]  /*53d50*/  LDL.LU.64 R32, [R1+0x1fa8] ;  /* 0x001fa80001207983 */ /* 0x000ee80000300a00 */
[----:B------:R-:W-:Y:S01]  /*53d60*/  STL.64 [R1+0x3308], R100 ;  /* 0x0033086401007387 */ /* 0x000fe20000100a00 */
[----:B------:R-:W-:-:S03]  /*53d70*/  IMAD.WIDE R92, R4, 0x4, R28 ;  /* 0x00000004045c7825 */ /* 0x000fc600078e021c */
[----:B------:R-:W3:Y:S04]  /*53d80*/  LDL.LU.64 R30, [R1+0x2510] ;  /* 0x00251000011e7983 */ /* 0x000ee80000300a00 */
[----:B------:R-:W3:Y:S04]  /*53d90*/  LDL.LU.64 R28, [R1+0x1fa0] ;  /* 0x001fa000011c7983 */ /* 0x000ee80000300a00 */
[----:B------:R-:W-:Y:S04]  /*53da0*/  STL.64 [R1+0x3320], R98 ;  /* 0x0033206201007387 */ /* 0x000fe80000100a00 */
[----:B------:R-:W3:Y:S04]  /*53db0*/  LDL.LU.64 R26, [R1+0x2508] ;  /* 0x00250800011a7983 */ /* 0x000ee80000300a00 */
[----:B------:R-:W3:Y:S04]  /*53dc0*/  LDL.LU.64 R24, [R1+0x1f98] ;  /* 0x001f980001187983 */ /* 0x000ee80000300a00 */
[----:B------:R-:W-:Y:S04]  /*53dd0*/  STL.64 [R1+0x3318], R96 ;  /* 0x0033186001007387 */ /* 0x000fe80000100a00 */
[----:B------:R-:W3:Y:S04]  /*53de0*/  LDL.LU.64 R22, [R1+0x2500] ;  /* 0x0025000001167983 */ /* 0x000ee80000300a00 */
[----:B------:R-:W3:Y:S04]  /*53df0*/  LDL.LU.64 R20, [R1+0x1f90] ;  /* 0x001f900001147983 */ /* 0x000ee80000300a00 */
[----:B------:R-:W-:Y:S01]  /*53e00*/  STL.64 [R1+0x3330], R94 ;  /* 0x0033305e01007387 */ /* 0x000fe20000100a00 */
[----:B----4-:R-:W-:-:S03]  /*53e10*/  IMAD.WIDE R46, R4, 0x4, R46 ;  /* 0x00000004042e7825 */ /* 0x010fc600078e022e */
[----:B------:R-:W4:Y:S04]  /*53e20*/  LDL.LU.64 R18, [R1+0x24f8] ;  /* 0x0024f80001127983 */ /* 0x000f280000300a00 */
[----:B------:R-:W4:Y:S04]  /*53e30*/  LDL.LU.64 R16, [R1+0x1f88] ;  /* 0x001f880001107983 */ /* 0x000f280000300a00 */
[----:B------:R-:W-:Y:S04]  /*53e40*/  STL.64 [R1+0x3328], R92 ;  /* 0x0033285c01007387 */ /* 0x000fe80000100a00 */
[----:B------:R-:W4:Y:S04]  /*53e50*/  LDL.LU.64 R14, [R1+0x24f0] ;  /* 0x0024f000010e7983 */ /* 0x000f280000300a00 */
[----:B------:R-:W4:Y:S04]  /*53e60*/  LDL.LU.64 R12, [R1+0x1f80] ;  /* 0x001f8000010c7983 */ /* 0x000f280000300a00 */
[----:B------:R-:W-:Y:S04]  /*53e70*/  STL.64 [R1+0x3340], R46 ;  /* 0x0033402e01007387 */ /* 0x000fe80000100a00 */
[----:B------:R-:W4:Y:S04]  /*53e80*/  LDL.LU.64 R10, [R1+0x24e8] ;  /* 0x0024e800010a7983 */ /* 0x000f280000300a00 */
[----:B------:R-:W4:Y:S01]  /*53e90*/  LDL.LU.64 R8, [R1+0x1f78] ;  /* 0x001f780001087983 */ /* 0x000f220000300a00 */
[----:B------:R-:W-:-:S05]  /*53ea0*/  IMAD.WIDE R44, R4, 0x4, R44 ;  /* 0x00000004042c7825 */ /* 0x000fca00078e022c */
[----:B------:R-:W-:Y:S04]  /*53eb0*/  STL.64 [R1+0x3338], R44 ;  /* 0x0033382c01007387 */ /* 0x000fe80000100a00 */
[----:B------:R-:W4:Y:S04]  /*53ec0*/  LDL.LU.64 R6, [R1+0x24e0] ;  /* 0x0024e00001067983 */ /* 0x000f280000300a00 */
[----:B-1----:R-:W4:Y:S01]  /*53ed0*/  LDL.LU.64 R2, [R1+0x1f48] ;  /* 0x001f480001027983 */ /* 0x002f220000300a00 */
[----:B------:R-:W-:-:S04]  /*53ee0*/  IMAD.WIDE R42, R4, 0x4, R42 ;  /* 0x00000004042a7825 */ /* 0x000fc800078e022a */
[C---:B------:R-:W-:Y:S01]  /*53ef0*/  IMAD.WIDE R40, R4.reuse, 0x4, R40 ;  /* 0x0000000404287825 */ /* 0x040fe200078e0228 */
[----:B------:R-:W-:Y:S04]  /*53f00*/  STL.64 [R1+0x3350], R42 ;  /* 0x0033502a01007387 */ /* 0x000fe80000100a00 */
[----:B------:R-:W-:Y:S01]  /*53f10*/  STL.64 [R1+0x3348], R40 ;  /* 0x0033482801007387 */ /* 0x000fe20000100a00 */
[----:B------:R-:W-:-:S04]  /*53f20*/  IMAD.WIDE R38, R4, 0x4, R38 ;  /* 0x0000000404267825 */ /* 0x000fc800078e0226 */
[C---:B------:R-:W-:Y:S01]  /*53f30*/  IMAD.WIDE R36, R4.reuse, 0x4, R36 ;  /* 0x0000000404247825 */ /* 0x040fe200078e0224 */
[----:B------:R-:W-:Y:S04]  /*53f40*/  STL.64 [R1+0x3360], R38 ;  /* 0x0033602601007387 */ /* 0x000fe80000100a00 */
[----:B------:R-:W-:Y:S01]  /*53f50*/  STL.64 [R1+0x3358], R36 ;  /* 0x0033582401007387 */ /* 0x000fe20000100a00 */
[----:B--2---:R-:W-:-:S04]  /*53f60*/  IMAD.WIDE R34, R4, 0x4, R34 ;  /* 0x0000000404227825 */ /* 0x004fc800078e0222 */
[C---:B---3--:R-:W-:Y:S01]  /*53f70*/  IMAD.WIDE R32, R4.reuse, 0x4, R32 ;  /* 0x0000000404207825 */ /* 0x048fe200078e0220 */
        /* <DEDUP_REMOVED lines=37> */
[----:B-1----:R-:W2:Y:S01]  /*541d0*/  LDL.64 R84, [R1+0x80] ;  /* 0x0000800001547983 */ /* 0x002ea20000100a00 */
[----:B------:R-:W-:-:S04]  /*541e0*/  IMAD.WIDE R72, R4, 0x4, R72 ;  /* 0x0000000404487825 */ /* 0x000fc800078e0248 */
        /* <DEDUP_REMOVED lines=30> */
[----:B------:R-:W-:Y:S04]  /*543d0*/  STL.64 [R1+0x48f8], R50 ;  /* 0x0048f83201007387 */ /* 0x000fe80000100a00 */
[----:B------:R1:W-:Y:S04]  /*543e0*/  STL.64 [R1+0x4900], R48 ;  /* 0x0049003001007387 */ /* 0x0003e80000100a00 */
[----:B--2---:R-:W-:Y:S04]  /*543f0*/  LDGSTS.E [R5+0x4bc00], desc[UR6][R84.64], P1 ;  /* 0x4bc0000054057fae */ /* 0x004fe80008921846 */
[----:B----4-:R-:W-:Y:S04]  /*54400*/  LDGSTS.E [R5+0x4bd00], desc[UR6][R86.64], P0 ;  /* 0x4bd0000056057fae */ /* 0x010fe80008121846 */
        /* <DEDUP_REMOVED lines=85> */
[----:B------:R-:W4:Y:S04]  /*54960*/  LDL.LU.64 R132, [R1+0x20c8] ;  /* 0x0020c80001847983 */ /* 0x000f280000300a00 */
[----:B------:R-:W-:Y:S04]  /*54970*/  LDGSTS.E [R5+0x74d00], desc[UR6][R92.64], P0 ;  /* 0x74d000005c057fae */ /* 0x000fe80008121846 */
[----:B------:R3:W-:Y:S04]  /*54980*/  LDGSTS.E [R5+0x75c00], desc[UR6][R46.64], P1 ;  /* 0x75c000002e057fae */ /* 0x0007e80008921846 */
[----:B------:R4:W-:Y:S04]  /*54990*/  LDGSTS.E [R5+0x75d00], desc[UR6][R44.64], P0 ;  /* 0x75d000002c057fae */ /* 0x0009e80008121846 */
[----:B------:R1:W-:Y:S04]  /*549a0*/  LDGSTS.E [R5+0x76c00], desc[UR6][R42.64], P1 ;  /* 0x76c000002a057fae */ /* 0x0003e80008921846 */
[----:B------:R1:W-:Y:S04]  /*549b0*/  LDGSTS.E [R5+0x76d00], desc[UR6][R40.64], P0 ;  /* 0x76d0000028057fae */ /* 0x0003e80008121846 */
[----:B------:R1:W-:Y:S04]  /*549c0*/  LDGSTS.E [R5+0x77c00], desc[UR6][R38.64], P1 ;  /* 0x77c0000026057fae */ /* 0x0003e80008921846 */
[----:B------:R-:W4:Y:S04]  /*549d0*/  LDL.LU.64 R234, [R1+0x2610] ;  /* 0x0026100001ea7983 */ /* 0x000f280000300a00 */
[----:B------:R1:W-:Y:S04]  /*549e0*/  LDGSTS.E [R5+0x77d00], desc[UR6][R36.64], P0 ;  /* 0x77d0000024057fae */ /* 0x0003e80008121846 */
[----:B------:R-:W4:Y:S04]  /*549f0*/  LDL.LU.64 R232, [R1+0x20d8] ;  /* 0x0020d80001e87983 */ /* 0x000f280000300a00 */
[----:B------:R1:W-:Y:S04]  /*54a00*/  LDGSTS.E [R5+0x78c00], desc[UR6][R34.64], P1 ;  /* 0x78c0000022057fae */ /* 0x0003e80008921846 */
[----:B------:R-:W4:Y:S04]  /*54a10*/  LDL.LU.64 R250, [R1+0x2658] ;  /* 0x0026580001fa7983 */ /* 0x000f280000300a00 */
[----:B------:R-:W-:Y:S04]  /*54a20*/  LDGSTS.E [R5+0x78d00], desc[UR6][R32.64], P0 ;  /* 0x78d0000020057fae */ /* 0x000fe80008121846 */
[----:B------:R-:W-:Y:S04]  /*54a30*/  LDGSTS.E [R5+0x79c00], desc[UR6][R30.64], P1 ;  /* 0x79c000001e057fae */ /* 0x000fe80008921846 */
[----:B------:R-:W-:Y:S04]  /*54a40*/  LDGSTS.E [R5+0x79d00], desc[UR6][R28.64], P0 ;  /* 0x79d000001c057fae */ /* 0x000fe80008121846 */
[----:B------:R-:W4:Y:S04]  /*54a50*/  LDL.LU.64 R32, [R1+0x20e0] ;  /* 0x0020e00001207983 */ /* 0x000f280000300a00 */
[----:B------:R-:W4:Y:S04]  /*54a60*/  LDL.LU.64 R30, [R1+0x2680] ;  /* 0x00268000011e7983 */ /* 0x000f280000300a00 */
[----:B------:R1:W-:Y:S04]  /*54a70*/  LDGSTS.E [R5+0x7ac00], desc[UR6][R26.64], P1 ;  /* 0x7ac000001a057fae */ /* 0x0003e80008921846 */
[----:B------:R-:W4:Y:S04]  /*54a80*/  LDL.LU.64 R28, [R1+0x20f8] ;  /* 0x0020f800011c7983 */ /* 0x000f280000300a00 */
[----:B------:R-:W-:Y:S04]  /*54a90*/  LDGSTS.E [R5+0x7ad00], desc[UR6][R24.64], P0 ;  /* 0x7ad0000018057fae */ /* 0x000fe80008121846 */
[----:B------:R-:W4:Y:S04]  /*54aa0*/  LDL.LU.64 R134, [R1+0x2688] ;  /* 0x0026880001867983 */ /* 0x000f280000300a00 */
[----:B------:R-:W-:Y:S04]  /*54ab0*/  LDGSTS.E [R5+0x7bc00], desc[UR6][R22.64], P1 ;  /* 0x7bc0000016057fae */ /* 0x000fe80008921846 */
[----:B------:R-:W4:Y:S04]  /*54ac0*/  LDL.LU.64 R24, [R1+0x2100] ;  /* 0x0021000001187983 */ /* 0x000f280000300a00 */
[----:B------:R1:W-:Y:S04]  /*54ad0*/  LDGSTS.E [R5+0x7bd00], desc[UR6][R20.64], P0 ;  /* 0x7bd0000014057fae */ /* 0x0003e80008121846 */
[----:B------:R-:W4:Y:S04]  /*54ae0*/  LDL.LU.64 R22, [R1+0x2690] ;  /* 0x0026900001167983 */ /* 0x000f280000300a00 */
[----:B------:R-:W-:Y:S04]  /*54af0*/  LDGSTS.E [R5+0x7cc00], desc[UR6][R18.64], P1 ;  /* 0x7cc0000012057fae */ /* 0x000fe80008921846 */
[----:B------:R-:W-:Y:S04]  /*54b00*/  LDGSTS.E [R5+0x7cd00], desc[UR6][R16.64], P0 ;  /* 0x7cd0000010057fae */ /* 0x000fe80008121846 */
[----:B------:R1:W-:Y:S04]  /*54b10*/  LDGSTS.E [R5+0x7dc00], desc[UR6][R14.64], P1 ;  /* 0x7dc000000e057fae */ /* 0x0003e80008921846 */
[----:B------:R1:W-:Y:S04]  /*54b20*/  LDGSTS.E [R5+0x7dd00], desc[UR6][R12.64], P0 ;  /* 0x7dd000000c057fae */ /* 0x0003e80008121846 */
[----:B------:R-:W-:Y:S04]  /*54b30*/  LDGSTS.E [R5+0x7ec00], desc[UR6][R10.64], P1 ;  /* 0x7ec000000a057fae */ /* 0x000fe80008921846 */
[----:B------:R-:W-:Y:S04]  /*54b40*/  LDGSTS.E [R5+0x7ed00], desc[UR6][R8.64], P0 ;  /* 0x7ed0000008057fae */ /* 0x000fe80008121846 */
[----:B------:R1:W-:Y:S04]  /*54b50*/  LDGSTS.E [R5+0x7fc00], desc[UR6][R6.64], P1 ;  /* 0x7fc0000006057fae */ /* 0x0003e80008921846 */
[----:B------:R1:W-:Y:S01]  /*54b60*/  LDGSTS.E [R5+0x7fd00], desc[UR6][R2.64], P0 ;  /* 0x7fd0000002057fae */ /* 0x0003e20008121846 */
[----:B---3--:R-:W-:-:S03]  /*54b70*/  IMAD.WIDE R46, R4, 0x4, R130 ;  /* 0x00000004042e7825 */ /* 0x008fc600078e0282 */
[----:B------:R-:W3:Y:S04]  /*54b80*/  LDL.LU.64 R130, [R1+0x2108] ;  /* 0x0021080001827983 */ /* 0x000ee80000300a00 */
[----:B------:R-:W3:Y:S04]  /*54b90*/  LDL.LU.64 R18, [R1+0x26b8] ;  /* 0x0026b80001127983 */ /* 0x000ee80000300a00 */
[----:B------:R-:W3:Y:S04]  /*54ba0*/  LDL.LU.64 R16, [R1+0x2120] ;  /* 0x0021200001107983 */ /* 0x000ee80000300a00 */
[----:B------:R-:W3:Y:S04]  /*54bb0*/  LDL.LU.64 R12, [R1+0x26c0] ;  /* 0x0026c000010c7983 */ /* 0x000ee80000300a00 */
[----:B--2---:R-:W-:Y:S01]  /*54bc0*/  LDGSTS.E [R249+0x40e00], desc[UR6][R46.64], P1 ;  /* 0x40e000002ef97fae */ /* 0x004fe20008921846 */
[----:B----4-:R-:W-:-:S03]  /*54bd0*/  IMAD.WIDE R44, R4, 0x4, R118 ;  /* 0x00000004042c7825 */ /* 0x010fc600078e0276 */
[----:B------:R-:W2:Y:S01]  /*54be0*/  LDL.LU.64 R118, [R1+0x2138] ;  /* 0x0021380001767983 */ /* 0x000ea20000300a00 */
[----:B-1----:R-:W-:-:S03]  /*54bf0*/  IMAD.WIDE R42, R4, 0x4, R128 ;  /* 0x00000004042a7825 */ /* 0x002fc600078e0280 */
        /* <DEDUP_REMOVED lines=8> */
[----:B------:R-:W-:Y:S04]  /*54c80*/  LDGSTS.E [R249+0x40f00], desc[UR6][R44.64], P0 ;  /* 0x40f000002cf97fae */ /* 0x000fe80008121846 */
[----:B------:R-:W-:Y:S01]  /*54c90*/  LDGSTS.E [R249+0x41e00], desc[UR6][R42.64], P1 ;  /* 0x41e000002af97fae */ /* 0x000fe20008921846 */
[----:B------:R-:W-:-:S03]  /*54ca0*/  IMAD.WIDE R40, R4, 0x4, R132 ;  /* 0x0000000404287825 */ /* 0x000fc600078e0284 */
[----:B------:R-:W4:Y:S04]  /*54cb0*/  LDL.LU.64 R132, [R1+0x2720] ;  /* 0x0027200001847983 */ /* 0x000f280000300a00 */
[----:B------:R-:W4:Y:S04]  /*54cc0*/  LDL.LU.64 R120, [R1+0x2180] ;  /* 0x0021800001787983 */ /* 0x000f280000300a00 */
[----:B------:R-:W-:Y:S01]  /*54cd0*/  LDGSTS.E [R249+0x41f00], desc[UR6][R40.64], P0 ;  /* 0x41f0000028f97fae */ /* 0x000fe20008121846 */
[----:B------:R-:W-:-:S03]  /*54ce0*/  IMAD.WIDE R38, R4, 0x4, R234 ;  /* 0x0000000404267825 */ /* 0x000fc600078e02ea */
        /* <DEDUP_REMOVED lines=9> */
[----:B------:R-:W4:Y:S01]  /*54d80*/  LDL.LU.64 R134, [R1+0x21a0] ;  /* 0x0021a00001867983 */ /* 0x000f220000300a00 */
[----:B---3--:R-:W-:-:S03]  /*54d90*/  IMAD.WIDE R20, R4, 0x4, R130 ;  /* 0x0000000404147825 */ /* 0x008fc600078e0282 */
[----:B------:R-:W3:Y:S01]  /*54da0*/  LDL.LU.64 R130, [R1+0x2758] ;  /* 0x0027580001827983 */ /* 0x000ee20000300a00 */
[----:B------:R-:W-:-:S04]  /*54db0*/  IMAD.WIDE R14, R4, 0x4, R12 ;  /* 0x00000004040e7825 */ /* 0x000fc800078e020c */
[C---:B--2---:R-:W-:Y:S02]  /*54dc0*/  IMAD.WIDE R12, R4.reuse, 0x4, R118 ;  /* 0x00000004040c7825 */ /* 0x044fe400078e0276 */
[----:B------:R-:W2:Y:S02]  /*54dd0*/  LDL.LU.64 R118, [R1+0x21a8] ;  /* 0x0021a80001767983 */ /* 0x000ea40000300a00 */
[C---:B----4-:R-:W-:Y:S02]  /*54de0*/  IMAD.WIDE R6, R4.reuse, 0x4, R128 ;  /* 0x0000000404067825 */ /* 0x050fe400078e0280 */
[----:B------:R-:W4:Y:S02]  /*54df0*/  LDL.LU.64 R128, [R1+0x2760] ;  /* 0x0027600001807983 */ /* 0x000f240000300a00 */
[----:B------:R-:W-:-:S04]  /*54e00*/  IMAD.WIDE R52, R4, 0x4, R126 ;  /* 0x0000000404347825 */ /* 0x000fc800078e027e */
[C---:B------:R-:W-:Y:S01]  /*54e10*/  IMAD.WIDE R48, R4.reuse, 0x4, R114 ;  /* 0x0000000404307825 */ /* 0x040fe200078e0272 */
[----:B------:R-:W-:Y:S03]  /*54e20*/  STL.64 [R1+0x90], R52 ;  /* 0x0000903401007387 */ /* 0x000fe60000100a00 */
[C---:B------:R-:W-:Y:S02]  /*54e30*/  IMAD.WIDE R50, R4.reuse, 0x4, R124 ;  /* 0x0000000404327825 */ /* 0x040fe400078e027c */
[----:B------:R-:W4:Y:S04]  /*54e40*/  LDL.LU.64 R124, [R1+0x21b0] ;  /* 0x0021b000017c7983 */ /* 0x000f280000300a00 */
[----:B------:R1:W-:Y:S04]  /*54e50*/  STL.64 [R1+0x98], R48 ;  /* 0x0000983001007387 */ /* 0x0003e80000100a00 */
[----:B------:R1:W-:Y:S02]  /*54e60*/  STL.64 [R1+0xe0], R50 ;  /* 0x0000e03201007387 */ /* 0x0003e40000100a00 */
[----:B-1----:R-:W-:-:S04]  /*54e70*/  IMAD.WIDE R48, R4, 0x4, R122 ;  /* 0x0000000404307825 */ /* 0x002fc800078e027a */
[C---:B------:R-:W-:Y:S02]  /*54e80*/  IMAD.WIDE R50, R4.reuse, 0x4, R132 ;  /* 0x0000000404327825 */ /* 0x040fe400078e0284 */
[----:B------:R-:W4:Y:S04]  /*54e90*/  LDL.LU.64 R132, [R1+0x2768] ;  /* 0x0027680001847983 */ /* 0x000f280000300a00 */
[----:B------:R1:W-:Y:S04]  /*54ea0*/  STL.64 [R1+0xe8], R48 ;  /* 0x0000e83001007387 */ /* 0x0003e80000100a00 */
[----:B------:R1:W-:Y:S02]  /*54eb0*/  STL.64 [R1+0x150], R50 ;  /* 0x0001503201007387 */ /* 0x0003e40000100a00 */
[----:B-1----:R-:W-:-:S04]  /*54ec0*/  IMAD.WIDE R48, R4, 0x4, R120 ;  /* 0x0000000404307825 */ /* 0x002fc800078e0278 */
[C---:B------:R-:W-:Y:S02]  /*54ed0*/  IMAD.WIDE R50, R4.reuse, 0x4, R234 ;  /* 0x0000000404327825 */ /* 0x040fe400078e02ea */
[----:B------:R-:W4:Y:S02]  /*54ee0*/  LDL.LU.64 R234, [R1+0x21b8] ;  /* 0x0021b80001ea7983 */ /* 0x000f240000300a00 */
[----:B------:R-:W-:-:S04]  /*54ef0*/  IMAD.WIDE R52, R4, 0x4, R232 ;  /* 0x0000000404347825 */ /* 0x000fc800078e02e8 */
[C---:B------:R-:W-:Y:S02]  /*54f00*/  IMAD.WIDE R54, R4.reuse, 0x4, R250 ;  /* 0x0000000404367825 */ /* 0x040fe400078e02fa */
[----:B------:R-:W4:Y:S04]  /*54f10*/  LDL.LU.64 R250, [R1+0x2770] ;  /* 0x0027700001fa7983 */ /* 0x000f280000300a00 */
[----:B------:R-:W4:Y:S04]  /*54f20*/  LDL.LU.64 R232, [R1+0x21c0] ;  /* 0x0021c00001e87983 */ /* 0x000f280000300a00 */
[----:B------:R-:W-:Y:S04]  /*54f30*/  STL.64 [R1+0x158], R48 ;  /* 0x0001583001007387 */ /* 0x000fe80000100a00 */
[----:B------:R-:W-:Y:S01]  /*54f40*/  STL.64 [R1+0x4908], R48 ;  /* 0x0049083001007387 */ /* 0x000fe20000100a00 */
[----:B------:R-:W-:-:S03]  /*54f50*/  IMAD.WIDE R56, R4, 0x4, R134 ;  /* 0x0000000404387825 */ /* 0x000fc600078e0286 */
[----:B------:R-:W4:Y:S04]  /*54f60*/  LDL.LU.64 R134, [R1+0x2778] ;  /* 0x0027780001867983 */ /* 0x000f280000300a00 */
[----:B------:R-:W-:Y:S04]  /*54f70*/  STL.64 [R1+0x1b0], R50 ;  /* 0x0001b03201007387 */ /* 0x000fe80000100a00 */
[----:B------:R-:W-:Y:S01]  /*54f80*/  STL.64 [R1+0x4910], R50 ;  /* 0x0049103201007387 */ /* 0x000fe20000100a00 */
[----:B---3--:R-:W-:-:S03]  /*54f90*/  IMAD.WIDE R58, R4, 0x4, R130 ;  /* 0x00000004043a7825 */ /* 0x008fc600078e0282 */
[----:B------:R-:W3:Y:S04]  /*54fa0*/  LDL.LU.64 R130, [R1+0x21e8] ;  /* 0x0021e80001827983 */ /* 0x000ee80000300a00 */
[----:B------:R-:W3:Y:S04]  /*54fb0*/  LDL.LU.64 R122, [R1+0x2780] ;  /* 0x00278000017a7983 */ /* 0x000ee80000300a00 */
[----:B------:R-:W-:Y:S04]  /*54fc0*/  STL.64 [R1+0x1c0], R52 ;  /* 0x0001c03401007387 */ /* 0x000fe80000100a00 */
[----:B------:R-:W-:Y:S04]  /*54fd0*/  STL.64 [R1+0x4918], R52 ;  /* 0x0049183401007387 */ /* 0x000fe80000100a00 */
[----:B------:R-:W3:Y:S04]  /*54fe0*/  LDL.LU.64 R120, [R1+0x2200] ;  /* 0x0022000001787983 */ /* 0x000ee80000300a00 */
[----:B------:R-:W-:Y:S04]  /*54ff0*/  STL.64 [R1+0x220], R54 ;  /* 0x0002203601007387 */ /* 0x000fe80000100a00 */
[----:B------:R-:W-:Y:S01]  /*55000*/  STL.64 [R1+0x4920], R54 ;  /* 0x0049203601007387 */ /* 0x000fe20000100a00 */
[----:B--2---:R-:W-:-:S03]  /*55010*/  IMAD.WIDE R60, R4, 0x4, R118 ;  /* 0x00000004043c7825 */ /* 0x004fc600078e0276 */
[----:B------:R-:W2:Y:S01]  /*55020*/  LDL.LU.64 R118, [R1+0x2788] ;  /* 0x0027880001767983 */ /* 0x000ea20000300a00 */
[----:B----4-:R-:W-:-:S03]  /*55030*/  IMAD.WIDE R62, R4, 0x4, R128 ;  /* 0x00000004043e7825 */ /* 0x010fc600078e0280 */
[----:B------:R-:W4:Y:S04]  /*55040*/  LDL.LU.64 R128, [R1+0x2208] ;  /* 0x0022080001807983 */ /* 0x000f280000300a00 */
[----:B------:R-:W-:Y:S04]  /*55050*/  STL.64 [R1+0x228], R56 ;  /* 0x0002283801007387 */ /* 0x000fe80000100a00 */
[----:B------:R1:W-:Y:S01]  /*55060*/  STL.64 [R1+0x4928], R56 ;  /* 0x0049283801007387 */ /* 0x0003e20000100a00 */
[----:B------:R-:W-:-:S03]  /*55070*/  IMAD.WIDE R64, R4, 0x4, R124 ;  /* 0x0000000404407825 */ /* 0x000fc600078e027c */
[----:B------:R-:W4:Y:S04]  /*55080*/  LDL.LU.64 R124, [R1+0x2790] ;  /* 0x00279000017c7983 */ /* 0x000f280000300a00 */
        /* <DEDUP_REMOVED lines=8> */
[----:B------:R-:W4:Y:S01]  /*55110*/  LDL.LU.64 R250, [R1+0x2218] ;  /* 0x0022180001fa7983 */ /* 0x000f220000300a00 */
[----:B------:R-:W-:-:S03]  /*55120*/  IMAD.WIDE R72, R4, 0x4, R232 ;  /* 0x0000000404487825 */ /* 0x000fc600078e02e8 */
[----:B------:R1:W-:Y:S04]  /*55130*/  STL.64 [R1+0x2d8], R64 ;  /* 0x0002d84001007387 */ /* 0x0003e80000100a00 */
[----:B------:R-:W4:Y:S04]  /*55140*/  LDL.LU.64 R232, [R1+0x27a0] ;  /* 0x0027a00001e87983 */ /* 0x000f280000300a00 */
[----:B------:R1:W-:Y:S01]  /*55150*/  STL.64 [R1+0x300], R66 ;  /* 0x0003004201007387 */ /* 0x0003e20000100a00 */
[----:B------:R-:W-:-:S03]  /*55160*/  IMAD.WIDE R74, R4, 0x4, R134 ;  /* 0x00000004044a7825 */ /* 0x000fc600078e0286 */
[----:B------:R-:W4:Y:S04]  /*55170*/  LDL.LU.64 R134, [R1+0x2220] ;  /* 0x0022200001867983 */ /* 0x000f280000300a00 */
[----:B------:R1:W-:Y:S01]  /*55180*/  STL.64 [R1+0x308], R68 ;  /* 0x0003084401007387 */ /* 0x0003e20000100a00 */
[----:B---3--:R-:W-:-:S03]  /*55190*/  IMAD.WIDE R76, R4, 0x4, R130 ;  /* 0x00000004044c7825 */ /* 0x008fc600078e0282 */
[----:B------:R-:W3:Y:S01]  /*551a0*/  LDL.LU.64 R130, [R1+0x27a8] ;  /* 0x0027a80001827983 */ /* 0x000ee20000300a00 */
[----:B------:R-:W-:-:S03]  /*551b0*/  IMAD.WIDE R78, R4, 0x4, R122 ;  /* 0x00000004044e7825 */ /* 0x000fc600078e027a */
[----:B------:R1:W-:Y:S04]  /*551c0*/  STL.64 [R1+0x5a0], R70 ;  /* 0x0005a04601007387 */ /* 0x0003e80000100a00 */
[----:B------:R-:W3:Y:S04]  /*551d0*/  LDL.LU.64 R122, [R1+0x2228] ;  /* 0x00222800017a7983 */ /* 0x000ee80000300a00 */
[----:B------:R1:W-:Y:S01]  /*551e0*/  STL.64 [R1+0x5a8], R72 ;  /* 0x0005a84801007387 */ /* 0x0003e20000100a00 */
[----:B------:R-:W-:-:S03]  /*551f0*/  IMAD.WIDE R80, R4, 0x4, R120 ;  /* 0x0000000404507825 */ /* 0x000fc600078e0278 */
[----:B------:R-:W3:Y:S04]  /*55200*/  LDL.LU.64 R120, [R1+0x27b0] ;  /* 0x0027b00001787983 */ /* 0x000ee80000300a00 */
[----:B------:R1:W-:Y:S01]  /*55210*/  STL.64 [R1+0x5e0], R74 ;  /* 0x0005e04a01007387 */ /* 0x0003e20000100a00 */
[----:B--2---:R-:W-:-:S03]  /*55220*/  IMAD.WIDE R82, R4, 0x4, R118 ;  /* 0x0000000404527825 */ /* 0x004fc600078e0276 */
[----:B------:R-:W2:Y:S04]  /*55230*/  LDL.LU.64 R118, [R1+0x2240] ;  /* 0x0022400001767983 */ /* 0x000ea80000300a00 */
[----:B------:R1:W-:Y:S01]  /*55240*/  STL.64 [R1+0x5f0], R76 ;  /* 0x0005f04c01007387 */ /* 0x0003e20000100a00 */
[----:B----4-:R-:W-:-:S03]  /*55250*/  IMAD.WIDE R84, R4, 0x4, R128 ;  /* 0x0000000404547825 */ /* 0x010fc600078e0280 */
        /* <DEDUP_REMOVED lines=20> */
[----:B---3--:R-:W-:-:S03]  /*553a0*/  IMAD.WIDE R98, R4, 0x4, R130 ;  /* 0x0000000404627825 */ /* 0x008fc600078e0282 */
[----:B------:R-:W3:Y:S04]  /*553b0*/  LDL.LU.64 R130, [R1+0x2280] ;  /* 0x0022800001827983 */ /* 0x000ee80000300a00 */
[----:B------:R1:W-:Y:S01]  /*553c0*/  STL.64 [R1+0xc00], R92 ;  /* 0x000c005c01007387 */ /* 0x0003e20000100a00 */
[----:B------:R-:W-:-:S03]  /*553d0*/  IMAD.WIDE R100, R4, 0x4, R122 ;  /* 0x0000000404647825 */ /* 0x000fc600078e027a */
        /* <DEDUP_REMOVED lines=76> */
[----:B------:R1:W-:Y:S04]  /*558a0*/  STL.64 [R1+0xef0], R166 ;  /* 0x000ef0a601007387 */ /* 0x0003e80000100a00 */
[----:B------:R1:W-:Y:S01]  /*558b0*/  STL.64 [R1+0xf08], R168 ;  /* 0x000f08a801007387 */ /* 0x0003e20000100a00 */
[----:B------:R-:W-:-:S04]  /*558c0*/  IMAD.WIDE R174, R4, 0x4, R124 ;  /* 0x0000000404ae7825 */ /* 0x000fc800078e027c */
[C---:B------:R-:W-:Y:S02]  /*558d0*/  IMAD.WIDE R176, R4.reuse, 0x4, R132 ;  /* 0x0000000404b07825 */ /* 0x040fe400078e0284 */
        /* <DEDUP_REMOVED lines=10> */
[----:B------:R1:W-:Y:S04]  /*55980*/  STL.64 [R1+0xf28], R176 ;  /* 0x000f28b001007387 */ /* 0x0003e80000100a00 */
[----:B------:R-:W4:Y:S01]  /*55990*/  LDL.LU.64 R114, [R1+0x2858] ;  /* 0x0028580001727983 */ /* 0x000f220000300a00 */
        /* <DEDUP_REMOVED lines=13> */
[----:B--2---:R-:W-:-:S03]  /*55a70*/  IMAD.WIDE R192, R4, 0x4, R118 ;  /* 0x0000000404c07825 */ /* 0x004fc600078e0276 */
[----:B------:R2:W-:Y:S04]  /*55a80*/  STL.64 [R1+0x1010], R186 ;  /* 0x001010ba01007387 */ /* 0x0005e80000100a00 */
[----:B------:R-:W2:Y:S01]  /*55a90*/  LDL.LU.64 R118, [R1+0x2840] ;  /* 0x0028400001767983 */ /* 0x000ea20000300a00 */
        /* <DEDUP_REMOVED lines=15> */
[----:B------:R1:W-:Y:S01]  /*55b90*/  STL.64 [R1+0x1cb0], R198 ;  /* 0x001cb0c601007387 */ /* 0x0003e20000100a00 */
[----:B------:R-:W-:-:S04]  /*55ba0*/  IMAD.WIDE R204, R4, 0x4, R114 ;  /* 0x0000000404cc7825 */ /* 0x000fc800078e0272 */
[C---:B------:R-:W-:Y:S02]  /*55bb0*/  IMAD.WIDE R206, R4.reuse, 0x4, R134 ;  /* 0x0000000404ce7825 */ /* 0x040fe400078e0286 */
[----:B------:R-:W4:Y:S04]  /*55bc0*/  LDL.LU.64 R134, [R1+0x2828] ;  /* 0x0028280001867983 */ /* 0x000f280000300a00 */
[----:B------:R1:W-:Y:S01]  /*55bd0*/  STL.64 [R1+0x3180], R200 ;  /* 0x003180c801007387 */ /* 0x0003e20000100a00 */
[----:B---3--:R-:W-:-:S03]  /*55be0*/  IMAD.WIDE R208, R4, 0x4, R130 ;  /* 0x0000000404d07825 */ /* 0x008fc600078e0282 */
[----:B------:R-:W3:Y:S04]  /*55bf0*/  LDL.LU.64 R130, [R1+0x22d8] ;  /* 0x0022d80001827983 */ /* 0x000ee80000300a00 */
[----:B------:R1:W-:Y:S04]  /*55c00*/  STL.64 [R1+0x3178], R202 ;  /* 0x003178ca01007387 */ /* 0x0003e80000100a00 */
[----:B------:R1:W-:Y:S01]  /*55c10*/  STL.64 [R1+0x3190], R204 ;  /* 0x003190cc01007387 */ /* 0x0003e20000100a00 */
[----:B------:R-:W-:-:S03]  /*55c20*/  IMAD.WIDE R212, R4, 0x4, R122 ;  /* 0x0000000404d47825 */ /* 0x000fc600078e027a */
[----:B------:R-:W3:Y:S04]  /*55c30*/  LDL.LU.64 R122, [R1+0x2820] ;  /* 0x00282000017a7983 */ /* 0x000ee80000300a00 */
[----:B------:R1:W-:Y:S01]  /*55c40*/  STL.64 [R1+0x3188], R206 ;  /* 0x003188ce01007387 */ /* 0x0003e20000100a00 */
[----:B------:R-:W-:-:S03]  /*55c50*/  IMAD.WIDE R214, R4, 0x4, R120 ;  /* 0x0000000404d67825 */ /* 0x000fc600078e0278 */
[----:B------:R-:W3:Y:S01]  /*55c60*/  LDL.LU.64 R120, [R1+0x22d0] ;  /* 0x0022d00001787983 */ /* 0x000ee20000300a00 */
[----:B------:R-:W-:-:S03]  /*55c70*/  IMAD.WIDE R210, R4, 0x4, R124 ;  /* 0x0000000404d27825 */ /* 0x000fc600078e027c */
[----:B------:R1:W-:Y:S01]  /*55c80*/  STL.64 [R1+0x31a0], R208 ;  /* 0x0031a0d001007387 */ /* 0x0003e20000100a00 */
[----:B--2---:R-:W-:-:S03]  /*55c90*/  IMAD.WIDE R216, R4, 0x4, R118 ;  /* 0x0000000404d87825 */ /* 0x004fc600078e0276 */
[----:B------:R2:W-:Y:S04]  /*55ca0*/  STL.64 [R1+0x3198], R210 ;  /* 0x003198d201007387 */ /* 0x0005e80000100a00 */
[----:B------:R-:W2:Y:S01]  /*55cb0*/  LDL.LU.64 R118, [R1+0x2818] ;  /* 0x0028180001767983 */ /* 0x000ea20000300a00 */
[----:B----4-:R-:W-:-:S03]  /*55cc0*/  IMAD.WIDE R218, R4, 0x4, R128 ;  /* 0x0000000404da7825 */ /* 0x010fc600078e0280 */
[----:B------:R4:W-:Y:S04]  /*55cd0*/  STL.64 [R1+0x31b0], R212 ;  /* 0x0031b0d401007387 */ /* 0x0009e80000100a00 */
[----:B------:R-:W4:Y:S04]  /*55ce0*/  LDL.LU.64 R114, [R1+0x22c8] ;  /* 0x0022c80001727983 */ /* 0x000f280000300a00 */
[----:B------:R1:W-:Y:S04]  /*55cf0*/  STL.64 [R1+0x31a8], R214 ;  /* 0x0031a8d601007387 */ /* 0x0003e80000100a00 */
[----:B------:R1:W-:Y:S04]  /*55d00*/  STL.64 [R1+0x31c0], R216 ;  /* 0x0031c0d801007387 */ /* 0x0003e80000100a00 */
[----:B------:R-:W4:Y:S01]  /*55d10*/  LDL.LU.64 R244, [R1+0x2810] ;  /* 0x0028100001f47983 */ /* 0x000f220000300a00 */
[----:B------:R-:W-:-:S04]  /*55d20*/  IMAD.WIDE R220, R4, 0x4, R132 ;  /* 0x0000000404dc7825 */ /* 0x000fc800078e0284 */
[----:B------:R-:W-:-:S04]  /*55d30*/  IMAD.WIDE R222, R4, 0x4, R234 ;  /* 0x0000000404de7825 */ /* 0x000fc800078e02ea */
[C---:B------:R-:W-:Y:S02]  /*55d40*/  IMAD.WIDE R224, R4.reuse, 0x4, R250 ;  /* 0x0000000404e07825 */ /* 0x040fe400078e02fa */
[----:B------:R-:W4:Y:S04]  /*55d50*/  LDL.LU.64 R250, [R1+0x22c0] ;  /* 0x0022c00001fa7983 */ /* 0x000f280000300a00 */
[----:B------:R1:W-:Y:S01]  /*55d60*/  STL.64 [R1+0x31b8], R218 ;  /* 0x0031b8da01007387 */ /* 0x0003e20000100a00 */
[----:B------:R-:W-:-:S03]  /*55d70*/  IMAD.WIDE R226, R4, 0x4, R232 ;  /* 0x0000000404e27825 */ /* 0x000fc600078e02e8 */
[----:B------:R-:W4:Y:S04]  /*55d80*/  LDL.LU.64 R234, [R1+0x2808] ;  /* 0x0028080001ea7983 */ /* 0x000f280000300a00 */
[----:B------:R-:W4:Y:S04]  /*55d90*/  LDL.LU.64 R232, [R1+0x22b8] ;  /* 0x0022b80001e87983 */ /* 0x000f280000300a00 */
[----:B------:R1:W-:Y:S01]  /*55da0*/  STL.64 [R1+0x31d0], R220 ;  /* 0x0031d0dc01007387 */ /* 0x0003e20000100a00 */
[----:B------:R-:W-:-:S03]  /*55db0*/  IMAD.WIDE R228, R4, 0x4, R134 ;  /* 0x0000000404e47825 */ /* 0x000fc600078e0286 */
[----:B------:R-:W4:Y:S04]  /*55dc0*/  LDL.LU.64 R134, [R1+0x2800] ;  /* 0x0028000001867983 */ /* 0x000f280000300a00 */
[----:B------:R-:W4:Y:S04]  /*55dd0*/  LDL.LU.64 R132, [R1+0x22b0] ;  /* 0x0022b00001847983 */ /* 0x000f280000300a00 */
[----:B------:R1:W-:Y:S01]  /*55de0*/  STL.64 [R1+0x31c8], R222 ;  /* 0x0031c8de01007387 */ /* 0x0003e20000100a00 */
[----:B---3--:R-:W-:-:S03]  /*55df0*/  IMAD.WIDE R230, R4, 0x4, R130 ;  /* 0x0000000404e67825 */ /* 0x008fc600078e0282 */
[----:B------:R-:W3:Y:S04]  /*55e00*/  LDL.LU.64 R130, [R1+0x27f8] ;  /* 0x0027f80001827983 */ /* 0x000ee80000300a00 */
[----:B------:R-:W3:Y:S04]  /*55e10*/  LDL.LU.64 R128, [R1+0x22a8] ;  /* 0x0022a80001807983 */ /* 0x000ee80000300a00 */
[----:B------:R1:W-:Y:S04]  /*55e20*/  STL.64 [R1+0x31e0], R224 ;  /* 0x0031e0e001007387 */ /* 0x0003e80000100a00 */
[----:B------:R-:W3:Y:S01]  /*55e30*/  LDL.LU.64 R126, [R1+0x27f0] ;  /* 0x0027f000017e7983 */ /* 0x000ee20000300a00 */
[----:B------:R-:W-:-:S03]  /*55e40*/  IMAD.WIDE R236, R4, 0x4, R122 ;  /* 0x0000000404ec7825 */ /* 0x000fc600078e027a */
[----:B------:R-:W3:Y:S04]  /*55e50*/  LDL.LU.64 R124, [R1+0x22a0] ;  /* 0x0022a000017c7983 */ /* 0x000ee80000300a00 */
[----:B------:R1:W-:Y:S01]  /*55e60*/  STL.64 [R1+0x31d8], R226 ;  /* 0x0031d8e201007387 */ /* 0x0003e20000100a00 */
[----:B------:R-:W-:-:S03]  /*55e70*/  IMAD.WIDE R238, R4, 0x4, R120 ;  /* 0x0000000404ee7825 */ /* 0x000fc600078e0278 */
[----:B------:R-:W3:Y:S04]  /*55e80*/  LDL.LU.64 R122, [R1+0x27e8] ;  /* 0x0027e800017a7983 */ /* 0x000ee80000300a00 */
[----:B------:R-:W3:Y:S01]  /*55e90*/  LDL.LU.64 R120, [R1+0x2298] ;  /* 0x0022980001787983 */ /* 0x000ee20000300a00 */
[----:B------:R-:W-:-:S03]  /*55ea0*/  IMAD.WIDE R2, R4, 0x4, R116 ;  /* 0x0000000404027825 */ /* 0x000fc600078e0274 */
[----:B------:R1:W-:Y:S01]  /*55eb0*/  STL.64 [R1+0x31f0], R228 ;  /* 0x0031f0e401007387 */ /* 0x0003e20000100a00 */
[----:B--2---:R-:W-:-:S03]  /*55ec0*/  IMAD.WIDE R240, R4, 0x4, R118 ;  /* 0x0000000404f07825 */ /* 0x004fc600078e0276 */
[----:B------:R-:W2:Y:S01]  /*55ed0*/  LDL.LU.64 R118, [R1+0x27e0] ;  /* 0x0027e00001767983 */ /* 0x000ea20000300a00 */
[----:B------:R-:W-:-:S03]  /*55ee0*/  IMAD.WIDE R10, R4, 0x4, R8 ;  /* 0x00000004040a7825 */ /* 0x000fc600078e0208 */
[----:B------:R-:W2:Y:S01]  /*55ef0*/  LDL.LU.64 R116, [R1+0x2290] ;  /* 0x0022900001747983 */ /* 0x000ea20000300a00 */
[----:B----4-:R-:W-:-:S03]  /*55f00*/  IMAD.WIDE R242, R4, 0x4, R114 ;  /* 0x0000000404f27825 */ /* 0x010fc600078e0272 */
[----:B------:R4:W-:Y:S01]  /*55f10*/  STL.64 [R1+0x31e8], R230 ;  /* 0x0031e8e601007387 */ /* 0x0009e20000100a00 */
[----:B------:R-:W-:-:S03]  /*55f20*/  IMAD.WIDE R8, R4, 0x4, R112 ;  /* 0x0000000404087825 */ /* 0x000fc600078e0270 */
[----:B------:R-:W4:Y:S04]  /*55f30*/  LDL.LU.64 R114, [R1+0x27d8] ;  /* 0x0027d80001727983 */ /* 0x000f280000300a00 */
[----:B------:R-:W4:Y:S01]  /*55f40*/  LDL.LU.64 R112, [R1+0x2288] ;  /* 0x0022880001707983 */ /* 0x000f220000300a00 */
[----:B------:R-:W-:-:S03]  /*55f50*/  IMAD.WIDE R244, R4, 0x4, R244 ;  /* 0x0000000404f47825 */ /* 0x000fc600078e02f4 */
[----:B------:R4:W-:Y:S04]  /*55f60*/  STL.64 [R1+0x3200], R236 ;  /* 0x003200ec01007387 */ /* 0x0009e80000100a00 */
[----:B------:R4:W-:Y:S04]  /*55f70*/  STL.64 [R1+0x31f8], R238 ;  /* 0x0031f8ee01007387 */ /* 0x0009e80000100a00 */
[----:B------:R4:W-:Y:S04]  /*55f80*/  STL.64 [R1+0x3210], R240 ;  /* 0x003210f001007387 */ /* 0x0009e80000100a00 */
[----:B------:R4:W-:Y:S04]  /*55f90*/  STL.64 [R1+0x3208], R242 ;  /* 0x003208f201007387 */ /* 0x0009e80000100a00 */
[----:B------:R4:W-:Y:S01]  /*55fa0*/  STL.64 [R1+0x3290], R244 ;  /* 0x003290f401007387 */ /* 0x0009e20000100a00 */
[----:B------:R-:W-:-:S04]  /*55fb0*/  IMAD.WIDE R250, R4, 0x4, R250 ;  /* 0x0000000404fa7825 */ /* 0x000fc800078e02fa */
[C---:B------:R-:W-:Y:S01]  /*55fc0*/  IMAD.WIDE R234, R4.reuse, 0x4, R234 ;  /* 0x0000000404ea7825 */ /* 0x040fe200078e02ea */
[----:B------:R4:W-:Y:S03]  /*55fd0*/  STL.64 [R1+0x3288], R250 ;  /* 0x003288fa01007387 */ /* 0x0009e60000100a00 */
[C---:B------:R-:W-:Y:S01]  /*55fe0*/  IMAD.WIDE R232, R4.reuse, 0x4, R232 ;  /* 0x0000000404e87825 */ /* 0x040fe200078e02e8 */
[----:B------:R-:W-:Y:S04]  /*55ff0*/  STL.64 [R1+0x3280], R234 ;  /* 0x003280ea01007387 */ /* 0x000fe80000100a00 */
[----:B------:R4:W-:Y:S01]  /*56000*/  STL.64 [R1+0x3278], R232 ;  /* 0x003278e801007387 */ /* 0x0009e20000100a00 */
[----:B------:R-:W-:-:S04]  /*56010*/  IMAD.WIDE R134, R4, 0x4, R134 ;  /* 0x0000000404867825 */ /* 0x000fc800078e0286 */
[C---:B------:R-:W-:Y:S01]  /*56020*/  IMAD.WIDE R132, R4.reuse, 0x4, R132 ;  /* 0x0000000404847825 */ /* 0x040fe200078e0284 */
[----:B------:R-:W-:Y:S04]  /*56030*/  STL.64 [R1+0x3270], R134 ;  /* 0x0032708601007387 */ /* 0x000fe80000100a00 */
[----:B------:R-:W-:Y:S01]  /*56040*/  STL.64 [R1+0x3268], R132 ;  /* 0x0032688401007387 */ /* 0x000fe20000100a00 */
[----:B---3--:R-:W-:-:S04]  /*56050*/  IMAD.WIDE R130, R4, 0x4, R130 ;  /* 0x0000000404827825 */ /* 0x008fc800078e0282 */
        /* <DEDUP_REMOVED lines=10> */
[----:B------:R-:W-:Y:S04]  /*56100*/  STL.64 [R1+0x3238], R120 ;  /* 0x0032387801007387 */ /* 0x000fe80000100a00 */
[----:B-1----:R-:W3:Y:S04]  /*56110*/  LDL.64 R56, [R1+0x90] ;  /* 0x0000900001387983 */ /* 0x002ee80000100a00 */
[----:B------:R-:W3:Y:S04]  /*56120*/  LDL.64 R54, [R1+0x98] ;  /* 0x0000980001367983 */ /* 0x000ee80000100a00 */
[----:B------:R-:W3:Y:S04]  /*56130*/  LDL.64 R52, [R1+0xe0] ;  /* 0x0000e00001347983 */ /* 0x000ee80000100a00 */
[----:B------:R-:W3:Y:S04]  /*56140*/  LDL.64 R50, [R1+0xe8] ;  /* 0x0000e80001327983 */ /* 0x000ee80000100a00 */
[----:B------:R-:W3:Y:S01]  /*56150*/  LDL.64 R48, [R1+0x150] ;  /* 0x0001500001307983 */ /* 0x000ee20000100a00 */
        /* <DEDUP_REMOVED lines=13> */
[C---:B--2---:R-:W-:Y:S01]  /*56230*/  IMAD.WIDE R118, R4.reuse, 0x4, R118 ;  /* 0x0000000404767825 */ /* 0x044fe200078e0276 */
[----:B------:R-:W-:Y:S03]  /*56240*/  LDGSTS.E [R249+0x46f00], desc[UR6][R20.64], P0 ;  /* 0x46f0000014f97fae */ /* 0x000fe60008121846 */
[C---:B------:R-:W-:Y:S01]  /*56250*/  IMAD.WIDE R116, R4.reuse, 0x4, R116 ;  /* 0x0000000404747825 */ /* 0x040fe200078e0274 */
[----:B------:R-:W-:Y:S03]  /*56260*/  LDGSTS.E [R249+0x47e00], desc[UR6][R18.64], P1 ;  /* 0x47e0000012f97fae */ /* 0x000fe60008921846 */
[C---:B----4-:R-:W-:Y:S01]  /*56270*/  IMAD.WIDE R114, R4.reuse, 0x4, R114 ;  /* 0x0000000404727825 */ /* 0x050fe200078e0272 */
[----:B------:R-:W-:Y:S03]  /*56280*/  LDGSTS.E [R249+0x47f00], desc[UR6][R16.64], P0 ;  /* 0x47f0000010f97fae */ /* 0x000fe60008121846 */
[----:B------:R-:W-:Y:S01]  /*56290*/  IMAD.WIDE R112, R4, 0x4, R112 ;  /* 0x0000000404707825 */ /* 0x000fe200078e0270 */
[----:B------:R-:W-:Y:S04]  /*562a0*/  LDGSTS.E [R249+0x48e00], desc[UR6][R14.64], P1 ;  /* 0x48e000000ef97fae */ /* 0x000fe80008921846 */
[----:B------:R-:W-:Y:S04]  /*562b0*/  LDGSTS.E [R249+0x48f00], desc[UR6][R12.64], P0 ;  /* 0x48f000000cf97fae */ /* 0x000fe80008121846 */
[----:B------:R-:W-:Y:S04]  /*562c0*/  LDGSTS.E [R249+0x49e00], desc[UR6][R10.64], P1 ;  /* 0x49e000000af97fae */ /* 0x000fe80008921846 */
[----:B------:R-:W-:Y:S04]  /*562d0*/  STL.64 [R1+0x3230], R118 ;  /* 0x0032307601007387 */ /* 0x000fe80000100a00 */
[----:B------:R-:W-:Y:S04]  /*562e0*/  LDGSTS.E [R249+0x49f00], desc[UR6][R8.64], P0 ;  /* 0x49f0000008f97fae */ /* 0x000fe80008121846 */
[----:B------:R-:W-:Y:S04]  /*562f0*/  STL.64 [R1+0x3228], R116 ;  /* 0x0032287401007387 */ /* 0x000fe80000100a00 */
[----:B------:R-:W-:Y:S04]  /*56300*/  LDGSTS.E [R249+0x4ae00], desc[UR6][R6.64], P1 ;  /* 0x4ae0000006f97fae */ /* 0x000fe80008921846 */
[----:B------:R1:W-:Y:S04]  /*56310*/  STL.64 [R1+0x3220], R114 ;  /* 0x0032207201007387 */ /* 0x0003e80000100a00 */
[----:B------:R-:W-:Y:S04]  /*56320*/  LDGSTS.E [R249+0x4af00], desc[UR6][R2.64], P0 ;  /* 0x4af0000002f97fae */ /* 0x000fe80008121846 */
[----:B------:R2:W-:Y:S04]  /*56330*/  STL.64 [R1+0x3218], R112 ;  /* 0x0032187001007387 */ /* 0x0005e80000100a00 */
[----:B---3--:R-:W-:Y:S04]  /*56340*/  LDGSTS.E [R249+0x4be00], desc[UR6][R56.64], P1 ;  /* 0x4be0000038f97fae */ /* 0x008fe80008921846 */
[----:B------:R-:W-:Y:S04]  /*56350*/  LDGSTS.E [R249+0x4bf00], desc[UR6][R54.64], P0 ;  /* 0x4bf0000036f97fae */ /* 0x000fe80008121846 */
[----:B------:R-:W-:Y:S04]  /*56360*/  LDGSTS.E [R249+0x4ce00], desc[UR6][R52.64], P1 ;  /* 0x4ce0000034f97fae */ /* 0x000fe80008921846 */
[----:B------:R-:W3:Y:S04]  /*56370*/  LDL.LU.64 R56, [R1+0x4928] ;  /* 0x0049280001387983 */ /* 0x000ee80000300a00 */
[----:B------:R-:W4:Y:S04]  /*56380*/  LDL.LU.64 R54, [R1+0x4920] ;  /* 0x0049200001367983 */ /* 0x000f280000300a00 */
[----:B------:R-:W2:Y:S04]  /*56390*/  LDL.LU.64 R52, [R1+0x4918] ;  /* 0x0049180001347983 */ /* 0x000ea80000300a00 */
[----:B------:R-:W-:Y:S04]  /*563a0*/  LDGSTS.E [R249+0x4cf00], desc[UR6][R50.64], P0 ;  /* 0x4cf0000032f97fae */ /* 0x000fe80008121846 */
[----:B------:R-:W-:Y:S04]  /*563b0*/  LDGSTS.E [R249+0x4de00], desc[UR6][R48.64], P1 ;  /* 0x4de0000030f97fae */ /* 0x000fe80008921846 */
[----:B------:R-:W3:Y:S04]  /*563c0*/  LDL.LU.64 R50, [R1+0x4910] ;  /* 0x0049100001327983 */ /* 0x000ee80000300a00 */
[----:B------:R-:W4:Y:S04]  /*563d0*/  LDL.LU.64 R48, [R1+0x4908] ;  /* 0x0049080001307983 */ /* 0x000f280000300a00 */
[----:B----4-:R-:W-:Y:S04]  /*563e0*/  LDGSTS.E [R249+0x4df00], desc[UR6][R48.64], P0 ;  /* 0x4df0000030f97fae */ /* 0x010fe80008121846 */
[----:B---3--:R-:W-:Y:S04]  /*563f0*/  LDGSTS.E [R249+0x4ee00], desc[UR6][R50.64], P1 ;  /* 0x4ee0000032f97fae */ /* 0x008fe80008921846 */
[----:B--2---:R-:W-:Y:S04]  /*56400*/  LDGSTS.E [R249+0x4ef00], desc[UR6][R52.64], P0 ;  /* 0x4ef0000034f97fae */ /* 0x004fe80008121846 */
[----:B------:R-:W5:Y:S04]  /*56410*/  LDL.LU.64 R48, [R1+0x4900] ;  /* 0x0049000001307983 */ /* 0x000f680000300a00 */
[----:B------:R-:W5:Y:S04]  /*56420*/  LDL.LU.64 R50, [R1+0x48f8] ;  /* 0x0048f80001327983 */ /* 0x000f680000300a00 */
[----:B------:R-:W5:Y:S04]  /*56430*/  LDL.LU.64 R52, [R1+0x48f0] ;  /* 0x0048f00001347983 */ /* 0x000f680000300a00 */
[----:B------:R-:W-:Y:S04]  /*56440*/  LDGSTS.E [R249+0x4fe00], desc[UR6][R54.64], P1 ;  /* 0x4fe0000036f97fae */ /* 0x000fe80008921846 */
[----:B------:R-:W-:Y:S04]  /*56450*/  LDGSTS.E [R249+0x4ff00], desc[UR6][R56.64], P0 ;  /* 0x4ff0000038f97fae */ /* 0x000fe80008121846 */
[----:B------:R-:W-:Y:S04]  /*56460*/  LDGSTS.E [R249+0x50e00], desc[UR6][R58.64], P1 ;  /* 0x50e000003af97fae */ /* 0x000fe80008921846 */
        /* <DEDUP_REMOVED lines=161> */
[----:B------:R2:W-:Y:S04]  /*56e80*/  LDGSTS.E [R249+0x78f00], desc[UR6][R250.64], P0 ;  /* 0x78f00000faf97fae */ /* 0x0005e80008121846 */
[----:B------:R-:W5:Y:S04]  /*56e90*/  LDL.LU.64 R242, [R1+0x4660] ;  /* 0x0046600001f27983 */ /* 0x000f680000300a00 */
[----:B------:R-:W5:Y:S04]  /*56ea0*/  LDL.LU.64 R244, [R1+0x4658] ;  /* 0x0046580001f47983 */ /* 0x000f680000300a00 */
[----:B------:R3:W-:Y:S01]  /*56eb0*/  STL [R1+0x488], RZ ;  /* 0x000488ff01007387 */ /* 0x0007e20000100800 */
[----:B--2---:R-:W2:Y:S03]  /*56ec0*/  LDC R251, c[0x0][0x230] ;  /* 0x00008c00fffb7b82 */ /* 0x004ea60000000800 */
[----:B------:R3:W-:Y:S04]  /*56ed0*/  STL [R1+0x48c], RZ ;  /* 0x00048cff01007387 */ /* 0x0007e80000100800 */
        /* <DEDUP_REMOVED lines=466> */
[----:B------:R-:W-:Y:S04]  /*58c00*/  LDGSTS.E [R249+0x79e00], desc[UR6][R234.64], P1 ;  /* 0x79e00000eaf97fae */ /* 0x000fe80008921846 */
[----:B------:R3:W-:Y:S04]  /*58c10*/  STL [R1+0x1e8], RZ ;  /* 0x0001e8ff01007387 */ /* 0x0007e80000100800 */
[----:B------:R4:W-:Y:S04]  /*58c20*/  LDGSTS.E [R249+0x79f00], desc[UR6][R232.64], P0 ;  /* 0x79f00000e8f97fae */ /* 0x0009e80008121846 */
[----:B------:R3:W-:Y:S04]  /*58c30*/  STL [R1+0x1ec], RZ ;  /* 0x0001ecff01007387 */ /* 0x0007e80000100800 */
[----:B------:R-:W-:Y:S04]  /*58c40*/  LDGSTS.E [R249+0x7ae00], desc[UR6][R134.64], P1 ;  /* 0x7ae0000086f97fae */ /* 0x000fe80008921846 */
        /* <DEDUP_REMOVED lines=8> */
[----:B------:R3:W-:Y:S01]  /*58cd0*/  STL [R1+0x30], RZ ;  /* 0x000030ff01007387 */ /* 0x0007e20000100800 */
[----:B--2---:R-:W-:-:S03]  /*58ce0*/  IADD3 R251, R251, 0x7f, RZ ;  /* 0x0000007ffbfb7810 */ /* 0x004fc60007ffe0ff */
[----:B------:R-:W-:Y:S04]  /*58cf0*/  LDGSTS.E [R249+0x7cf00], desc[UR6][R124.64], P0 ;  /* 0x7cf000007cf97fae */ /* 0x000fe80008121846 */
[----:B------:R3:W-:Y:S04]  /*58d00*/  STL [R1+0x34], RZ ;  /* 0x000034ff01007387 */ /* 0x0007e80000100800 */
[----:B------:R-:W-:Y:S04]  /*58d10*/  LDGSTS.E [R249+0x7de00], desc[UR6][R122.64], P1 ;  /* 0x7de000007af97fae */ /* 0x000fe80008921846 */
[----:B------:R3:W-:Y:S04]  /*58d20*/  STL [R1+0x38], RZ ;  /* 0x000038ff01007387 */ /* 0x0007e80000100800 */
[----:B------:R-:W-:Y:S04]  /*58d30*/  LDGSTS.E [R249+0x7df00], desc[UR6][R120.64], P0 ;  /* 0x7df0000078f97fae */ /* 0x000fe80008121846 */
[----:B------:R3:W-:Y:S04]  /*58d40*/  STL [R1+0x3c], RZ ;  /* 0x00003cff01007387 */ /* 0x0007e80000100800 */
[----:B------:R-:W-:Y:S04]  /*58d50*/  LDGSTS.E [R249+0x7ee00], desc[UR6][R118.64], P1 ;  /* 0x7ee0000076f97fae */ /* 0x000fe80008921846 */
[----:B------:R-:W-:Y:S04]  /*58d60*/  LDGSTS.E [R249+0x7ef00], desc[UR6][R116.64], P0 ;  /* 0x7ef0000074f97fae */ /* 0x000fe80008121846 */
[----:B------:R1:W-:Y:S04]  /*58d70*/  LDGSTS.E [R249+0x7fe00], desc[UR6][R114.64], P1 ;  /* 0x7fe0000072f97fae */ /* 0x0003e80008921846 */
[----:B------:R2:W-:Y:S01]  /*58d80*/  LDGSTS.E [R249+0x7ff00], desc[UR6][R112.64], P0 ;  /* 0x7ff0000070f97fae */ /* 0x0005e20008121846 */
[----:B------:R-:W-:-:S03]  /*58d90*/  ISETP.GE.AND P0, PT, R251, 0x80, PT ;  /* 0x00000080fb00780c */ /* 0x000fc60003f06270 */
[----:B------:R-:W0:Y:S01]  /*58da0*/  LDGDEPBAR ;  /* 0x00000000000079af */ /* 0x000e220000000000 */
[----:B----4-:R-:W-:Y:S02]  /*58db0*/  CS2R R232, SRZ ;  /* 0x0000000000e87805 */ /* 0x010fe4000001ff00 */
[----:B------:R-:W-:Y:S02]  /*58dc0*/  CS2R R234, SRZ ;  /* 0x0000000000ea7805 */ /* 0x000fe4000001ff00 */
[----:B------:R-:W-:Y:S02]  /*58dd0*/  CS2R R250, SRZ ;  /* 0x0000000000fa7805 */ /* 0x000fe4000001ff00 */
[----:B-1----:R-:W-:Y:S02]  /*58de0*/  CS2R R114, SRZ ;  /* 0x0000000000727805 */ /* 0x002fe4000001ff00 */
[----:B------:R-:W-:Y:S02]  /*58df0*/  CS2R R116, SRZ ;  /* 0x0000000000747805 */ /* 0x000fe4000001ff00 */
[----:B------:R-:W-:-:S02]  /*58e00*/  CS2R R118, SRZ ;  /* 0x0000000000767805 */ /* 0x000fc4000001ff00 */
[----:B------:R-:W-:Y:S02]  /*58e10*/  CS2R R120, SRZ ;  /* 0x0000000000787805 */ /* 0x000fe4000001ff00 */
[----:B--2---:R-:W-:Y:S02]  /*58e20*/  CS2R R248, SRZ ;  /* 0x0000000000f87805 */ /* 0x004fe4000001ff00 */
[----:B------:R-:W-:Y:S02]  /*58e30*/  CS2R R112, SRZ ;  /* 0x0000000000707805 */ /* 0x000fe4000001ff00 */
[----:B------:R-:W-:Y:S02]  /*58e40*/  CS2R R122, SRZ ;  /* 0x00000000007a7805 */ /* 0x000fe4000001ff00 */
[----:B------:R-:W-:Y:S02]  /*58e50*/  CS2R R124, SRZ ;  /* 0x00000000007c7805 */ /* 0x000fe4000001ff00 */
[----:B------:R-:W-:-:S02]  /*58e60*/  CS2R R126, SRZ ;  /* 0x00000000007e7805 */ /* 0x000fc4000001ff00 */
[----:B------:R-:W-:Y:S02]  /*58e70*/  CS2R R128, SRZ ;  /* 0x0000000000807805 */ /* 0x000fe4000001ff00 */
[----:B------:R-:W-:Y:S02]  /*58e80*/  CS2R R130, SRZ ;  /* 0x0000000000827805 */ /* 0x000fe4000001ff00 */
[----:B------:R-:W-:Y:S02]  /*58e90*/  CS2R R132, SRZ ;  /* 0x0000000000847805 */ /* 0x000fe4000001ff00 */
[----:B------:R-:W-:Y:S01]  /*58ea0*/  CS2R R134, SRZ ;  /* 0x0000000000867805 */ /* 0x000fe2000001ff00 */
[----:B---3--:R-:W-:Y:S06]  /*58eb0*/  @!P0 BRA `(.L_x_0) ;  /* 0x000007d400788947 */ /* 0x008fec0003800000 */
[----:B------:R-:W2:Y:S04]  /*58ec0*/  LDL.LU.64 R122, [R1+0x1640] ;  /* 0x00164000017a7983 */ /* 0x000ea80000300a00 */
        /* <DEDUP_REMOVED lines=10> */
[----:B--2---:R1:W-:Y:S01]  /*58f70*/  STL [R1+0x2cc4], R122 ;  /* 0x002cc47a01007387 */ /* 0x0043e20000100800 */
[----:B------:R-:W-:-:S03]  /*58f80*/  IMAD.MOV.U32 R0, RZ, RZ, R123 ;  /* 0x000000ffff007224 */ /* 0x000fc600078e007b */
[----:B-1----:R-:W2:Y:S04]  /*58f90*/  LDL.LU.64 R122, [R1+0x10e8] ;  /* 0x0010e800017a7983 */ /* 0x002ea80000300a00 */
[----:B------:R1:W-:Y:S04]  /*58fa0*/  STL [R1+0x2cc0], R0 ;  /* 0x002cc00001007387 */ /* 0x0003e80000100800 */
[----:B---3--:R3:W-:Y:S01]  /*58fb0*/  STL [R1+0x2ccc], R114 ;  /* 0x002ccc7201007387 */ /* 0x0087e20000100800 */
[----:B-1----:R-:W-:-:S03]  /*58fc0*/  IMAD.MOV.U32 R0, RZ, RZ, R115 ;  /* 0x000000ffff007224 */ /* 0x002fc600078e0073 */
[----:B---3--:R-:W3:Y:S04]  /*58fd0*/  LDL.LU.64 R114, [R1+0x1730] ;  /* 0x0017300001727983 */ /* 0x008ee80000300a00 */
[----:B------:R1:W-:Y:S04]  /*58fe0*/  STL [R1+0x2cc8], R0 ;  /* 0x002cc80001007387 */ /* 0x0003e80000100800 */
[----:B----4-:R4:W-:Y:S01]  /*58ff0*/  STL [R1+0x2cd4], R116 ;  /* 0x002cd47401007387 */ /* 0x0109e20000100800 */
[----:B-1----:R-:W-:-:S03]  /*59000*/  MOV R0, R117 ;  /* 0x0000007500007202 */ /* 0x002fc60000000f00 */
[----:B----4-:R-:W4:Y:S04]  /*59010*/  LDL.LU.64 R116, [R1+0x1600] ;  /* 0x0016000001747983 */ /* 0x010f280000300a00 */
[----:B------:R1:W-:Y:S04]  /*59020*/  STL [R1+0x2cd0], R0 ;  /* 0x002cd00001007387 */ /* 0x0003e80000100800 */
[----:B------:R1:W-:Y:S02]  /*59030*/  STL [R1+0x2cdc], R124 ;  /* 0x002cdc7c01007387 */ /* 0x0003e40000100800 */
[----:B-1----:R-:W-:-:S02]  /*59040*/  IMAD.MOV.U32 R0, RZ, RZ, R125 ;  /* 0x000000ffff007224 */ /* 0x002fc400078e007d */
[----:B------:R-:W4:Y:S04]  /*59050*/  LDL.LU.64 R124, [R1+0x14c8] ;  /* 0x0014c800017c7983 */ /* 0x000f280000300a00 */
[----:B------:R1:W-:Y:S04]  /*59060*/  STL [R1+0x2cd8], R0 ;  /* 0x002cd80001007387 */ /* 0x0003e80000100800 */
[----:B------:R1:W-:Y:S02]  /*59070*/  STL [R1+0x2ce4], R126 ;  /* 0x002ce47e01007387 */ /* 0x0003e40000100800 */
[----:B-1----:R-:W-:-:S02]  /*59080*/  IMAD.MOV.U32 R0, RZ, RZ, R127 ;  /* 0x000000ffff007224 */ /* 0x002fc400078e007f */
[----:B------:R-:W4:Y:S04]  /*59090*/  LDL.LU.64 R126, [R1+0x1130] ;  /* 0x00113000017e7983 */ /* 0x000f280000300a00 */
[----:B------:R1:W-:Y:S04]  /*590a0*/  STL [R1+0x2ce0], R0 ;  /* 0x002ce00001007387 */ /* 0x0003e80000100800 */
[----:B------:R1:W-:Y:S02]  /*590b0*/  STL [R1+0x2cec], R128 ;  /* 0x002cec8001007387 */ /* 0x0003e40000100800 */
[----:B-1----:R-:W-:-:S02]  /*590c0*/  MOV R0, R129 ;  /* 0x0000008100007202 */ /* 0x002fc40000000f00 */
[----:B------:R-:W4:Y:S04]  /*590d0*/  LDL.LU.64 R128, [R1+0x1770] ;  /* 0x0017700001807983 */ /* 0x000f280000300a00 */
        /* <DEDUP_REMOVED lines=21> */
[----:B--2---:R2:W-:Y:S01]  /*59230*/  STL [R1+0x2d1c], R122 ;  /* 0x002d1c7a01007387 */ /* 0x0045e20000100800 */
[----:B-1----:R-:W-:-:S03]  /*59240*/  MOV R0, R123 ;  /* 0x0000007b00007202 */ /* 0x002fc60000000f00 */
[----:B--2---:R-:W2:Y:S04]  /*59250*/  LDL.LU.64 R122, [R1+0x1558] ;  /* 0x00155800017a7983 */ /* 0x004ea80000300a00 */
[----:B------:R1:W-:Y:S04]  /*59260*/  STL [R1+0x2d18], R0 ;  /* 0x002d180001007387 */ /* 0x0003e80000100800 */
[----:B---3--:R3:W-:Y:S01]  /*59270*/  STL [R1+0x2d24], R114 ;  /* 0x002d247201007387 */ /* 0x0087e20000100800 */
[----:B-1----:R-:W-:-:S03]  /*59280*/  IMAD.MOV.U32 R0, RZ, RZ, R115 ;  /* 0x000000ffff007224 */ /* 0x002fc600078e0073 */
[----:B---3--:R-:W3:Y:S04]  /*59290*/  LDL.LU.64 R114, [R1+0x12a8] ;  /* 0x0012a80001727983 */ /* 0x008ee80000300a00 */
[----:B------:R1:W-:Y:S04]  /*592a0*/  STL [R1+0x2d20], R0 ;  /* 0x002d200001007387 */ /* 0x0003e80000100800 */
[----:B----4-:R4:W-:Y:S01]  /*592b0*/  STL [R1+0x2d2c], R116 ;  /* 0x002d2c7401007387 */ /* 0x0109e20000100800 */
[----:B-1----:R-:W-:-:S03]  /*592c0*/  IMAD.MOV.U32 R0, RZ, RZ, R117 ;  /* 0x000000ffff007224 */ /* 0x002fc600078e0075 */
[----:B----4-:R-:W4:Y:S04]  /*592d0*/  LDL.LU.64 R116, [R1+0x1830] ;  /* 0x0018300001747983 */ /* 0x010f280000300a00 */
        /* <DEDUP_REMOVED lines=33> */
[----:B--2---:R2:W-:Y:S01]  /*594f0*/  STL [R1+0x2d74], R122 ;  /* 0x002d747a01007387 */ /* 0x0045e20000100800 */
[----:B-1----:R-:W-:-:S03]  /*59500*/  IMAD.MOV.U32 R0, RZ, RZ, R123 ;  /* 0x000000ffff007224 */ /* 0x002fc600078e007b */
[----:B--2---:R-:W2:Y:S04]  /*59510*/  LDL.LU.64 R122, [R1+0x1760] ;  /* 0x00176000017a7983 */ /* 0x004ea80000300a00 */
[----:B------:R1:W-:Y:S04]  /*59520*/  STL [R1+0x2d70], R0 ;  /* 0x002d700001007387 */ /* 0x0003e80000100800 */
[----:B---3--:R3:W-:Y:S01]  /*59530*/  STL [R1+0x2d7c], R114 ;  /* 0x002d7c7201007387 */ /* 0x0087e20000100800 */
[----:B-1----:R-:W-:-:S03]  /*59540*/  MOV R0, R115 ;  /* 0x0000007300007202 */ /* 0x002fc60000000f00 */
[----:B---3--:R-:W3:Y:S04]  /*59550*/  LDL.LU.64 R114, [R1+0x1620] ;  /* 0x0016200001727983 */ /* 0x008ee80000300a00 */
[----:B------:R1:W-:Y:S04]  /*59560*/  STL [R1+0x2d78], R0 ;  /* 0x002d780001007387 */ /* 0x0003e80000100800 */
[----:B----4-:R4:W-:Y:S01]  /*59570*/  STL [R1+0x2d84], R116 ;  /* 0x002d847401007387 */ /* 0x0109e20000100800 */
[----:B-1----:R-:W-:-:S03]  /*59580*/  IMAD.MOV.U32 R0, RZ, RZ, R117 ;  /* 0x000000ffff007224 */ /* 0x002fc600078e0075 */
[----:B----4-:R-:W4:Y:S04]  /*59590*/  LDL.LU.64 R116, [R1+0x14f8] ;  /* 0x0014f80001747983 */ /* 0x010f280000300a00 */
        /* <DEDUP_REMOVED lines=33> */
[----:B--2---:R2:W-:Y:S01]  /*597b0*/  STL [R1+0x2dcc], R122 ;  /* 0x002dcc7a01007387 */ /* 0x0045e20000100800 */
[----:B-1----:R-:W-:-:S03]  /*597c0*/  IMAD.MOV.U32 R0, RZ, RZ, R123 ;  /* 0x000000ffff007224 */ /* 0x002fc600078e007b */
[----:B--2---:R-:W2:Y:S04]  /*597d0*/  LDL.LU.64 R122, [R1+0x1b90] ;  /* 0x001b9000017a7983 */ /* 0x004ea80000300a00 */
        /* <DEDUP_REMOVED lines=137> */
[----:B----4-:R-:W-:Y:S04]  /*5a070*/  STL [R1+0x2ee4], R116 ;  /* 0x002ee47401007387 */ /* 0x010fe80000100800 */
[----:B------:R-:W4:Y:S01]  /*5a080*/  LDL.LU.64 R112, [R1+0x1848] ;  /* 0x0018480001707983 */ /* 0x000f220000300a00 */
[----:B-1----:R-:W-:-:S05]  /*5a090*/  MOV R0, R117 ;  /* 0x0000007500007202 */ /* 0x002fca0000000f00 */
[----:B------:R1:W-:Y:S04]  /*5a0a0*/  STL [R1+0x2ee0], R0 ;  /* 0x002ee00001007387 */ /* 0x0003e80000100800 */
[----:B------:R1:W-:Y:S02]  /*5a0b0*/  STL [R1+0x2eec], R124 ;  /* 0x002eec7c01007387 */ /* 0x0003e40000100800 */
[----:B-1----:R-:W-:Y:S02]  /*5a0c0*/  IMAD.MOV.U32 R0, RZ, RZ, R125 ;  /* 0x000000ffff007224 */ /* 0x002fe400078e007d */
        /* <DEDUP_REMOVED lines=14> */
[----:B------:R-:W-:Y:S04]  /*5a1b0*/  STL [R1+0x2f0c], R132 ;  /* 0x002f0c8401007387 */ /* 0x000fe80000100800 */
[----:B------:R-:W4:Y:S01]  /*5a1c0*/  LDL.LU.64 R116, [R1+0x1e18] ;  /* 0x001e180001747983 */ /* 0x000f220000300a00 */
[----:B-1----:R-:W-:-:S05]  /*5a1d0*/  IMAD.MOV.U32 R0, RZ, RZ, R133 ;  /* 0x000000ffff007224 */ /* 0x002fca00078e0085 */
[----:B------:R1:W-:Y:S02]  /*5a1e0*/  STL [R1+0x2f08], R0 ;  /* 0x002f080001007387 */ /* 0x0003e40000100800 */
[----:B-1----:R-:W-:Y:S02]  /*5a1f0*/  MOV R0, R135 ;  /* 0x0000008700007202 */ /* 0x002fe40000000f00 */
[----:B------:R-:W-:Y:S04]  /*5a200*/  STL [R1+0x2f14], R134 ;  /* 0x002f148601007387 */ /* 0x000fe80000100800 */
[----:B------:R-:W4:Y:S04]  /*5a210*/  LDL.LU.64 R132, [R1+0x1d40] ;  /* 0x001d400001847983 */ /* 0x000f280000300a00 */
[----:B------:R1:W-:Y:S04]  /*5a220*/  STL [R1+0x2f10], R0 ;  /* 0x002f100001007387 */ /* 0x0003e80000100800 */
[----:B------:R1:W-:Y:S02]  /*5a230*/  STL [R1+0x2f1c], R118 ;  /* 0x002f1c7601007387 */ /* 0x0003e40000100800 */
[----:B-1----:R-:W-:-:S02]  /*5a240*/  IMAD.MOV.U32 R0, RZ, RZ, R119 ;  /* 0x000000ffff007224 */ /* 0x002fc400078e0077 */
[----:B------:R-:W4:Y:S04]  /*5a250*/  LDL.LU.64 R134, [R1+0x1c00] ;  /* 0x001c000001867983 */ /* 0x000f280000300a00 */
[----:B------:R-:W-:Y:S04]  /*5a260*/  STL [R1+0x2f24], R120 ;  /* 0x002f247801007387 */ /* 0x000fe80000100800 */
[----:B------:R1:W-:Y:S04]  /*5a270*/  STL [R1+0x2f18], R0 ;  /* 0x002f180001007387 */ /* 0x0003e80000100800 */
[----:B------:R-:W4:Y:S01]  /*5a280*/  LDL.LU.64 R118, [R1+0x19b0] ;  /* 0x0019b00001767983 */ /* 0x000f220000300a00 */
[----:B-1----:R-:W-:-:S03]  /*5a290*/  IMAD.MOV.U32 R0, RZ, RZ, R121 ;  /* 0x000000ffff007224 */ /* 0x002fc600078e0079 */
[----:B--2---:R-:W-:Y:S04]  /*5a2a0*/  STL [R1+0x2f2c], R122 ;  /* 0x002f2c7a01007387 */ /* 0x004fe80000100800 */
[----:B------:R1:W-:Y:S04]  /*5a2b0*/  STL [R1+0x2f20], R0 ;  /* 0x002f200001007387 */ /* 0x0003e80000100800 */
[----:B------:R-:W2:Y:S01]  /*5a2c0*/  LDL.LU.64 R120, [R1+0x1e48] ;  /* 0x001e480001787983 */ /* 0x000ea20000300a00 */
[----:B-1----:R-:W-:-:S03]  /*5a2d0*/  MOV R0, R123 ;  /* 0x0000007b00007202 */ /* 0x002fc60000000f00 */
[----:B---3--:R-:W-:Y:S04]  /*5a2e0*/  STL [R1+0x2f34], R114 ;  /* 0x002f347201007387 */ /* 0x008fe80000100800 */
[----:B------:R1:W-:Y:S04]  /*5a2f0*/  STL [R1+0x2f28], R0 ;  /* 0x002f280001007387 */ /* 0x0003e80000100800 */
[----:B------:R-:W3:Y:S01]  /*5a300*/  LDL.LU.64 R122, [R1+0x1d78] ;  /* 0x001d7800017a7983 */ /* 0x000ee20000300a00 */
[----:B-1----:R-:W-:-:S03]  /*5a310*/  IMAD.MOV.U32 R0, RZ, RZ, R115 ;  /* 0x000000ffff007224 */ /* 0x002fc600078e0073 */
[----:B----4-:R-:W-:Y:S04]  /*5a320*/  STL [R1+0x2f3c], R112 ;  /* 0x002f3c7001007387 */ /* 0x010fe80000100800 */
[----:B------:R1:W-:Y:S04]  /*5a330*/  STL [R1+0x2f30], R0 ;  /* 0x002f300001007387 */ /* 0x0003e80000100800 */
[----:B------:R-:W4:Y:S01]  /*5a340*/  LDL.LU.64 R114, [R1+0x1c50] ;  /* 0x001c500001727983 */ /* 0x000f220000300a00 */
[----:B-1----:R-:W-:-:S03]  /*5a350*/  IMAD.MOV.U32 R0, RZ, RZ, R113 ;  /* 0x000000ffff007224 */ /* 0x002fc600078e0071 */
[----:B------:R-:W-:Y:S04]  /*5a360*/  STL [R1+0x2f44], R124 ;  /* 0x002f447c01007387 */ /* 0x000fe80000100800 */
[----:B------:R1:W-:Y:S02]  /*5a370*/  STL [R1+0x2f38], R0 ;  /* 0x002f380001007387 */ /* 0x0003e40000100800 */
[----:B-1----:R-:W-:Y:S02]  /*5a380*/  MOV R0, R125 ;  /* 0x0000007d00007202 */ /* 0x002fe40000000f00 */
        /* <DEDUP_REMOVED lines=20> */
[----:B------:R-:W-:Y:S04]  /*5a4d0*/  STL [R1+0x2f74], R134 ;  /* 0x002f748601007387 */ /* 0x000fe80000100800 */
[----:B------:R1:W-:Y:S04]  /*5a4e0*/  STL [R1+0x2f68], R0 ;  /* 0x002f680001007387 */ /* 0x0003e80000100800 */
[----:B------:R-:W4:Y:S01]  /*5a4f0*/  LDL.LU.64 R132, [R1+0x1e98] ;  /* 0x001e980001847983 */ /* 0x000f220000300a00 */
[----:B-1----:R-:W-:-:S03]  /*5a500*/  MOV R0, R135 ;  /* 0x0000008700007202 */ /* 0x002fc60000000f00 */
[----:B------:R-:W-:Y:S04]  /*5a510*/  STL [R1+0x2f7c], R118 ;  /* 0x002f7c7601007387 */ /* 0x000fe80000100800 */
[----:B------:R1:W-:Y:S04]  /*5a520*/  STL [R1+0x2f70], R0 ;  /* 0x002f700001007387 */ /* 0x0003e80000100800 */
[----:B------:R-:W4:Y:S01]  /*5a530*/  LDL.LU.64 R134, [R1+0x1de8] ;  /* 0x001de80001867983 */ /* 0x000f220000300a00 */
[----:B-1----:R-:W-:-:S03]  /*5a540*/  IMAD.MOV.U32 R0, RZ, RZ, R119 ;  /* 0x000000ffff007224 */ /* 0x002fc600078e0077 */
[----:B--2---:R-:W-:Y:S04]  /*5a550*/  STL [R1+0x2f84], R120 ;  /* 0x002f847801007387 */ /* 0x004fe80000100800 */
[----:B------:R1:W-:Y:S04]  /*5a560*/  STL [R1+0x2f78], R0 ;  /* 0x002f780001007387 */ /* 0x0003e80000100800 */
[----:B------:R-:W2:Y:S01]  /*5a570*/  LDL.LU.64 R118, [R1+0x1cf0] ;  /* 0x001cf00001767983 */ /* 0x000ea20000300a00 */
[----:B-1----:R-:W-:-:S03]  /*5a580*/  IMAD.MOV.U32 R0, RZ, RZ, R121 ;  /* 0x000000ffff007224 */ /* 0x002fc600078e0079 */
[----:B---3--:R-:W-:Y:S04]  /*5a590*/  STL [R1+0x2f8c], R122 ;  /* 0x002f8c7a01007387 */ /* 0x008fe80000100800 */
[----:B------:R1:W-:Y:S04]  /*5a5a0*/  STL [R1+0x2f80], R0 ;  /* 0x002f800001007387 */ /* 0x0003e80000100800 */
[----:B------:R-:W3:Y:S01]  /*5a5b0*/  LDL.LU.64 R120, [R1+0x1b98] ;  /* 0x001b980001787983 */ /* 0x000ee20000300a00 */
[----:B-1----:R-:W-:-:S03]  /*5a5c0*/  MOV R0, R123 ;  /* 0x0000007b00007202 */ /* 0x002fc60000000f00 */
[----:B----4-:R-:W-:Y:S04]  /*5a5d0*/  STL [R1+0x2f94], R114 ;  /* 0x002f947201007387 */ /* 0x010fe80000100800 */
[----:B------:R1:W-:Y:S04]  /*5a5e0*/  STL [R1+0x2f88], R0 ;  /* 0x002f880001007387 */ /* 0x0003e80000100800 */
[----:B------:R-:W4:Y:S04]  /*5a5f0*/  LDL.LU.64 R122, [R1+0x1ec8] ;  /* 0x001ec800017a7983 */ /* 0x000f280000300a00 */
[----:B------:R-:W4:Y:S01]  /*5a600*/  LDL.LU.64 R112, [R1+0x1e08] ;  /* 0x001e080001707983 */ /* 0x000f220000300a00 */
[----:B-1----:R-:W-:-:S05]  /*5a610*/  IMAD.MOV.U32 R0, RZ, RZ, R115 ;  /* 0x000000ffff007224 */ /* 0x002fca00078e0073 */
[----:B------:R1:W-:Y:S04]  /*5a620*/  STL [R1+0x2f90], R0 ;  /* 0x002f900001007387 */ /* 0x0003e80000100800 */
[----:B------:R1:W-:Y:S02]  /*5a630*/  STL [R1+0x2f9c], R124 ;  /* 0x002f9c7c01007387 */ /* 0x0003e40000100800 */
[----:B-1----:R-:W-:Y:S02]  /*5a640*/  IMAD.MOV.U32 R0, RZ, RZ, R125 ;  /* 0x000000ffff007224 */ /* 0x002fe400078e007d */
[----:B------:R-:W4:Y:S04]  /*5a650*/  LDL.LU.64 R124, [R1+0x1d38] ;  /* 0x001d3800017c7983 */ /* 0x000f280000300a00 */
[----:B------:R1:W-:Y:S04]  /*5a660*/  STL [R1+0x2f98], R0 ;  /* 0x002f980001007387 */ /* 0x0003e80000100800 */
[----:B------:R1:W-:Y:S02]  /*5a670*/  STL [R1+0x2fa4], R126 ;  /* 0x002fa47e01007387 */ /* 0x0003e40000100800 */
[----:B-1----:R-:W-:-:S02]  /*5a680*/  MOV R0, R127 ;  /* 0x0000007f00007202 */ /* 0x002fc40000000f00 */
[----:B------:R-:W4:Y:S04]  /*5a690*/  LDL.LU.64 R126, [R1+0x1bf8] ;  /* 0x001bf800017e7983 */ /* 0x000f280000300a00 */
[----:B------:R1:W-:Y:S04]  /*5a6a0*/  STL [R1+0x2fa0], R0 ;  /* 0x002fa00001007387 */ /* 0x0003e80000100800 */
[----:B------:R1:W-:Y:S04]  /*5a6b0*/  STL [R1+0x2fac], R128 ;  /* 0x002fac8001007387 */ /* 0x0003e80000100800 */
[----:B------:R-:W4:Y:S01]  /*5a6c0*/  LDL.LU.64 R114, [R1+0x1ef0] ;  /* 0x001ef00001727983 */ /* 0x000f220000300a00 */
[----:B-1----:R-:W-:-:S03]  /*5a6d0*/  IMAD.MOV.U32 R0, RZ, RZ, R129 ;  /* 0x000000ffff007224 */ /* 0x002fc600078e0081 */
[----:B------:R-:W-:Y:S04]  /*5a6e0*/  STL [R1+0x2fb4], R130 ;  /* 0x002fb48201007387 */ /* 0x000fe80000100800 */
[----:B------:R1:W-:Y:S04]  /*5a6f0*/  STL [R1+0x2fa8], R0 ;  /* 0x002fa80001007387 */ /* 0x0003e80000100800 */
[----:B------:R-:W4:Y:S01]  /*5a700*/  LDL.LU.64 R128, [R1+0x1e40] ;  /* 0x001e400001807983 */ /* 0x000f220000300a00 */
[----:B-1----:R-:W-:-:S03]  /*5a710*/  IMAD.MOV.U32 R0, RZ, RZ, R131 ;  /* 0x000000ffff007224 */ /* 0x002fc600078e0083 */
[----:B------:R-:W-:Y:S04]  /*5a720*/  STL [R1+0x2fbc], R116 ;  /* 0x002fbc7401007387 */ /* 0x000fe80000100800 */
[----:B------:R1:W-:Y:S04]  /*5a730*/  STL [R1+0x2fb0], R0 ;  /* 0x002fb00001007387 */ /* 0x0003e80000100800 */
[----:B------:R-:W4:Y:S01]  /*5a740*/  LDL.LU.64 R130, [R1+0x1d68] ;  /* 0x001d680001827983 */ /* 0x000f220000300a00 */
[----:B-1----:R-:W-:-:S03]  /*5a750*/  MOV R0, R117 ;  /* 0x0000007500007202 */ /* 0x002fc60000000f00 */
        /* <DEDUP_REMOVED lines=20> */
[----:B------:R-:W-:Y:S04]  /*5a8a0*/  STL [R1+0x2fec], R112 ;  /* 0x002fec7001007387 */ /* 0x000fe80000100800 */
[----:B------:R1:W-:Y:S04]  /*5a8b0*/  STL [R1+0x2fe0], R0 ;  /* 0x002fe00001007387 */ /* 0x0003e80000100800 */
[----:B----4-:R-:W4:Y:S01]  /*5a8c0*/  LDL.LU.64 R122, [R1+0x1f20] ;  /* 0x001f2000017a7983 */ /* 0x010f220000300a00 */
[----:B-1----:R-:W-:-:S03]  /*5a8d0*/  MOV R0, R113 ;  /* 0x0000007100007202 */ /* 0x002fc60000000f00 */
[----:B------:R-:W-:Y:S04]  /*5a8e0*/  STL [R1+0x2ff4], R124 ;  /* 0x002ff47c01007387 */ /* 0x000fe80000100800 */
[----:B------:R1:W-:Y:S02]  /*5a8f0*/  STL [R1+0x2fe8], R0 ;  /* 0x002fe80001007387 */ /* 0x0003e40000100800 */
[----:B-1----:R-:W-:Y:S02]  /*5a900*/  IMAD.MOV.U32 R0, RZ, RZ, R125 ;  /* 0x000000ffff007224 */ /* 0x002fe400078e007d */
        /* <DEDUP_REMOVED lines=33> */
[----:B------:R-:W3:Y:S04]  /*5ab20*/  LDL.LU.64 R248, [R1+0x1ff8] ;  /* 0x001ff80001f87983 */ /* 0x000ee80000300a00 */
[----:B------:R-:W3:Y:S01]  /*5ab30*/  LDL.LU.64 R250, [R1+0x1ee0] ;  /* 0x001ee00001fa7983 */ /* 0x000ee20000300a00 */
[----:B-1----:R-:W-:-:S05]  /*5ab40*/  IMAD.MOV.U32 R0, RZ, RZ, R121 ;  /* 0x000000ffff007224 */ /* 0x002fca00078e0079 */
[----:B------:R1:W-:Y:S04]  /*5ab50*/  STL [R1+0x3038], R0 ;  /* 0x0030380001007387 */ /* 0x0003e80000100800 */
[----:B----4-:R-:W-:Y:S04]  /*5ab60*/  STL [R1+0x3044], R122 ;  /* 0x0030447a01007387 */ /* 0x010fe80000100800 */
[----:B------:R-:W4:Y:S01]  /*5ab70*/  LDL.LU.64 R112, [R1+0x1e28] ;  /* 0x001e280001707983 */ /* 0x000f220000300a00 */
[----:B-1----:R-:W-:-:S03]  /*5ab80*/  IMAD.MOV.U32 R0, RZ, RZ, R123 ;  /* 0x000000ffff007224 */ /* 0x002fc600078e007b */
[----:B------:R-:W4:Y:S04]  /*5ab90*/  LDL.LU.64 R114, [R1+0x1d58] ;  /* 0x001d580001727983 */ /* 0x000f280000300a00 */
[----:B------:R1:W-:Y:S04]  /*5aba0*/  STL [R1+0x3040], R0 ;  /* 0x0030400001007387 */ /* 0x0003e80000100800 */
[----:B------:R-:W-:Y:S04]  /*5abb0*/  STL [R1+0x304c], R124 ;  /* 0x00304c7c01007387 */ /* 0x000fe80000100800 */
[----:B------:R-:W4:Y:S01]  /*5abc0*/  LDL.LU.64 R116, [R1+0x2088] ;  /* 0x0020880001747983 */ /* 0x000f220000300a00 */
[----:B-1----:R-:W-:-:S03]  /*5abd0*/  MOV R0, R125 ;  /* 0x0000007d00007202 */ /* 0x002fc60000000f00 */
[----:B------:R-:W4:Y:S04]  /*5abe0*/  LDL.LU.64 R118, [R1+0x1f00] ;  /* 0x001f000001767983 */ /* 0x000f280000300a00 */
[----:B------:R1:W-:Y:S04]  /*5abf0*/  STL [R1+0x3048], R0 ;  /* 0x0030480001007387 */ /* 0x0003e80000100800 */
[----:B------:R-:W-:Y:S04]  /*5ac00*/  STL [R1+0x3054], R126 ;  /* 0x0030547e01007387 */ /* 0x000fe80000100800 */
[----:B------:R-:W4:Y:S01]  /*5ac10*/  LDL.LU.64 R120, [R1+0x1e68] ;  /* 0x001e680001787983 */ /* 0x000f220000300a00 */
[----:B-1----:R-:W-:-:S03]  /*5ac20*/  IMAD.MOV.U32 R0, RZ, RZ, R127 ;  /* 0x000000ffff007224 */ /* 0x002fc600078e007f */
[----:B------:R-:W4:Y:S04]  /*5ac30*/  LDL.LU.64 R122, [R1+0x1d88] ;  /* 0x001d8800017a7983 */ /* 0x000f280000300a00 */
[----:B------:R1:W-:Y:S04]  /*5ac40*/  STL [R1+0x3050], R0 ;  /* 0x0030500001007387 */ /* 0x0003e80000100800 */
[----:B------:R1:W-:Y:S04]  /*5ac50*/  STL [R1+0x305c], R128 ;  /* 0x00305c8001007387 */ /* 0x0003e80000100800 */
[----:B------:R-:W4:Y:S01]  /*5ac60*/  LDL.LU.64 R124, [R1+0x14e8] ;  /* 0x0014e800017c7983 */ /* 0x000f220000300a00 */
[----:B-1----:R-:W-:-:S03]  /*5ac70*/  IMAD.MOV.U32 R0, RZ, RZ, R129 ;  /* 0x000000ffff007224 */ /* 0x002fc600078e0081 */
[----:B------:R-:W4:Y:S04]  /*5ac80*/  LDL.LU.64 R126, [R1+0x14f0] ;  /* 0x0014f000017e7983 */ /* 0x000f280000300a00 */
[----:B------:R1:W-:Y:S04]  /*5ac90*/  STL [R1+0x3058], R0 ;  /* 0x0030580001007387 */ /* 0x0003e80000100800 */
[----:B------:R1:W-:Y:S04]  /*5aca0*/  STL [R1+0x3064], R130 ;  /* 0x0030648201007387 */ /* 0x0003e80000100800 */
[----:B------:R-:W4:Y:S01]  /*5acb0*/  LDL.LU.64 R128, [R1+0x60] ;  /* 0x0000600001807983 */ /* 0x000f220000300a00 */
[----:B-1----:R-:W-:-:S03]  /*5acc0*/  MOV R0, R131 ;  /* 0x0000008300007202 */ /* 0x002fc60000000f00 */
[----:B------:R-:W4:Y:S04]  /*5acd0*/  LDL.LU.64 R130, [R1+0x58] ;  /* 0x0000580001827983 */ /* 0x000f280000300a00 */
[----:B------:R1:W-:Y:S02]  /*5ace0*/  STL [R1+0x3060], R0 ;  /* 0x0030600001007387 */ /* 0x0003e40000100800 */
[----:B-1----:R-:W-:Y:S02]  /*5acf0*/  IMAD.MOV.U32 R0, RZ, RZ, R133 ;  /* 0x000000ffff007224 */ /* 0x002fe400078e0085 */
[----:B------:R1:W-:Y:S04]  /*5ad00*/  STL [R1+0x306c], R132 ;  /* 0x00306c8401007387 */ /* 0x0003e80000100800 */
[----:B------:R-:W-:Y:S04]  /*5ad10*/  STL [R1+0x3074], R234 ;  /* 0x003074ea01007387 */ /* 0x000fe80000100800 */
[----:B------:R1:W-:Y:S04]  /*5ad20*/  STL [R1+0x3068], R0 ;  /* 0x0030680001007387 */ /* 0x0003e80000100800 */
[----:B-1----:R-:W4:Y:S01]  /*5ad30*/  LDL.LU.64 R132, [R1+0x50] ;  /* 0x0000500001847983 */ /* 0x002f220000300a00 */
[----:B------:R-:W-:-:S03]  /*5ad40*/  IMAD.MOV.U32 R0, RZ, RZ, R235 ;  /* 0x000000ffff007224 */ /* 0x000fc600078e00eb */
[----:B--2---:R-:W-:Y:S04]  /*5ad50*/  STL [R1+0x307c], R134 ;  /* 0x00307c8601007387 */ /* 0x004fe80000100800 */
[----:B------:R1:W-:Y:S02]  /*5ad60*/  STL [R1+0x3070], R0 ;  /* 0x0030700001007387 */ /* 0x0003e40000100800 */
[----:B-1----:R-:W-:Y:S02]  /*5ad70*/  MOV R0, R135 ;  /* 0x0000008700007202 */ /* 0x002fe40000000f00 */
[----:B------:R-:W2:Y:S04]  /*5ad80*/  LDL.LU.64 R134, [R1+0x48] ;  /* 0x0000480001867983 */ /* 0x000ea80000300a00 */
[----:B------:R1:W-:Y:S04]  /*5ad90*/  STL [R1+0x3078], R0 ;  /* 0x0030780001007387 */ /* 0x0003e80000100800 */
[----:B---3--:R-:W-:Y:S01]  /*5ada0*/  STL [R1+0x3084], R248 ;  /* 0x003084f801007387 */ /* 0x008fe20000100800 */
[----:B-1----:R-:W-:-:S03]  /*5adb0*/  IMAD.MOV.U32 R0, RZ, RZ, R249 ;  /* 0x000000ffff007224 */ /* 0x002fc600078e00f9 */
[----:B------:R-:W-:Y:S04]  /*5adc0*/  STL [R1+0x308c], R250 ;  /* 0x00308cfa01007387 */ /* 0x000fe80000100800 */
[----:B------:R1:W-:Y:S04]  /*5add0*/  STL [R1+0x3080], R0 ;  /* 0x0030800001007387 */ /* 0x0003e80000100800 */
[----:B----4-:R-:W-:Y:S01]  /*5ade0*/  STL [R1+0x3094], R112 ;  /* 0x0030947001007387 */ /* 0x010fe20000100800 */
[----:B-1----:R-:W-:-:S05]  /*5adf0*/  IMAD.MOV.U32 R0, RZ, RZ, R251 ;  /* 0x000000ffff007224 */ /* 0x002fca00078e00fb */
[----:B------:R1:W-:Y:S04]  /*5ae00*/  STL [R1+0x3088], R0 ;  /* 0x0030880001007387 */ /* 0x0003e80000100800 */
[----:B------:R-:W-:Y:S01]  /*5ae10*/  STL [R1+0x309c], R114 ;  /* 0x00309c7201007387 */ /* 0x000fe20000100800 */
[----:B-1----:R-:W-:-:S05]  /*5ae20*/  MOV R0, R113 ;  /* 0x0000007100007202 */ /* 0x002fca0000000f00 */
[----:B------:R1:W-:Y:S02]  /*5ae30*/  STL [R1+0x3090], R0 ;  /* 0x0030900001007387 */ /* 0x0003e40000100800 */
[----:B-1----:R-:W-:Y:S02]  /*5ae40*/  IMAD.MOV.U32 R0, RZ, RZ, R115 ;  /* 0x000000ffff007224 */ /* 0x002fe400078e0073 */
[----:B------:R-:W-:Y:S04]  /*5ae50*/  STL [R1+0x30a4], R116 ;  /* 0x0030a47401007387 */ /* 0x000fe80000100800 */
[----:B------:R1:W-:Y:S04]  /*5ae60*/  STL [R1+0x3098], R0 ;  /* 0x0030980001007387 */ /* 0x0003e80000100800 */
[----:B------:R-:W-:Y:S01]  /*5ae70*/  STL [R1+0x30ac], R118 ;  /* 0x0030ac7601007387 */ /* 0x000fe20000100800 */
[----:B-1----:R-:W-:-:S05]  /*5ae80*/  IMAD.MOV.U32 R0, RZ, RZ, R117 ;  /* 0x000000ffff007224 */ /* 0x002fca00078e0075 */
[----:B------:R1:W-:Y:S04]  /*5ae90*/  STL [R1+0x30a0], R0 ;  /* 0x0030a00001007387 */ /* 0x0003e80000100800 */
[----:B------:R-:W-:Y:S01]  /*5aea0*/  STL [R1+0x30b4], R120 ;  /* 0x0030b47801007387 */ /* 0x000fe20000100800 */
[----:B-1----:R-:W-:-:S05]  /*5aeb0*/  MOV R0, R119 ;  /* 0x0000007700007202 */ /* 0x002fca0000000f00 */
[----:B------:R1:W-:Y:S04]  /*5aec0*/  STL [R1+0x30a8], R0 ;  /* 0x0030a80001007387 */ /* 0x0003e80000100800 */
[----:B------:R-:W-:Y:S01]  /*5aed0*/  STL [R1+0x30bc], R122 ;  /* 0x0030bc7a01007387 */ /* 0x000fe20000100800 */
[----:B-1----:R-:W-:-:S05]  /*5aee0*/  IMAD.MOV.U32 R0, RZ, RZ, R121 ;  /* 0x000000ffff007224 */ /* 0x002fca00078e0079 */
        /* <DEDUP_REMOVED lines=13> */
[----:B------:R-:W3:Y:S04]  /*5afc0*/  LDL.LU.64 R124, [R1+0x15d0] ;  /* 0x0015d000017c7983 */ /* 0x000ee80000300a00 */
[----:B------:R-:W4:Y:S01]  /*5afd0*/  LDL.LU.64 R126, [R1+0x15d8] ;  /* 0x0015d800017e7983 */ /* 0x000f220000300a00 */
[----:B-1----:R-:W-:-:S05]  /*5afe0*/  MOV R0, R131 ;  /* 0x0000008300007202 */ /* 0x002fca0000000f00 */
[----:B------:R1:W-:Y:S04]  /*5aff0*/  STL [R1+0x2cb0], R0 ;  /* 0x002cb00001007387 */ /* 0x0003e80000100800 */
[----:B------:R-:W-:Y:S04]  /*5b000*/  STL [R1+0x2cb4], R132 ;  /* 0x002cb48401007387 */ /* 0x000fe80000100800 */
[----:B------:R-:W4:Y:S01]  /*5b010*/  LDL.LU.64 R128, [R1+0x110] ;  /* 0x0001100001807983 */ /* 0x000f220000300a00 */
[----:B-1----:R-:W-:-:S03]  /*5b020*/  IMAD.MOV.U32 R0, RZ, RZ, R133 ;  /* 0x000000ffff007224 */ /* 0x002fc600078e0085 */
[----:B------:R-:W4:Y:S04]  /*5b030*/  LDL.LU.64 R130, [R1+0x118] ;  /* 0x0001180001827983 */ /* 0x000f280000300a00 */
[----:B------:R2:W-:Y:S02]  /*5b040*/  STL [R1+0x2ca8], R0 ;  /* 0x002ca80001007387 */ /* 0x0005e40000100800 */
[----:B--2---:R-:W-:Y:S02]  /*5b050*/  IMAD.MOV.U32 R0, RZ, RZ, R135 ;  /* 0x000000ffff007224 */ /* 0x004fe400078e0087 */
[----:B------:R1:W-:Y:S04]  /*5b060*/  STL [R1+0x2cac], R134 ;  /* 0x002cac8601007387 */ /* 0x0003e80000100800 */
[----:B-----5:R-:W-:Y:S04]  /*5b070*/  STL [R1+0x2ca4], R242 ;  /* 0x002ca4f201007387 */ /* 0x020fe80000100800 */
[----:B------:R3:W-:Y:S04]  /*5b080*/  STL [R1+0x2ca0], R0 ;  /* 0x002ca00001007387 */ /* 0x0007e80000100800 */
[----:B------:R-:W2:Y:S04]  /*5b090*/  LDL.LU.64 R132, [R1+0x40] ;  /* 0x0000400001847983 */ /* 0x000ea80000300a00 */
[----:B------:R-:W-:Y:S04]  /*5b0a0*/  STL [R1+0x2c98], R243 ;  /* 0x002c98f301007387 */ /* 0x000fe80000100800 */
[----:B------:R-:W-:Y:S04]  /*5b0b0*/  STL [R1+0x2c9c], R240 ;  /* 0x002c9cf001007387 */ /* 0x000fe80000100800 */
[----:B------:R-:W-:Y:S04]  /*5b0c0*/  STL [R1+0x2c90], R241 ;  /* 0x002c90f101007387 */ /* 0x000fe80000100800 */
[----:B-1----:R-:W2:Y:S04]  /*5b0d0*/  LDL.LU.64 R134, [R1+0x28] ;  /* 0x0000280001867983 */ /* 0x002ea80000300a00 */
        /* <DEDUP_REMOVED lines=15> */
[----:B------:R-:W-:Y:S01]  /*5b1d0*/  STL [R1+0x2c30], R45 ;  /* 0x002c302d01007387 */ /* 0x000fe20000100800 */
[----:B---3--:R-:W-:-:S03]  /*5b1e0*/  MOV R0, R125 ;  /* 0x0000007d00007202 */ /* 0x008fc60000000f00 */
[----:B------:R-:W-:Y:S04]  /*5b1f0*/  STL [R1+0x2c38], R124 ;  /* 0x002c387c01007387 */ /* 0x000fe80000100800 */
[----:B----4-:R-:W-:Y:S04]  /*5b200*/  STL [R1+0x2c40], R126 ;  /* 0x002c407e01007387 */ /* 0x010fe80000100800 */
[----:B------:R1:W-:Y:S02]  /*5b210*/  STL [R1+0x2c34], R0 ;  /* 0x002c340001007387 */ /* 0x0003e40000100800 */
[----:B-1----:R-:W-:-:S02]  /*5b220*/  IMAD.MOV.U32 R0, RZ, RZ, R127 ;  /* 0x000000ffff007224 */ /* 0x002fc400078e007f */
[----:B------:R-:W-:Y:S04]  /*5b230*/  STL [R1+0x2c48], R128 ;  /* 0x002c488001007387 */ /* 0x000fe80000100800 */
        /* <DEDUP_REMOVED lines=8> */
[----:B--2---:R-:W-:Y:S04]  /*5b2c0*/  STL [R1+0x2c54], R132 ;  /* 0x002c548401007387 */ /* 0x004fe80000100800 */
[----:B------:R-:W2:Y:S01]  /*5b2d0*/  LDL.LU.64 R128, [R1+0x1b8] ;  /* 0x0001b80001807983 */ /* 0x000ea20000300a00 */
[----:B-1----:R-:W-:-:S03]  /*5b2e0*/  IMAD.MOV.U32 R0, RZ, RZ, R133 ;  /* 0x000000ffff007224 */ /* 0x002fc600078e0085 */
[----:B------:R-:W2:Y:S04]  /*5b2f0*/  LDL.LU.64 R130, [R1+0x1c8] ;  /* 0x0001c80001827983 */ /* 0x000ea80000300a00 */
[----:B------:R1:W-:Y:S04]  /*5b300*/  STL [R1+0x2c28], R0 ;  /* 0x002c280001007387 */ /* 0x0003e80000100800 */
[----:B------:R1:W-:Y:S02]  /*5b310*/  STL [R1+0x2c2c], R134 ;  /* 0x002c2c8601007387 */ /* 0x0003e40000100800 */
[----:B-1----:R-:W-:-:S02]  /*5b320*/  IMAD.MOV.U32 R0, RZ, RZ, R135 ;  /* 0x000000ffff007224 */ /* 0x002fc400078e0087 */
[----:B------:R-:W-:Y:S04]  /*5b330*/  STL [R1+0x2c24], R238 ;  /* 0x002c24ee01007387 */ /* 0x000fe80000100800 */
[----:B------:R3:W-:Y:S04]  /*5b340*/  STL [R1+0x2c20], R0 ;  /* 0x002c200001007387 */ /* 0x0007e80000100800 */
[----:B------:R-:W2:Y:S04]  /*5b350*/  LDL.LU.64 R132, [R1+0x20] ;  /* 0x0000200001847983 */ /* 0x000ea80000300a00 */
[----:B------:R-:W-:Y:S04]  /*5b360*/  STL [R1+0x2c18], R239 ;  /* 0x002c18ef01007387 */ /* 0x000fe80000100800 */
[----:B------:R-:W-:Y:S04]  /*5b370*/  STL [R1+0x2c1c], R236 ;  /* 0x002c1cec01007387 */ /* 0x000fe80000100800 */
[----:B------:R-:W2:Y:S04]  /*5b380*/  LDL.LU.64 R134, [R1+0x18] ;  /* 0x0000180001867983 */ /* 0x000ea80000300a00 */
        /* <DEDUP_REMOVED lines=22> */
[----:B--2---:R-:W-:Y:S04]  /*5b4f0*/  STL [R1+0x2bc8], R128 ;  /* 0x002bc88001007387 */ /* 0x004fe80000100800 */
[----:B------:R1:W-:Y:S04]  /*5b500*/  STL [R1+0x2bbc], R0 ;  /* 0x002bbc0001007387 */ /* 0x0003e80000100800 */
[----:B------:R-:W-:Y:S01]  /*5b510*/  STL [R1+0x2bd0], R130 ;  /* 0x002bd08201007387 */ /* 0x000fe20000100800 */
[----:B-1----:R-:W-:-:S05]  /*5b520*/  IMAD.MOV.U32 R0, RZ, RZ, R129 ;  /* 0x000000ffff007224 */ /* 0x002fca00078e0081 */
[----:B------:R1:W-:Y:S04]  /*5b530*/  STL [R1+0x2bc4], R0 ;  /* 0x002bc40001007387 */ /* 0x0003e80000100800 */
[----:B------:R-:W2:Y:S04]  /*5b540*/  LDL.LU.64 R126, [R1+0x1788] ;  /* 0x00178800017e7983 */ /* 0x000ea80000300a00 */
[----:B------:R-:W3:Y:S01]  /*5b550*/  LDL.LU.64 R128, [R1+0x1798] ;  /* 0x0017980001807983 */ /* 0x000ee20000300a00 */
[----:B-1----:R-:W-:-:S05]  /*5b560*/  MOV R0, R131 ;  /* 0x0000008300007202 */ /* 0x002fca0000000f00 */
[----:B------:R1:W-:Y:S04]  /*5b570*/  STL [R1+0x2bcc], R0 ;  /* 0x002bcc0001007387 */ /* 0x0003e80000100800 */
[----:B------:R4:W-:Y:S04]  /*5b580*/  STL [R1+0x2bd4], R132 ;  /* 0x002bd48401007387 */ /* 0x0009e80000100800 */
[----:B------:R-:W3:Y:S01]  /*5b590*/  LDL.LU.64 R130, [R1+0x2a0] ;  /* 0x0002a00001827983 */ /* 0x000ee20000300a00 */
[----:B-1----:R-:W-:-:S03]  /*5b5a0*/  IMAD.MOV.U32 R0, RZ, RZ, R133 ;  /* 0x000000ffff007224 */ /* 0x002fc600078e0085 */
[----:B------:R-:W-:Y:S04]  /*5b5b0*/  STL [R1+0x2bac], R134 ;  /* 0x002bac8601007387 */ /* 0x000fe80000100800 */
[----:B------:R1:W-:Y:S04]  /*5b5c0*/  STL [R1+0x2ba8], R0 ;  /* 0x002ba80001007387 */ /* 0x0003e80000100800 */
[----:B----4-:R-:W4:Y:S01]  /*5b5d0*/  LDL.LU.64 R132, [R1+0x2a8] ;  /* 0x0002a80001847983 */ /* 0x010f220000300a00 */
[----:B-1----:R-:W-:-:S03]  /*5b5e0*/  IMAD.MOV.U32 R0, RZ, RZ, R135 ;  /* 0x000000ffff007224 */ /* 0x002fc600078e0087 */
[----:B------:R-:W-:Y:S04]  /*5b5f0*/  STL [R1+0x2ba4], R230 ;  /* 0x002ba4e601007387 */ /* 0x000fe80000100800 */
[----:B------:R2:W-:Y:S04]  /*5b600*/  STL [R1+0x2ba0], R0 ;  /* 0x002ba00001007387 */ /* 0x0005e80000100800 */
[----:B------:R-:W-:Y:S04]  /*5b610*/  STL [R1+0x2b98], R231 ;  /* 0x002b98e701007387 */ /* 0x000fe80000100800 */
[----:B------:R-:W4:Y:S04]  /*5b620*/  LDL.LU.64 R124, [R1+0x10] ;  /* 0x00001000017c7983 */ /* 0x000f280000300a00 */
[----:B------:R-:W-:Y:S04]  /*5b630*/  STL [R1+0x2b9c], R228 ;  /* 0x002b9ce401007387 */ /* 0x000fe80000100800 */
[----:B------:R-:W-:Y:S04]  /*5b640*/  STL [R1+0x2b90], R229 ;  /* 0x002b90e501007387 */ /* 0x000fe80000100800 */
[----:B------:R-:W4:Y:S04]  /*5b650*/  LDL.LU.64 R134, [R1+0x8] ;  /* 0x0000080001867983 */ /* 0x000f280000300a00 */
        /* <DEDUP_REMOVED lines=16> */
[----:B--2---:R-:W-:-:S03]  /*5b760*/  MOV R0, R127 ;  /* 0x0000007f00007202 */ /* 0x004fc60000000f00 */
[----:B------:R-:W-:Y:S04]  /*5b770*/  STL [R1+0x2b38], R126 ;  /* 0x002b387e01007387 */ /* 0x000fe80000100800 */
[----:B---3--:R-:W-:Y:S04]  /*5b780*/  STL [R1+0x2b40], R128 ;  /* 0x002b408001007387 */ /* 0x008fe80000100800 */
[----:B------:R1:W-:Y:S02]  /*5b790*/  STL [R1+0x2b34], R0 ;  /* 0x002b340001007387 */ /* 0x0003e40000100800 */
[----:B-1----:R-:W-:-:S02]  /*5b7a0*/  IMAD.MOV.U32 R0, RZ, RZ, R129 ;  /* 0x000000ffff007224 */ /* 0x002fc400078e0081 */
[----:B------:R-:W-:Y:S04]  /*5b7b0*/  STL [R1+0x2b48], R130 ;  /* 0x002b488201007387 */ /* 0x000fe80000100800 */
[----:B------:R1:W-:Y:S04]  /*5b7c0*/  STL [R1+0x2b3c], R0 ;  /* 0x002b3c0001007387 */ /* 0x0003e80000100800 */
[----:B------:R-:W2:Y:S01]  /*5b7d0*/  LDL.LU.64 R126, [R1+0x18d8] ;  /* 0x0018d800017e7983 */ /* 0x000ea20000300a00 */
[----:B-1----:R-:W-:-:S05]  /*5b7e0*/  IMAD.MOV.U32 R0, RZ, RZ, R131 ;  /* 0x000000ffff007224 */ /* 0x002fca00078e0083 */
[----:B------:R1:W-:Y:S04]  /*5b7f0*/  STL [R1+0x2b44], R0 ;  /* 0x002b440001007387 */ /* 0x0003e80000100800 */
[----:B----4-:R3:W-:Y:S04]  /*5b800*/  STL [R1+0x2b50], R132 ;  /* 0x002b508401007387 */ /* 0x0107e80000100800 */
[----:B------:R-:W4:Y:S01]  /*5b810*/  LDL.LU.64 R128, [R1+0x18e8] ;  /* 0x0018e80001807983 */ /* 0x000f220000300a00 */
[----:B-1----:R-:W-:-:S03]  /*5b820*/  MOV R0, R133 ;  /* 0x0000008500007202 */ /* 0x002fc60000000f00 */
[----:B------:R-:W4:Y:S04]  /*5b830*/  LDL.LU.64 R130, [R1+0x14c0] ;  /* 0x0014c00001827983 */ /* 0x000f280000300a00 */
[----:B------:R1:W-:Y:S04]  /*5b840*/  STL [R1+0x2b4c], R0 ;  /* 0x002b4c0001007387 */ /* 0x0003e80000100800 */
[----:B------:R-:W-:Y:S04]  /*5b850*/  STL [R1+0x2b54], R124 ;  /* 0x002b547c01007387 */ /* 0x000fe80000100800 */
[----:B---3--:R-:W3:Y:S01]  /*5b860*/  LDL.LU.64 R132, [R1+0x14d0] ;  /* 0x0014d00001847983 */ /* 0x008ee20000300a00 */
[----:B-1----:R-:W-:-:S03]  /*5b870*/  IMAD.MOV.U32 R0, RZ, RZ, R125 ;  /* 0x000000ffff007224 */ /* 0x002fc600078e007d */
[----:B------:R-:W-:Y:S04]  /*5b880*/  STL [R1+0x2b2c], R134 ;  /* 0x002b2c8601007387 */ /* 0x000fe80000100800 */
[----:B------:R1:W-:Y:S02]  /*5b890*/  STL [R1+0x2b28], R0 ;  /* 0x002b280001007387 */ /* 0x0003e40000100800 */
[----:B-1----:R-:W-:Y:S02]  /*5b8a0*/  IMAD.MOV.U32 R0, RZ, RZ, R135 ;  /* 0x000000ffff007224 */ /* 0x002fe400078e0087 */
[----:B------:R-:W3:Y:S04]  /*5b8b0*/  LDL.LU.64 R134, [R1] ;  /* 0x0000000001867983 */ /* 0x000ee80000300a00 */
        /* <DEDUP_REMOVED lines=23> */
[----:B----4-:R-:W-:Y:S04]  /*5ba30*/  STL [R1+0x2ac0], R128 ;  /* 0x002ac08001007387 */ /* 0x010fe80000100800 */
[----:B------:R1:W-:Y:S04]  /*5ba40*/  STL [R1+0x2ab4], R0 ;  /* 0x002ab40001007387 */ /* 0x0003e80000100800 */
[----:B------:R-:W-:Y:S01]  /*5ba50*/  STL [R1+0x2ac8], R130 ;  /* 0x002ac88201007387 */ /* 0x000fe20000100800 */
[----:B-1----:R-:W-:-:S05]  /*5ba60*/  IMAD.MOV.U32 R0, RZ, RZ, R129 ;  /* 0x000000ffff007224 */ /* 0x002fca00078e0081 */
[----:B------:R1:W-:Y:S04]  /*5ba70*/  STL [R1+0x2abc], R0 ;  /* 0x002abc0001007387 */ /* 0x0003e80000100800 */
[----:B---3--:R-:W-:Y:S01]  /*5ba80*/  STL [R1+0x2ad0], R132 ;  /* 0x002ad08401007387 */ /* 0x008fe20000100800 */
        /* <DEDUP_REMOVED lines=9> */
[----:B------:R-:W3:Y:S04]  /*5bb20*/  LDL.LU.64 R130, [R1+0x15a8] ;  /* 0x0015a80001827983 */ /* 0x000ee80000300a00 */
[----:B------:R2:W-:Y:S04]  /*5bb30*/  STL [R1+0x2aa8], R0 ;  /* 0x002aa80001007387 */ /* 0x0005e80000100800 */
[----:B------:R-:W-:Y:S04]  /*5bb40*/  STL [R1+0x2aac], R244 ;  /* 0x002aacf401007387 */ /* 0x000fe80000100800 */
[----:B------:R-:W-:Y:S04]  /*5bb50*/  STL [R1+0x2aa0], R245 ;  /* 0x002aa0f501007387 */ /* 0x000fe80000100800 */
[----:B------:R-:W-:Y:S04]  /*5bb60*/  STL [R1+0x2aa4], R222 ;  /* 0x002aa4de01007387 */ /* 0x000fe80000100800 */
[----:B------:R-:W3:Y:S04]  /*5bb70*/  LDL.LU.64 R132, [R1+0xf0] ;  /* 0x0000f00001847983 */ /* 0x000ee80000300a00 */
[----:B------:R-:W-:Y:S04]  /*5bb80*/  STL [R1+0x2a98], R223 ;  /* 0x002a98df01007387 */ /* 0x000fe80000100800 */
[----:B------:R-:W-:Y:S04]  /*5bb90*/  STL [R1+0x2a9c], R220 ;  /* 0x002a9cdc01007387 */ /* 0x000fe80000100800 */
[----:B------:R-:W-:Y:S04]  /*5bba0*/  STL [R1+0x2a90], R221 ;  /* 0x002a90dd01007387 */ /* 0x000fe80000100800 */
[----:B----4-:R-:W4:Y:S04]  /*5bbb0*/  LDL.LU.64 R134, [R1+0xf8] ;  /* 0x0000f80001867983 */ /* 0x010f280000300a00 */
        /* <DEDUP_REMOVED lines=16> */
[----:B--2---:R-:W-:-:S03]  /*5bcc0*/  IMAD.MOV.U32 R0, RZ, RZ, R125 ;  /* 0x000000ffff007224 */ /* 0x004fc600078e007d */
[----:B------:R-:W-:Y:S04]  /*5bcd0*/  STL [R1+0x2a28], R124 ;  /* 0x002a287c01007387 */ /* 0x000fe80000100800 */
[----:B---3--:R-:W-:Y:S04]  /*5bce0*/  STL [R1+0x2a30], R126 ;  /* 0x002a307e01007387 */ /* 0x008fe80000100800 */
[----:B------:R1:W-:Y:S02]  /*5bcf0*/  STL [R1+0x2a24], R0 ;  /* 0x002a240001007387 */ /* 0x0003e40000100800 */
[----:B-1----:R-:W-:-:S02]  /*5bd00*/  MOV R0, R127 ;  /* 0x0000007f00007202 */ /* 0x002fc40000000f00 */
[----:B------:R-:W-:Y:S04]  /*5bd10*/  STL [R1+0x2a38], R128 ;  /* 0x002a388001007387 */ /* 0x000fe80000100800 */
[----:B------:R1:W-:Y:S04]  /*5bd20*/  STL [R1+0x2a2c], R0 ;  /* 0x002a2c0001007387 */ /* 0x0003e80000100800 */
[----:B------:R-:W-:Y:S01]  /*5bd30*/  STL [R1+0x2a40], R130 ;  /* 0x002a408201007387 */ /* 0x000fe20000100800 */
[----:B-1----:R-:W-:-:S05]  /*5bd40*/  IMAD.MOV.U32 R0, RZ, RZ, R129 ;  /* 0x000000ffff007224 */ /* 0x002fca00078e0081 */
[----:B------:R1:W-:Y:S04]  /*5bd50*/  STL [R1+0x2a34], R0 ;  /* 0x002a340001007387 */ /* 0x0003e80000100800 */
[----:B------:R-:W2:Y:S04]  /*5bd60*/  LDL.LU.64 R124, [R1+0x1c08] ;  /* 0x001c0800017c7983 */ /* 0x000ea80000300a00 */
[----:B------:R-:W3:Y:S01]  /*5bd70*/  LDL.LU.64 R126, [R1+0x1c18] ;  /* 0x001c1800017e7983 */ /* 0x000ee20000300a00 */
[----:B-1----:R-:W-:-:S05]  /*5bd80*/  IMAD.MOV.U32 R0, RZ, RZ, R131 ;  /* 0x000000ffff007224 */ /* 0x002fca00078e0083 */
[----:B------:R1:W-:Y:S04]  /*5bd90*/  STL [R1+0x2a3c], R0 ;  /* 0x002a3c0001007387 */ /* 0x0003e80000100800 */
[----:B------:R-:W-:Y:S04]  /*5bda0*/  STL [R1+0x2a48], R132 ;  /* 0x002a488401007387 */ /* 0x000fe80000100800 */
[----:B------:R-:W3:Y:S01]  /*5bdb0*/  LDL.LU.64 R128, [R1+0x1678] ;  /* 0x0016780001807983 */ /* 0x000ee20000300a00 */
[----:B-1----:R-:W-:-:S03]  /*5bdc0*/  MOV R0, R133 ;  /* 0x0000008500007202 */ /* 0x002fc60000000f00 */
[----:B------:R-:W3:Y:S04]  /*5bdd0*/  LDL.LU.64 R130, [R1+0x1680] ;  /* 0x0016800001827983 */ /* 0x000ee80000300a00 */
[----:B------:R1:W-:Y:S04]  /*5bde0*/  STL [R1+0x2a44], R0 ;  /* 0x002a440001007387 */ /* 0x0003e80000100800 */
[----:B----4-:R4:W-:Y:S01]  /*5bdf0*/  STL [R1+0x2a50], R134 ;  /* 0x002a508601007387 */ /* 0x0109e20000100800 */
[----:B-1----:R-:W-:-:S03]  /*5be00*/  IMAD.MOV.U32 R0, RZ, RZ, R135 ;  /* 0x000000ffff007224 */ /* 0x002fc600078e0087 */
[----:B------:R-:W-:Y:S04]  /*5be10*/  STL [R1+0x2a54], R218 ;  /* 0x002a54da01007387 */ /* 0x000fe80000100800 */
[----:B------:R2:W-:Y:S04]  /*5be20*/  STL [R1+0x2a4c], R0 ;  /* 0x002a4c0001007387 */ /* 0x0005e80000100800 */
        /* <DEDUP_REMOVED lines=79> */
[----:B------:R4:W-:Y:S04]  /*5c320*/  STL [R1+0x2948], R132 ;  /* 0x0029488401007387 */ /* 0x0009e80000100800 */
[----:B------:R-:W3:Y:S01]  /*5c330*/  LDL.LU.64 R128, [R1+0x1890] ;  /* 0x0018900001807983 */ /* 0x000ee20000300a00 */
[----:B-1----:R-:W-:-:S03]  /*5c340*/  MOV R0, R133 ;  /* 0x0000008500007202 */ /* 0x002fc60000000f00 */
[----:B------:R-:W3:Y:S04]  /*5c350*/  LDL.LU.64 R130, [R1+0x18a0] ;  /* 0x0018a00001827983 */ /* 0x000ee80000300a00 */
[----:B------:R1:W-:Y:S04]  /*5c360*/  STL [R1+0x2944], R0 ;  /* 0x0029440001007387 */ /* 0x0003e80000100800 */
[----:B----4-:R4:W-:Y:S04]  /*5c370*/  STL [R1+0x2950], R134 ;  /* 0x0029508601007387 */ /* 0x0109e80000100800 */
[----:B------:R-:W3:Y:S01]  /*5c380*/  LDL.LU.64 R132, [R1+0x5b0] ;  /* 0x0005b00001847983 */ /* 0x000ee20000300a00 */
[----:B-1----:R-:W-:-:S03]  /*5c390*/  IMAD.MOV.U32 R0, RZ, RZ, R135 ;  /* 0x000000ffff007224 */ /* 0x002fc600078e0087 */
[----:B------:R-:W-:Y:S04]  /*5c3a0*/  STL [R1+0x2954], R210 ;  /* 0x002954d201007387 */ /* 0x000fe80000100800 */
[----:B------:R2:W-:Y:S04]  /*5c3b0*/  STL [R1+0x294c], R0 ;  /* 0x00294c0001007387 */ /* 0x0005e80000100800 */
        /* <DEDUP_REMOVED lines=37> */
[----:B----4-:R4:W-:Y:S04]  /*5c610*/  STL [R1+0x28d0], R134 ;  /* 0x0028d08601007387 */ /* 0x0109e80000100800 */
[----:B------:R-:W3:Y:S01]  /*5c620*/  LDL.LU.64 R124, [R1+0x1a88] ;  /* 0x001a8800017c7983 */ /* 0x000ee20000300a00 */
[----:B-1----:R-:W-:-:S03]  /*5c630*/  IMAD.MOV.U32 R0, RZ, RZ, R135 ;  /* 0x000000ffff007224 */ /* 0x002fc600078e0087 */
[----:B------:R-:W3:Y:S04]  /*5c640*/  LDL.LU.64 R126, [R1+0x1a98] ;  /* 0x001a9800017e7983 */ /* 0x000ee80000300a00 */
[----:B------:R2:W-:Y:S04]  /*5c650*/  STL [R1+0x28cc], R0 ;  /* 0x0028cc0001007387 */ /* 0x0005e80000100800 */
        /* <DEDUP_REMOVED lines=9> */
[----:B------:R-:W4:Y:S04]  /*5c6f0*/  LDL.LU.64 R130, [R1+0xa0] ;  /* 0x0000a00001827983 */ /* 0x000f280000300a00 */
[----:B------:R-:W-:Y:S04]  /*5c700*/  STL [R1+0x2880], R169 ;  /* 0x002880a901007387 */ /* 0x000fe80000100800 */
        /* <DEDUP_REMOVED lines=35> */
[----:B------:R1:W-:Y:S04]  /*5c940*/  STL [R1+0x2848], R130 ;  /* 0x0028488201007387 */ /* 0x0003e80000100800 */
[----:B----4-:R-:W4:Y:S01]  /*5c950*/  LDL.LU.64 R134, [R1+0xb80] ;  /* 0x000b800001867983 */ /* 0x010f220000300a00 */
[----:B-1----:R-:W-:-:S03]  /*5c960*/  IMAD.MOV.U32 R0, RZ, RZ, R131 ;  /* 0x000000ffff007224 */ /* 0x002fc600078e0083 */
[----:B------:R-:W4:Y:S04]  /*5c970*/  LDL.LU.64 R128, [R1+0xb88] ;  /* 0x000b880001807983 */ /* 0x000f280000300a00 */
[----:B------:R1:W-:Y:S04]  /*5c980*/  STL [R1+0x2844], R0 ;  /* 0x0028440001007387 */ /* 0x0003e80000100800 */
[----:B------:R1:W-:Y:S04]  /*5c990*/  STL [R1+0x2850], R132 ;  /* 0x0028508401007387 */ /* 0x0003e80000100800 */
[----:B------:R-:W4:Y:S01]  /*5c9a0*/  LDL.LU.64 R130, [R1+0x160] ;  /* 0x0001600001827983 */ /* 0x000f220000300a00 */
[----:B-1----:R-:W-:-:S05]  /*5c9b0*/  MOV R0, R133 ;  /* 0x0000008500007202 */ /* 0x002fca0000000f00 */
[----:B------:R2:W-:Y:S04]  /*5c9c0*/  STL [R1+0x284c], R0 ;  /* 0x00284c0001007387 */ /* 0x0005e80000100800 */
        /* <DEDUP_REMOVED lines=21> */
[----:B-1----:R-:W-:-:S02]  /*5cb20*/  IMAD.MOV.U32 R0, RZ, RZ, R123 ;  /* 0x000000ffff007224 */ /* 0x002fc400078e007b */
[----:B------:R-:W-:Y:S04]  /*5cb30*/  STL [R1+0x27a8], R124 ;  /* 0x0027a87c01007387 */ /* 0x000fe80000100800 */
[----:B------:R1:W-:Y:S04]  /*5cb40*/  STL [R1+0x279c], R0 ;  /* 0x00279c0001007387 */ /* 0x0003e80000100800 */
[----:B------:R-:W-:Y:S01]  /*5cb50*/  STL [R1+0x27b0], R126 ;  /* 0x0027b07e01007387 */ /* 0x000fe20000100800 */
[----:B-1----:R-:W-:-:S05]  /*5cb60*/  MOV R0, R125 ;  /* 0x0000007d00007202 */ /* 0x002fca0000000f00 */
[----:B------:R1:W-:Y:S04]  /*5cb70*/  STL [R1+0x27a4], R0 ;  /* 0x0027a40001007387 */ /* 0x0003e80000100800 */
[----:B----4-:R-:W-:Y:S01]  /*5cb80*/  STL [R1+0x27b8], R134 ;  /* 0x0027b88601007387 */ /* 0x010fe20000100800 */
[----:B-1----:R-:W-:-:S05]  /*5cb90*/  IMAD.MOV.U32 R0, RZ, RZ, R127 ;  /* 0x000000ffff007224 */ /* 0x002fca00078e007f */
[----:B------:R1:W-:Y:S04]  /*5cba0*/  STL [R1+0x27ac], R0 ;  /* 0x0027ac0001007387 */ /* 0x0003e80000100800 */
[----:B------:R-:W-:Y:S01]  /*5cbb0*/  STL [R1+0x27c0], R128 ;  /* 0x0027c08001007387 */ /* 0x000fe20000100800 */
[----:B-1----:R-:W-:-:S05]  /*5cbc0*/  IMAD.MOV.U32 R0, RZ, RZ, R135 ;  /* 0x000000ffff007224 */ /* 0x002fca00078e0087 */
[----:B------:R1:W-:Y:S04]  /*5cbd0*/  STL [R1+0x27b4], R0 ;  /* 0x0027b40001007387 */ /* 0x0003e80000100800 */
[----:B------:R-:W2:Y:S01]  /*5cbe0*/  LDL.LU.64 R134, [R1+0x1f40] ;  /* 0x001f400001867983 */ /* 0x000ea20000300a00 */
[----:B-1----:R-:W-:-:S03]  /*5cbf0*/  MOV R0, R129 ;  /* 0x0000008100007202 */ /* 0x002fc60000000f00 */
[----:B------:R-:W-:Y:S04]  /*5cc00*/  STL [R1+0x27c8], R130 ;  /* 0x0027c88201007387 */ /* 0x000fe80000100800 */
[----:B------:R1:W-:Y:S04]  /*5cc10*/  STL [R1+0x27bc], R0 ;  /* 0x0027bc0001007387 */ /* 0x0003e80000100800 */
[----:B------:R-:W3:Y:S01]  /*5cc20*/  LDL.LU.64 R124, [R1+0x1f50] ;  /* 0x001f5000017c7983 */ /* 0x000ee20000300a00 */
[----:B-1----:R-:W-:-:S03]  /*5cc30*/  IMAD.MOV.U32 R0, RZ, RZ, R131 ;  /* 0x000000ffff007224 */ /* 0x002fc600078e0083 */
[----:B------:R-:W-:Y:S04]  /*5cc40*/  STL [R1+0x27d0], R132 ;  /* 0x0027d08401007387 */ /* 0x000fe80000100800 */
[----:B------:R1:W-:Y:S04]  /*5cc50*/  STL [R1+0x27c4], R0 ;  /* 0x0027c40001007387 */ /* 0x0003e80000100800 */
[----:B------:R-:W4:Y:S01]  /*5cc60*/  LDL.LU.64 R126, [R1+0x1cd8] ;  /* 0x001cd800017e7983 */ /* 0x000f220000300a00 */
[----:B-1----:R-:W-:-:S03]  /*5cc70*/  IMAD.MOV.U32 R0, RZ, RZ, R133 ;  /* 0x000000ffff007224 */ /* 0x002fc600078e0085 */
[----:B------:R-:W-:Y:S04]  /*5cc80*/  STL [R1+0x27d4], R162 ;  /* 0x0027d4a201007387 */ /* 0x000fe80000100800 */
[----:B------:R1:W-:Y:S04]  /*5cc90*/  STL [R1+0x27cc], R0 ;  /* 0x0027cc0001007387 */ /* 0x0003e80000100800 */
[----:B------:R-:W4:Y:S04]  /*5cca0*/  LDL.LU.64 R128, [R1+0x1ce0] ;  /* 0x001ce00001807983 */ /* 0x000f280000300a00 */
[----:B------:R-:W-:Y:S04]  /*5ccb0*/  STL [R1+0x2788], R163 ;  /* 0x002788a301007387 */ /* 0x000fe80000100800 */
[----:B------:R-:W-:Y:S04]  /*5ccc0*/  STL [R1+0x278c], R160 ;  /* 0x00278ca001007387 */ /* 0x000fe80000100800 */
        /* <DEDUP_REMOVED lines=15> */
[----:B------:R-:W4:Y:S04]  /*5cdc0*/  LDL.LU.64 R116, [R1+0x68] ;  /* 0x0000680001747983 */ /* 0x000f280000300a00 */
[----:B------:R-:W-:Y:S04]  /*5cdd0*/  STL [R1+0x275c], R2 ;  /* 0x00275c0201007387 */ /* 0x000fe80000100800 */
[----:B------:R-:W-:Y:S04]  /*5cde0*/  STL [R1+0x1cbc], R3 ;  /* 0x001cbc0301007387 */ /* 0x000fe80000100800 */
[----:B------:R-:W4:Y:S04]  /*5cdf0*/  LDL.LU.64 R122, [R1+0x70] ;  /* 0x00007000017a7983 */ /* 0x000f280000300a00 */
        /* <DEDUP_REMOVED lines=30> */
[----:B-1----:R-:W-:-:S05]  /*5cfe0*/  IMAD.MOV.U32 R0, RZ, RZ, R121 ;  /* 0x000000ffff007224 */ /* 0x002fca00078e0079 */
[----:B------:R1:W-:Y:S04]  /*5cff0*/  STL [R1+0x1cf8], R0 ;  /* 0x001cf80001007387 */ /* 0x0003e80000100800 */
[----:B------:R-:W-:Y:S04]  /*5d000*/  STL [R1+0x1d04], R246 ;  /* 0x001d04f601007387 */ /* 0x000fe80000100800 */
[----:B------:R-:W-:Y:S04]  /*5d010*/  STL [R1+0x1d00], R247 ;  /* 0x001d00f701007387 */ /* 0x000fe80000100800 */
[----:B------:R-:W4:Y:S01]  /*5d020*/  LDL.LU.64 R120, [R1+0x1d98] ;  /* 0x001d980001787983 */ /* 0x000f220000300a00 */
[----:B-1----:R-:W-:-:S03]  /*5d030*/  IMAD.MOV.U32 R0, RZ, RZ, R117 ;  /* 0x000000ffff007224 */ /* 0x002fc600078e0075 */
[----:B------:R1:W-:Y:S04]  /*5d040*/  STL [R1+0x1d0c], R116 ;  /* 0x001d0c7401007387 */ /* 0x0003e80000100800 */
[----:B-1----:R-:W4:Y:S04]  /*5d050*/  LDL.LU.64 R116, [R1+0x1850] ;  /* 0x0018500001747983 */ /* 0x002f280000300a00 */
        /* <DEDUP_REMOVED lines=1047> */
[----:B-1----:R-:W-:-:S05]  /*611d0*/  MOV R0, R115 ;  /* 0x0000007300007202 */ /* 0x002fca0000000f00 */
[----:B------:R1:W-:Y:S04]  /*611e0*/  STL [R1+0x2538], R0 ;  /* 0x0025380001007387 */ /* 0x0003e80000100800 */
[----:B------:R1:W-:Y:S02]  /*611f0*/  STL [R1+0x2544], R120 ;  /* 0x0025447801007387 */ /* 0x0003e40000100800 */
[----:B-1----:R-:W-:Y:S02]  /*61200*/  IMAD.MOV.U32 R0, RZ, RZ, R121 ;  /* 0x000000ffff007224 */ /* 0x002fe400078e0079 */
[----:B------:R-:W4:Y:S04]  /*61210*/  LDL.LU.64 R120, [R1+0x2710] ;  /* 0x0027100001787983 */ /* 0x000f280000300a00 */
[----:B------:R1:W-:Y:S04]  /*61220*/  STL [R1+0x2540], R0 ;  /* 0x0025400001007387 */ /* 0x0003e80000100800 */
[----:B------:R-:W-:Y:S04]  /*61230*/  STL [R1+0x254c], R116 ;  /* 0x00254c7401007387 */ /* 0x000fe80000100800 */
[----:B------:R-:W4:Y:S01]  /*61240*/  LDL.LU.64 R114, [R1+0x25a8] ;  /* 0x0025a80001727983 */ /* 0x000f220000300a00 */
[----:B-1----:R-:W-:-:S05]  /*61250*/  IMAD.MOV.U32 R0, RZ, RZ, R117 ;  /* 0x000000ffff007224 */ /* 0x002fca00078e0075 */
[----:B------:R1:W-:Y:S04]  /*61260*/  STL [R1+0x2548], R0 ;  /* 0x0025480001007387 */ /* 0x0003e80000100800 */
[----:B------:R1:W-:Y:S02]  /*61270*/  STL [R1+0x2554], R122 ;  /* 0x0025547a01007387 */ /* 0x0003e40000100800 */
[----:B-1----:R-:W-:Y:S02]  /*61280*/  MOV R0, R123 ;  /* 0x0000007b00007202 */ /* 0x002fe40000000f00 */
[----:B------:R-:W4:Y:S04]  /*61290*/  LDL.LU.64 R122, [R1+0x25b0] ;  /* 0x0025b000017a7983 */ /* 0x000f280000300a00 */
[----:B------:R2:W-:Y:S02]  /*612a0*/  STL [R1+0x2550], R0 ;  /* 0x0025500001007387 */ /* 0x0005e40000100800 */
[----:B--2---:R-:W-:-:S02]  /*612b0*/  IMAD.MOV.U32 R0, RZ, RZ, R135 ;  /* 0x000000ffff007224 */ /* 0x004fc400078e0087 */
[----:B------:R1:W-:Y:S04]  /*612c0*/  STL [R1+0x255c], R134 ;  /* 0x00255c8601007387 */ /* 0x0003e80000100800 */
        /* <DEDUP_REMOVED lines=41> */
[----:B------:R2:W-:Y:S02]  /*61560*/  STL [R1+0x25a8], R0 ;  /* 0x0025a80001007387 */ /* 0x0005e40000100800 */
[----:B--2---:R-:W-:Y:S02]  /*61570*/  MOV R0, R135 ;  /* 0x0000008700007202 */ /* 0x004fe40000000f00 */
        /* <DEDUP_REMOVED lines=25> */
[----:B------:R-:W-:Y:S04]  /*61710*/  STL [R1+0x25ec], R118 ;  /* 0x0025ec7601007387 */ /* 0x000fe80000100800 */
[----:B------:R1:W-:Y:S04]  /*61720*/  STL [R1+0x25e0], R0 ;  /* 0x0025e00001007387 */ /* 0x0003e80000100800 */
[----:B------:R-:W4:Y:S01]  /*61730*/  LDL.LU.64 R132, [R1+0x2640] ;  /* 0x0026400001847983 */ /* 0x000f220000300a00 */
[----:B-1----:R-:W-:-:S03]  /*61740*/  IMAD.MOV.U32 R0, RZ, RZ, R119 ;  /* 0x000000ffff007224 */ /* 0x002fc600078e0077 */
        /* <DEDUP_REMOVED lines=13> */
[----:B------:R2:W-:Y:S02]  /*61820*/  STL [R1+0x2600], R0 ;  /* 0x0026000001007387 */ /* 0x0005e40000100800 */
[----:B--2---:R-:W-:-:S02]  /*61830*/  IMAD.MOV.U32 R0, RZ, RZ, R135 ;  /* 0x000000ffff007224 */ /* 0x004fc400078e0087 */
[----:B------:R1:W-:Y:S04]  /*61840*/  STL [R1+0x260c], R134 ;  /* 0x00260c8601007387 */ /* 0x0003e80000100800 */
[----:B-1----:R-:W2:Y:S04]  /*61850*/  LDL.LU.64 R134, [R1+0xe70] ;  /* 0x000e700001867983 */ /* 0x002ea80000300a00 */
[----:B------:R1:W-:Y:S04]  /*61860*/  STL [R1+0x2608], R0 ;  /* 0x0026080001007387 */ /* 0x0003e80000100800 */
[----:B---3--:R3:W-:Y:S04]  /*61870*/  STL [R1+0x2614], R124 ;  /* 0x0026147c01007387 */ /* 0x0087e80000100800 */
[----:B------:R-:W2:Y:S01]  /*61880*/  LDL.LU.64 R114, [R1+0xda8] ;  /* 0x000da80001727983 */ /* 0x000ea20000300a00 */
[----:B-1----:R-:W-:-:S03]  /*61890*/  MOV R0, R125 ;  /* 0x0000007d00007202 */ /* 0x002fc60000000f00 */
[----:B----4-:R-:W-:Y:S04]  /*618a0*/  STL [R1+0x261c], R126 ;  /* 0x00261c7e01007387 */ /* 0x010fe80000100800 */
[----:B------:R1:W-:Y:S04]  /*618b0*/  STL [R1+0x2610], R0 ;  /* 0x0026100001007387 */ /* 0x0003e80000100800 */
[----:B---3--:R-:W3:Y:S01]  /*618c0*/  LDL.LU.64 R124, [R1+0xdb0] ;  /* 0x000db000017c7983 */ /* 0x008ee20000300a00 */
        /* <DEDUP_REMOVED lines=30> */
[----:B------:R1:W-:Y:S02]  /*61ab0*/  STL [R1+0x2650], R0 ;  /* 0x0026500001007387 */ /* 0x0003e40000100800 */
[----:B-1----:R-:W-:Y:S02]  /*61ac0*/  MOV R0, R123 ;  /* 0x0000007b00007202 */ /* 0x002fe40000000f00 */
[----:B------:R-:W4:Y:S04]  /*61ad0*/  LDL.LU.64 R122, [R1+0xff0] ;  /* 0x000ff000017a7983 */ /* 0x000f280000300a00 */
[----:B------:R2:W-:Y:S02]  /*61ae0*/  STL [R1+0x2658], R0 ;  /* 0x0026580001007387 */ /* 0x0005e40000100800 */
[----:B--2---:R-:W-:-:S02]  /*61af0*/  IMAD.MOV.U32 R0, RZ, RZ, R135 ;  /* 0x000000ffff007224 */ /* 0x004fc400078e0087 */
[----:B------:R1:W-:Y:S04]  /*61b00*/  STL [R1+0x2664], R134 ;  /* 0x0026648601007387 */ /* 0x0003e80000100800 */
[----:B------:R-:W-:Y:S04]  /*61b10*/  STL [R1+0x266c], R114 ;  /* 0x00266c7201007387 */ /* 0x000fe80000100800 */
[----:B------:R2:W-:Y:S04]  /*61b20*/  STL [R1+0x2660], R0 ;  /* 0x0026600001007387 */ /* 0x0005e80000100800 */
[----:B-1----:R-:W4:Y:S01]  /*61b30*/  LDL.LU.64 R134, [R1+0xe78] ;  /* 0x000e780001867983 */ /* 0x002f220000300a00 */
[----:B--2---:R-:W-:-:S03]  /*61b40*/  IMAD.MOV.U32 R0, RZ, RZ, R115 ;  /* 0x000000ffff007224 */ /* 0x004fc600078e0073 */
[----:B---3--:R-:W-:Y:S04]  /*61b50*/  STL [R1+0x2674], R124 ;  /* 0x0026747c01007387 */ /* 0x008fe80000100800 */
[----:B------:R1:W-:Y:S02]  /*61b60*/  STL [R1+0x2668], R0 ;  /* 0x0026680001007387 */ /* 0x0003e40000100800 */
[----:B-1----:R-:W-:Y:S02]  /*61b70*/  MOV R0, R125 ;  /* 0x0000007d00007202 */ /* 0x002fe40000000f00 */
[----:B------:R-:W2:Y:S04]  /*61b80*/  LDL.LU.64 R124, [R1+0xe80] ;  /* 0x000e8000017c7983 */ /* 0x000ea80000300a00 */
[----:B------:R1:W-:Y:S04]  /*61b90*/  STL [R1+0x2670], R0 ;  /* 0x0026700001007387 */ /* 0x0003e80000100800 */
[----:B----4-:R3:W-:Y:S01]  /*61ba0*/  STL [R1+0x267c], R126 ;  /* 0x00267c7e01007387 */ /* 0x0107e20000100800 */
[----:B-1----:R-:W-:-:S03]  /*61bb0*/  IMAD.MOV.U32 R0, RZ, RZ, R127 ;  /* 0x000000ffff007224 */ /* 0x002fc600078e007f */
[----:B---3--:R-:W3:Y:S04]  /*61bc0*/  LDL.LU.64 R126, [R1+0xdc8] ;  /* 0x000dc800017e7983 */ /* 0x008ee80000300a00 */
[----:B------:R1:W-:Y:S04]  /*61bd0*/  STL [R1+0x2678], R0 ;  /* 0x0026780001007387 */ /* 0x0003e80000100800 */
[----:B------:R4:W-:Y:S01]  /*61be0*/  STL [R1+0x2684], R128 ;  /* 0x0026848001007387 */ /* 0x0009e20000100800 */
[----:B-1----:R-:W-:-:S03]  /*61bf0*/  IMAD.MOV.U32 R0, RZ, RZ, R129 ;  /* 0x000000ffff007224 */ /* 0x002fc600078e0081 */
[----:B----4-:R-:W4:Y:S04]  /*61c00*/  LDL.LU.64 R128, [R1+0xdd0] ;  /* 0x000dd00001807983 */ /* 0x010f280000300a00 */
[----:B------:R1:W-:Y:S04]  /*61c10*/  STL [R1+0x2680], R0 ;  /* 0x0026800001007387 */ /* 0x0003e80000100800 */
[----:B------:R-:W-:Y:S01]  /*61c20*/  STL [R1+0x268c], R116 ;  /* 0x00268c7401007387 */ /* 0x000fe20000100800 */
[----:B-1----:R-:W-:-:S03]  /*61c30*/  MOV R0, R117 ;  /* 0x0000007500007202 */ /* 0x002fc60000000f00 */
[----:B------:R-:W-:Y:S04]  /*61c40*/  STL [R1+0x2694], R130 ;  /* 0x0026948201007387 */ /* 0x000fe80000100800 */
[----:B------:R1:W-:Y:S04]  /*61c50*/  STL [R1+0x2688], R0 ;  /* 0x0026880001007387 */ /* 0x0003e80000100800 */
[----:B------:R-:W4:Y:S01]  /*61c60*/  LDL.LU.64 R248, [R1+0xd48] ;  /* 0x000d480001f87983 */ /* 0x000f220000300a00 */
[----:B-1----:R-:W-:-:S03]  /*61c70*/  IMAD.MOV.U32 R0, RZ, RZ, R131 ;  /* 0x000000ffff007224 */ /* 0x002fc600078e0083 */
        /* <DEDUP_REMOVED lines=11> */
[----:B------:R-:W4:Y:S04]  /*61d30*/  LDL.LU.64 R112, [R1+0x2700] ;  /* 0x0027000001707983 */ /* 0x000f280000300a00 */
[----:B------:R-:W4:Y:S01]  /*61d40*/  LDL.LU.64 R114, [R1+0x2708] ;  /* 0x0027080001727983 */ /* 0x000f220000300a00 */
[----:B-1----:R-:W-:-:S05]  /*61d50*/  IMAD.MOV.U32 R0, RZ, RZ, R121 ;  /* 0x000000ffff007224 */ /* 0x002fca00078e0079 */
[----:B------:R1:W-:Y:S02]  /*61d60*/  STL [R1+0x26a8], R0 ;  /* 0x0026a80001007387 */ /* 0x0003e40000100800 */
[----:B-1----:R-:W-:Y:S02]  /*61d70*/  IMAD.MOV.U32 R0, RZ, RZ, R123 ;  /* 0x000000ffff007224 */ /* 0x002fe400078e007b */
[----:B------:R-:W-:Y:S04]  /*61d80*/  STL [R1+0x26b4], R122 ;  /* 0x0026b47a01007387 */ /* 0x000fe80000100800 */
[----:B------:R-:W4:Y:S04]  /*61d90*/  LDL.LU.64 R116, [R1+0xf78] ;  /* 0x000f780001747983 */ /* 0x000f280000300a00 */
[----:B------:R-:W4:Y:S04]  /*61da0*/  LDL.LU.64 R118, [R1+0xff8] ;  /* 0x000ff80001767983 */ /* 0x000f280000300a00 */
[----:B------:R1:W-:Y:S02]  /*61db0*/  STL [R1+0x26b0], R0 ;  /* 0x0026b00001007387 */ /* 0x0003e40000100800 */
[----:B-1----:R-:W-:-:S02]  /*61dc0*/  MOV R0, R135 ;  /* 0x0000008700007202 */ /* 0x002fc40000000f00 */
[----:B------:R1:W-:Y:S04]  /*61dd0*/  STL [R1+0x26bc], R134 ;  /* 0x0026bc8601007387 */ /* 0x0003e80000100800 */
[----:B------:R-:W4:Y:S04]  /*61de0*/  LDL.LU.64 R120, [R1+0xe88] ;  /* 0x000e880001787983 */ /* 0x000f280000300a00 */
[----:B-1----:R-:W4:Y:S04]  /*61df0*/  LDL.LU.64 R134, [R1+0xe90] ;  /* 0x000e900001867983 */ /* 0x002f280000300a00 */
[----:B------:R2:W-:Y:S02]  /*61e00*/  STL [R1+0x26b8], R0 ;  /* 0x0026b80001007387 */ /* 0x0005e40000100800 */
[----:B--2---:R-:W-:-:S02]  /*61e10*/  IMAD.MOV.U32 R0, RZ, RZ, R125 ;  /* 0x000000ffff007224 */ /* 0x004fc400078e007d */
[----:B------:R-:W-:Y:S04]  /*61e20*/  STL [R1+0x26c4], R124 ;  /* 0x0026c47c01007387 */ /* 0x000fe80000100800 */
[----:B------:R-:W2:Y:S04]  /*61e30*/  LDL.LU.64 R122, [R1+0xe28] ;  /* 0x000e2800017a7983 */ /* 0x000ea80000300a00 */
[----:B------:R3:W-:Y:S02]  /*61e40*/  STL [R1+0x26c0], R0 ;  /* 0x0026c00001007387 */ /* 0x0007e40000100800 */
[----:B---3--:R-:W-:-:S02]  /*61e50*/  IMAD.MOV.U32 R0, RZ, RZ, R127 ;  /* 0x000000ffff007224 */ /* 0x008fc400078e007f */
[----:B------:R1:W-:Y:S04]  /*61e60*/  STL [R1+0x26cc], R126 ;  /* 0x0026cc7e01007387 */ /* 0x0003e80000100800 */
[----:B------:R-:W3:Y:S04]  /*61e70*/  LDL.LU.64 R124, [R1+0xe30] ;  /* 0x000e3000017c7983 */ /* 0x000ee80000300a00 */
[----:B----4-:R-:W-:Y:S04]  /*61e80*/  STL [R1+0x26d4], R128 ;  /* 0x0026d48001007387 */ /* 0x010fe80000100800 */
[----:B------:R4:W-:Y:S04]  /*61e90*/  STL [R1+0x26c8], R0 ;  /* 0x0026c80001007387 */ /* 0x0009e80000100800 */
[----:B-1----:R-:W2:Y:S01]  /*61ea0*/  LDL.LU.64 R126, [R1+0xd78] ;  /* 0x000d7800017e7983 */ /* 0x002ea20000300a00 */
[----:B----4-:R-:W-:-:S03]  /*61eb0*/  MOV R0, R129 ;  /* 0x0000008100007202 */ /* 0x010fc60000000f00 */
[----:B------:R-:W4:Y:S04]  /*61ec0*/  LDL.LU.64 R128, [R1+0xd80] ;  /* 0x000d800001807983 */ /* 0x000f280000300a00 */
[----:B------:R1:W-:Y:S04]  /*61ed0*/  STL [R1+0x26d0], R0 ;  /* 0x0026d00001007387 */ /* 0x0003e80000100800 */
[----:B------:R-:W-:Y:S01]  /*61ee0*/  STL [R1+0x26dc], R248 ;  /* 0x0026dcf801007387 */ /* 0x000fe20000100800 */
[----:B-1----:R-:W-:-:S03]  /*61ef0*/  IMAD.MOV.U32 R0, RZ, RZ, R249 ;  /* 0x000000ffff007224 */ /* 0x002fc600078e00f9 */
[----:B------:R-:W-:Y:S04]  /*61f00*/  STL [R1+0x26e4], R130 ;  /* 0x0026e48201007387 */ /* 0x000fe80000100800 */
[----:B------:R1:W-:Y:S02]  /*61f10*/  STL [R1+0x26d8], R0 ;  /* 0x0026d80001007387 */ /* 0x0003e40000100800 */
[----:B-1----:R-:W-:Y:S02]  /*61f20*/  IMAD.MOV.U32 R0, RZ, RZ, R131 ;  /* 0x000000ffff007224 */ /* 0x002fe400078e0083 */
        /* <DEDUP_REMOVED lines=9> */
[----:B------:R-:W-:Y:S01]  /*61fc0*/  STL [R1+0x26fc], R112 ;  /* 0x0026fc7001007387 */ /* 0x000fe20000100800 */
[----:B-1----:R-:W-:-:S03]  /*61fd0*/  IMAD.MOV.U32 R0, RZ, RZ, R113 ;  /* 0x000000ffff007224 */ /* 0x002fc600078e0071 */
[----:B------:R-:W-:Y:S04]  /*61fe0*/  STL [R1+0x2704], R114 ;  /* 0x0027047201007387 */ /* 0x000fe80000100800 */
[----:B------:R1:W-:Y:S02]  /*61ff0*/  STL [R1+0x26f8], R0 ;  /* 0x0026f80001007387 */ /* 0x0003e40000100800 */
[----:B-1----:R-:W-:Y:S02]  /*62000*/  MOV R0, R115 ;  /* 0x0000007300007202 */ /* 0x002fe40000000f00 */
[----:B------:R-:W-:Y:S04]  /*62010*/  STL [R1+0x270c], R116 ;  /* 0x00270c7401007387 */ /* 0x000fe80000100800 */
[----:B------:R1:W-:Y:S04]  /*62020*/  STL [R1+0x2700], R0 ;  /* 0x0027000001007387 */ /* 0x0003e80000100800 */
[----:B------:R-:W-:Y:S01]  /*62030*/  STL [R1+0x2714], R118 ;  /* 0x0027147601007387 */ /* 0x000fe20000100800 */
[----:B-1----:R-:W-:-:S05]  /*62040*/  IMAD.MOV.U32 R0, RZ, RZ, R117 ;  /* 0x000000ffff007224 */ /* 0x002fca00078e0075 */
[----:B------:R1:W-:Y:S02]  /*62050*/  STL [R1+0x2708], R0 ;  /* 0x0027080001007387 */ /* 0x0003e40000100800 */
[----:B-1----:R-:W-:Y:S02]  /*62060*/  IMAD.MOV.U32 R0, RZ, RZ, R119 ;  /* 0x000000ffff007224 */ /* 0x002fe400078e0077 */
[----:B------:R-:W-:Y:S04]  /*62070*/  STL [R1+0x271c], R120 ;  /* 0x00271c7801007387 */ /* 0x000fe80000100800 */
[----:B------:R1:W-:Y:S04]  /*62080*/  STL [R1+0x2710], R0 ;  /* 0x0027100001007387 */ /* 0x0003e80000100800 */
[----:B------:R-:W-:Y:S01]  /*62090*/  STL [R1+0x2724], R134 ;  /* 0x0027248601007387 */ /* 0x000fe20000100800 */
[----:B-1----:R-:W-:-:S05]  /*620a0*/  MOV R0, R121 ;  /* 0x0000007900007202 */ /* 0x002fca0000000f00 */
[----:B------:R1:W-:Y:S02]  /*620b0*/  STL [R1+0x2718], R0 ;  /* 0x0027180001007387 */ /* 0x0003e40000100800 */
[----:B-1----:R-:W-:Y:S01]  /*620c0*/  IMAD.MOV.U32 R0, RZ, RZ, R135 ;  /* 0x000000ffff007224 */ /* 0x002fe200078e0087 */
[----:B---3--:R-:W-:-:S04]  /*620d0*/  MOV R2, R125 ;  /* 0x0000007d00027202 */ /* 0x008fc80000000f00 */
[----:B------:R1:W-:Y:S01]  /*620e0*/  STL [R1+0x2720], R0 ;  /* 0x0027200001007387 */ /* 0x0003e20000100800 */
[----:B------:R-:W3:Y:S03]  /*620f0*/  LDC R135, c[0x0][0x230] ;  /* 0x00008c00ff877b82 */ /* 0x000ee60000000800 */
[----:B--2---:R-:W-:Y:S01]  /*62100*/  STL [R1+0x272c], R122 ;  /* 0x00272c7a01007387 */ /* 0x004fe20000100800 */
[----:B-1----:R-:W-:-:S03]  /*62110*/  IMAD.MOV.U32 R0, RZ, RZ, R123 ;  /* 0x000000ffff007224 */ /* 0x002fc600078e007b */
[----:B------:R-:W-:Y:S04]  /*62120*/  STL [R1+0x2734], R124 ;  /* 0x0027347c01007387 */ /* 0x000fe80000100800 */
[----:B------:R-:W-:Y:S04]  /*62130*/  STL [R1+0x2728], R0 ;  /* 0x0027280001007387 */ /* 0x000fe80000100800 */
[----:B------:R-:W-:Y:S04]  /*62140*/  STL [R1+0x273c], R126 ;  /* 0x00273c7e01007387 */ /* 0x000fe80000100800 */
[----:B------:R1:W-:Y:S01]  /*62150*/  STL [R1+0x2730], R2 ;  /* 0x0027300201007387 */ /* 0x0003e20000100800 */
[----:B----4-:R-:W-:-:S03]  /*62160*/  MOV R3, R129 ;  /* 0x0000008100037202 */ /* 0x010fc60000000f00 */
[----:B------:R-:W-:Y:S01]  /*62170*/  STL [R1+0x2744], R128 ;  /* 0x0027448001007387 */ /* 0x000fe20000100800 */
[----:B-1----:R-:W-:-:S05]  /*62180*/  IMAD.MOV.U32 R2, RZ, RZ, R127 ;  /* 0x000000ffff027224 */ /* 0x002fca00078e007f */
[----:B------:R-:W-:Y:S04]  /*62190*/  STL [R1+0x2738], R2 ;  /* 0x0027380201007387 */ /* 0x000fe80000100800 */
[----:B------:R1:W-:Y:S02]  /*621a0*/  STL [R1+0x2740], R3 ;  /* 0x0027400301007387 */ /* 0x0003e40000100800 */
[----:B-1----:R-:W-:Y:S02]  /*621b0*/  IMAD.MOV.U32 R3, RZ, RZ, R131 ;  /* 0x000000ffff037224 */ /* 0x002fe400078e0083 */
[----:B------:R-:W-:Y:S04]  /*621c0*/  STL [R1+0x274c], R130 ;  /* 0x00274c8201007387 */ /* 0x000fe80000100800 */
[----:B------:R1:W-:Y:S02]  /*621d0*/  STL [R1+0x2748], R3 ;  /* 0x0027480301007387 */ /* 0x0003e40000100800 */
[----:B-1----:R-:W-:-:S02]  /*621e0*/  IMAD.MOV.U32 R3, RZ, RZ, R133 ;  /* 0x000000ffff037224 */ /* 0x002fc400078e0085 */
[----:B------:R-:W-:Y:S04]  /*621f0*/  STL [R1+0x2754], R132 ;  /* 0x0027548401007387 */ /* 0x000fe80000100800 */
[----:B------:R1:W-:Y:S04]  /*62200*/  STL [R1+0x2750], R3 ;  /* 0x0027500301007387 */ /* 0x0003e80000100800 */
[----:B------:R-:W2:Y:S01]  /*62210*/  LDL.LU.64 R6, [R1+0x3e78] ;  /* 0x003e780001067983 */ /* 0x000ea20000300a00 */
[----:B------:R-:W4:Y:S02]  /*62220*/  S2R R134, SR_TID.X ;  /* 0x0000000000867919 */ /* 0x000f240000002100 */
[C---:B----4-:R-:W-:Y:S01]  /*62230*/  LOP3.LUT R0, R134.reuse, 0x7, RZ, 0xc0, !PT ;  /* 0x0000000786007812 */ /* 0x050fe200078ec0ff */
[----:B------:R-:W-:-:S04]  /*62240*/  IMAD.SHL.U32 R2, R134, 0x2, RZ ;  /* 0x0000000286027824 */ /* 0x000fc800078e00ff */
[----:B------:R-:W-:-:S05]  /*62250*/  IMAD R0, R0, 0x210, RZ ;  /* 0x0000021000007824 */ /* 0x000fca00078e02ff */
[----:B------:R-:W-:Y:S02]  /*62260*/  LOP3.LUT R0, R0, 0x30, R2, 0x78, !PT ;  /* 0x0000003000007812 */ /* 0x000fe400078e7802 */
[----:B------:R-:W-:-:S04]  /*62270*/  SHF.L.U32 R2, R134, 0x7, RZ ;  /* 0x0000000786027819 */ /* 0x000fc800000006ff */
[----:B------:R-:W-:Y:S02]  /*62280*/  LOP3.LUT R0, R0, 0x1000, R2, 0xf8, !PT ;  /* 0x0000100000007812 */ /* 0x000fe400078ef802 */
[----:B-1----:R-:W4:Y:S04]  /*62290*/  LDL.LU.64 R2, [R1+0x3e70] ;  /* 0x003e700001027983 */ /* 0x002f280000300a00 */
[----:B--2---:R1:W-:Y:S04]  /*622a0*/  STL.64 [R1+0x1ca8], R6 ;  /* 0x001ca80601007387 */ /* 0x0043e80000100a00 */
[----:B-1----:R-:W2:Y:S04]  /*622b0*/  LDL.LU.64 R6, [R1+0x3e68] ;  /* 0x003e680001067983 */ /* 0x002ea80000300a00 */
[----:B----4-:R1:W-:Y:S04]  /*622c0*/  STL.64 [R1+0x1ca0], R2 ;  /* 0x001ca00201007387 */ /* 0x0103e80000100a00 */
        /* <DEDUP_REMOVED lines=1007> */
[----:B----4-:R-:W-:Y:S04]  /*661c0*/  STL.64 [R1+0xce0], R2 ;  /* 0x000ce00201007387 */ /* 0x010fe80000100a00 */
[----:B------:R-:W4:Y:S04]  /*661d0*/  LDL.LU.64 R8, [R1+0x3220] ;  /* 0x0032200001087983 */ /* 0x000f280000300a00 */
[----:B--2---:R1:W-:Y:S04]  /*661e0*/  STL.64 [R1+0xcd8], R6 ;  /* 0x000cd80601007387 */ /* 0x0043e80000100a00 */
[----:B-1----:R-:W2:Y:S01]  /*661f0*/  LDL.LU.64 R6, [R1+0x3218] ;  /* 0x0032180001067983 */ /* 0x002ea20000300a00 */
[----:B------:R-:W-:-:S04]  /*66200*/  SHF.R.S32.HI R2, RZ, 0x1f, R4 ;  /* 0x0000001fff027819 */ /* 0x000fc80000011404 */
[----:B------:R-:W-:Y:S01]  /*66210*/  SHF.L.U64.HI R2, R4, 0x2, R2 ;  /* 0x0000000204027819 */ /* 0x000fe20000010202 */
[----:B------:R-:W-:Y:S01]  /*66220*/  IMAD.MOV.U32 R4, RZ, RZ, 0x1 ;  /* 0x00000001ff047424 */ /* 0x000fe200078e00ff */
[----:B----4-:R-:W-:Y:S04]  /*66230*/  STL.64 [R1+0xcd0], R8 ;  /* 0x000cd00801007387 */ /* 0x010fe80000100a00 */
[----:B--2---:R-:W-:Y:S04]  /*66240*/  STL.64 [R1+0xcc8], R6 ;  /* 0x000cc80601007387 */ /* 0x004fe80000100a00 */
[----:B------:R-:W-:Y:S04]  /*66250*/  STL [R1+0xcbc], RZ ;  /* 0x000cbcff01007387 */ /* 0x000fe80000100800 */
[----:B------:R-:W-:Y:S04]  /*66260*/  STL [R1+0x480], RZ ;  /* 0x000480ff01007387 */ /* 0x000fe80000100800 */
[----:B------:R1:W-:Y:S04]  /*66270*/  STL [R1+0x1cb8], R4 ;  /* 0x001cb80401007387 */ /* 0x0003e80000100800 */
        /* <DEDUP_REMOVED lines=478> */
[----:B------:R2:W-:Y:S01]  /*68060*/  STL [R1+0x3c], RZ ;  /* 0x00003cff01007387 */ /* 0x0005e20000100800 */
[----:B---3--:R-:W-:Y:S01]  /*68070*/  VIADD R135, R135, 0x7f ;  /* 0x0000007f87877836 */ /* 0x008fe20000000000 */
[----:B------:R-:W-:-:S04]  /*68080*/  SHF.R.S32.HI R3, RZ, 0x1f, R252 ;  /* 0x0000001fff037819 */ /* 0x000fc800000114fc */
[----:B------:R-:W-:-:S04]  /*68090*/  SHF.R.S32.HI R5, RZ, 0x1f, R135 ;  /* 0x0000001fff057819 */ /* 0x000fc80000011487 */
[----:B------:R-:W-:Y:S02]  /*680a0*/  LEA.HI R5, R5, R135, RZ, 0x7 ;  /* 0x0000008705057211 */ /* 0x000fe400078f38ff */
[----:B------:R-:W-:Y:S02]  /*680b0*/  CS2R R232, SRZ ;  /* 0x0000000000e87805 */ /* 0x000fe4000001ff00 */
[----:B------:R-:W-:Y:S02]  /*680c0*/  SHF.L.U64.HI R3, R252, 0x2, R3 ;  /* 0x00000002fc037819 */ /* 0x000fe40000010203 */
[----:B------:R-:W-:Y:S02]  /*680d0*/  CS2R R234, SRZ ;  /* 0x0000000000ea7805 */ /* 0x000fe4000001ff00 */
[----:B-1----:R-:W-:Y:S02]  /*680e0*/  SHF.R.S32.HI R4, RZ, 0x7, R5 ;  /* 0x00000007ff047819 */ /* 0x002fe40000011405 */
[----:B------:R-:W-:-:S02]  /*680f0*/  CS2R R248, SRZ ;  /* 0x0000000000f87805 */ /* 0x000fc4000001ff00 */
[----:B------:R-:W-:Y:S02]  /*68100*/  CS2R R250, SRZ ;  /* 0x0000000000fa7805 */ /* 0x000fe4000001ff00 */
[----:B------:R-:W-:Y:S02]  /*68110*/  CS2R R112, SRZ ;  /* 0x0000000000707805 */ /* 0x000fe4000001ff00 */
[----:B------:R-:W-:Y:S02]  /*68120*/  CS2R R114, SRZ ;  /* 0x0000000000727805 */ /* 0x000fe4000001ff00 */
[----:B------:R-:W-:Y:S02]  /*68130*/  CS2R R116, SRZ ;  /* 0x0000000000747805 */ /* 0x000fe4000001ff00 */
[----:B------:R-:W-:Y:S02]  /*68140*/  CS2R R118, SRZ ;  /* 0x0000000000767805 */ /* 0x000fe4000001ff00 */
[----:B------:R-:W-:-:S02]  /*68150*/  CS2R R120, SRZ ;  /* 0x0000000000787805 */ /* 0x000fc4000001ff00 */
[----:B------:R-:W-:Y:S02]  /*68160*/  CS2R R122, SRZ ;  /* 0x00000000007a7805 */ /* 0x000fe4000001ff00 */
[----:B------:R-:W-:Y:S02]  /*68170*/  CS2R R124, SRZ ;  /* 0x00000000007c7805 */ /* 0x000fe4000001ff00 */
[----:B------:R-:W-:Y:S02]  /*68180*/  CS2R R126, SRZ ;  /* 0x00000000007e7805 */ /* 0x000fe4000001ff00 */
[----:B------:R-:W-:Y:S02]  /*68190*/  CS2R R128, SRZ ;  /* 0x0000000000807805 */ /* 0x000fe4000001ff00 */
[----:B------:R-:W-:Y:S02]  /*681a0*/  CS2R R130, SRZ ;  /* 0x0000000000827805 */ /* 0x000fe4000001ff00 */
[----:B------:R-:W-:-:S02]  /*681b0*/  CS2R R132, SRZ ;  /* 0x0000000000847805 */ /* 0x000fc4000001ff00 */
[----:B------:R-:W-:Y:S01]  /*681c0*/  CS2R R134, SRZ ;  /* 0x0000000000867805 */ /* 0x000fe2000001ff00 */
[----:B--2---:R-:W-:-:S06]  /*681d0*/  UMOV UR5, 0xffffffff ;  /* 0xffffffff00057882 */ /* 0x004fcc0000000000 */
.L_x_1:
[----:B------:R-:W2:Y:S01]  /*681e0*/  LDL.LU.64 R20, [R1+0x480] ;  /* 0x0004800001147983 */ /* 0x000ea20000300a00 */
[----:B------:R-:W-:-:S04]  /*681f0*/  DEPBAR.LE SB0, 0x2 ;  /* 0x000080800000791a */ /* 0x000fc80000000000 */
[----:B------:R-:W2:Y:S04]  /*68200*/  LDL.LU.64 R22, [R1+0x488] ;  /* 0x0004880001167983 */ /* 0x000ea80000300a00 */
[----:B------:R-:W3:Y:S04]  /*68210*/  LDL.LU.64 R16, [R1+0x470] ;  /* 0x0004700001107983 */ /* 0x000ee80000300a00 */
[----:B------:R-:W3:Y:S04]  /*68220*/  LDL.LU.64 R18, [R1+0x478] ;  /* 0x0004780001127983 */ /* 0x000ee80000300a00 */
[----:B------:R-:W4:Y:S04]  /*68230*/  LDL.LU.64 R12, [R1+0x460] ;  /* 0x00046000010c7983 */ /* 0x000f280000300a00 */
[----:B------:R-:W4:Y:S04]  /*68240*/  LDL.LU.64 R14, [R1+0x468] ;  /* 0x00046800010e7983 */ /* 0x000f280000300a00 */
[----:B------:R-:W4:Y:S04]  /*68250*/  LDL.LU.64 R8, [R1+0x450] ;  /* 0x0004500001087983 */ /* 0x000f280000300a00 */
[----:B------:R-:W4:Y:S01]  /*68260*/  LDL.LU.64 R10, [R1+0x458] ;  /* 0x00045800010a7983 */ /* 0x000f220000300a00 */
[----:B------:R-:W-:Y:S01]  /*68270*/  UIADD3 UR5, UR5, 0x1, URZ ;  /* 0x0000000105057890 */ /* 0x000fe2000fffe03f */
[----:B------:R-:W1:Y:S03]  /*68280*/  S2R R5, SR_TID.X ;  /* 0x0000000000057919 */ /* 0x000e660000002100 */
[----:B------:R-:W-:Y:S01]  /*68290*/  UISETP.GT.AND UP0, UPT, UR5, 0x1, UPT ;  /* 0x000000010500788c */ /* 0x000fe2000bf04270 */
[----:B-----5:R-:W-:Y:S03]  /*682a0*/  STL [R1+0x7134], R124 ;  /* 0x0071347c01007387 */ /* 0x020fe60000100800 */
[----:B------:R-:W-:Y:S01]  /*682b0*/  USEL UR5, UR5, URZ, !UP0 ;  /* 0x0000003f05057287 */ /* 0x000fe2000c000000 */
[----:B------:R-:W-:Y:S03]  /*682c0*/  STL [R1+0x7130], R125 ;  /* 0x0071307d01007387 */ /* 0x000fe60000100800 */
[----:B------:R-:W-:-:S02]  /*682d0*/  ULEA UR8, UR5, UR4, 0xf ;  /* 0x0000000405087291 */ /* 0x000fc4000f8e783f */
[----:B------:R-:W-:Y:S01]  /*682e0*/  ULEA UR9, UR5, UR4, 0x12 ;  /* 0x0000000405097291 */ /* 0x000fe2000f8e903f */
[----:B------:R-:W-:Y:S06]  /*682f0*/  BAR.SYNC.DEFER_BLOCKING 0x0 ;  /* 0x0000000000007b1d */ /* 0x000fec0000010000 */
[----:B------:R-:W-:Y:S04]  /*68300*/  STL [R1+0x712c], R126 ;  /* 0x00712c7e01007387 */ /* 0x000fe80000100800 */
[----:B------:R-:W-:Y:S04]  /*68310*/  STL [R1+0x7128], R127 ;  /* 0x0071287f01007387 */ /* 0x000fe80000100800 */
[----:B------:R-:W-:Y:S01]  /*68320*/  STL [R1+0x7124], R128 ;  /* 0x0071248001007387 */ /* 0x000fe20000100800 */
[----:B-1----:R-:W-:-:S03]  /*68330*/  LOP3.LUT R4, R5, 0x3, RZ, 0xc0, !PT ;  /* 0x0000000305047812 */ /* 0x002fc600078ec0ff */
[----:B------:R-:W-:Y:S01]  /*68340*/  STL [R1+0x7120], R129 ;  /* 0x0071208101007387 */ /* 0x000fe20000100800 */
[----:B------:R-:W-:-:S03]  /*68350*/  LOP3.LUT R252, R5, 0x1c, RZ, 0xc0, !PT ;  /* 0x0000001c05fc7812 */ /* 0x000fc600078ec0ff */
[----:B------:R-:W1:Y:S02]  /*68360*/  LDSM.16.M88.4 R152, [R0+UR9] ;  /* 0x000000090098783b */ /* 0x000e640008000200 */
[----:B------:R-:W-:Y:S02]  /*68370*/  IMAD R252, R4, 0x120, R252 ;  /* 0x0000012004fc7824 */ /* 0x000fe400078e02fc */
[----:B------:R-:W1:Y:S03]  /*68380*/  LDSM.16.M88.4 R148, [R0+UR9+0x2000] ;  /* 0x002000090094783b */ /* 0x000e660008000200 */
[C---:B------:R-:W-:Y:S01]  /*68390*/  LOP3.LUT R180, R252.reuse, 0x20, RZ, 0x3c, !PT ;  /* 0x00000020fcb47812 */ /* 0x040fe200078e3cff */
[----:B------:R-:W-:Y:S04]  /*683a0*/  LDS R164, [R252+UR8+0x80000] ;  /* 0x08000008fca47984 */ /* 0x000fe80008000800 */
[----:B------:R-:W-:Y:S04]  /*683b0*/  LDS R166, [R252+UR8+0x80400] ;  /* 0x08040008fca67984 */ /* 0x000fe80008000800 */
[----:B------:R-:W-:Y:S04]  /*683c0*/  LDS R165, [R180+UR8+0x80000] ;  /* 0x08000008b4a57984 */ /* 0x000fe80008000800 */
[----:B------:R-:W-:Y:S04]  /*683d0*/  LDS R167, [R180+UR8+0x80400] ;  /* 0x08040008b4a77984 */ /* 0x000fe80008000800 */
[----:B------:R-:W1:Y:S04]  /*683e0*/  LDSM.16.M88.4 R144, [R0+UR9+0x4000] ;  /* 0x004000090090783b */ /* 0x000e680008000200 */
[----:B------:R-:W1:Y:S04]  /*683f0*/  LDSM.16.M88.4 R140, [R0+UR9+0x6000] ;  /* 0x00600009008c783b */ /* 0x000e680008000200 */
[----:B------:R-:W-:Y:S04]  /*68400*/  STL [R1+0x711c], R130 ;  /* 0x00711c8201007387 */ /* 0x000fe80000100800 */
[----:B------:R-:W-:Y:S04]  /*68410*/  STL [R1+0x7118], R131 ;  /* 0x0071188301007387 */ /* 0x000fe80000100800 */
[----:B------:R-:W-:Y:S04]  /*68420*/  STL [R1+0x7114], R132 ;  /* 0x0071148401007387 */ /* 0x000fe80000100800 */
[----:B------:R-:W-:Y:S04]  /*68430*/  STL [R1+0x7110], R133 ;  /* 0x0071108501007387 */ /* 0x000fe80000100800 */
[----:B------:R-:W-:Y:S04]  /*68440*/  STL [R1+0x710c], R134 ;  /* 0x00710c8601007387 */ /* 0x000fe80000100800 */
[----:B------:R-:W-:Y:S04]  /*68450*/  STL [R1+0x7108], R135 ;  /* 0x0071088701007387 */ /* 0x000fe80000100800 */
[----:B------:R1:W-:Y:S04]  /*68460*/  STL [R1+0x47bc], R3 ;  /* 0x0047bc0301007387 */ /* 0x0003e80000100800 */
[----:B------:R1:W-:Y:S04]  /*68470*/  STL [R1+0x47b8], R2 ;  /* 0x0047b80201007387 */ /* 0x0003e80000100800 */
[----:B-1----:R-:W-:Y:S01]  /*68480*/  STL [R1+0x7104], R154 ;  /* 0x0071049a01007387 */ /* 0x002fe20000100800 */
[----:B------:R-:W-:-:S03]  /*68490*/  LOP3.LUT R3, R252, 0x40, RZ, 0x3c, !PT ;  /* 0x00000040fc037812 */ /* 0x000fc600078e3cff */
[----:B------:R-:W-:Y:S01]  /*684a0*/  STL [R1+0x7100], R155 ;  /* 0x0071009b01007387 */ /* 0x000fe20000100800 */
[----:B------:R-:W-:-:S03]  /*684b0*/  LOP3.LUT R2, R252, 0x60, RZ, 0x3c, !PT ;  /* 0x00000060fc027812 */ /* 0x000fc600078e3cff */
[----:B------:R-:W-:Y:S04]  /*684c0*/  STL [R1+0x7138], R150 ;  /* 0x0071389601007387 */ /* 0x000fe80000100800 */
[----:B------:R-:W-:Y:S04]  /*684d0*/  STL [R1+0x70fc], R151 ;  /* 0x0070fc9701007387 */ /* 0x000fe80000100800 */
[----:B------:R-:W-:Y:S04]  /*684e0*/  STL [R1+0x7140], R146 ;  /* 0x0071409201007387 */ /* 0x000fe80000100800 */
[----:B------:R-:W-:Y:S04]  /*684f0*/  STL [R1+0x713c], R147 ;  /* 0x00713c9301007387 */ /* 0x000fe80000100800 */
[----:B------:R-:W-:Y:S04]  /*68500*/  STL [R1+0x7144], R142 ;  /* 0x0071448e01007387 */ /* 0x000fe80000100800 */
[----:B------:R-:W-:Y:S04]  /*68510*/  STL [R1+0x70f8], R143 ;  /* 0x0070f88f01007387 */ /* 0x000fe80000100800 */
[----:B------:R-:W1:Y:S04]  /*68520*/  LDSM.16.M88.4 R136, [R0+UR9+0x8000] ;  /* 0x008000090088783b */ /* 0x000e680008000200 */
[----:B------:R-:W1:Y:S04]  /*68530*/  LDSM.16.M88.4 R108, [R0+UR9+0xa000] ;  /* 0x00a00009006c783b */ /* 0x000e680008000200 */
[----:B------:R-:W1:Y:S04]  /*68540*/  LDSM.16.M88.4 R104, [R0+UR9+0xc000] ;  /* 0x00c000090068783b */ /* 0x000e680008000200 */
[----:B------:R-:W1:Y:S04]  /*68550*/  LDSM.16.M88.4 R100, [R0+UR9+0xe000] ;  /* 0x00e000090064783b */ /* 0x000e680008000200 */
[----:B------:R-:W1:Y:S04]  /*68560*/  LDSM.16.M88.4 R84, [R0+UR9+0x16000] ;  /* 0x016000090054783b */ /* 0x000e680008000200 */
[----:B------:R-:W1:Y:S04]  /*68570*/  LDSM.16.M88.4 R76, [R0+UR9+0x1a000] ;  /* 0x01a00009004c783b */ /* 0x000e680008000200 */
[----:B------:R-:W1:Y:S04]  /*68580*/  LDSM.16.M88.4 R72, [R0+UR9+0x1c000] ;  /* 0x01c000090048783b */ /* 0x000e680008000200 */
[----:B------:R-:W-:Y:S04]  /*68590*/  LDSM.16.M88.4 R68, [R0+UR9+0x22000] ;  /* 0x022000090044783b */ /* 0x000fe80008000200 */
        /* <DEDUP_REMOVED lines=15> */
[----:B------:R-:W-:Y:S04]  /*68690*/  LDS R208, [R3+UR8+0x80000] ;  /* 0x0800000803d07984 */ /* 0x000fe80008000800 */
        /* <DEDUP_REMOVED lines=8> */
[----:B------:R-:W-:Y:S01]  /*68720*/  LDS R242, [R252+UR8+0x80c00] ;  /* 0x080c0008fcf27984 */ /* 0x000fe20008000800 */
[C---:B--2---:R-:W-:Y:S06]  /*68730*/  HMMA.1688.F32.TF32 R20, R164.reuse, R152, R20 ;  /* 0x00000098a414723c */ /* 0x044fec0000081014 */
[C---:B---3--:R-:W-:Y:S06]  /*68740*/  HMMA.1688.F32.TF32 R16, R164.reuse, R148, R16 ;  /* 0x00000094a410723c */ /* 0x048fec0000081010 */
[C---:B----4-:R-:W-:Y:S01]  /*68750*/  HMMA.1688.F32.TF32 R4, R164.reuse, R144, R12 ;  /* 0x00000090a404723c */ /* 0x050fe2000008100c */
[----:B------:R-:W-:Y:S10]  /*68760*/  LDSM.16.M88.4 R12, [R0+UR9+0x3e000] ;  /* 0x03e00009000c783b */ /* 0x000ff40008000200 */
[----:B------:R-:W-:Y:S04]  /*68770*/  STL.64 [R1+0x1d0], R20 ;  /* 0x0001d01401007387 */ /* 0x000fe80000100a00 */
[----:B------:R-:W-:Y:S04]  /*68780*/  STL.64 [R1+0x1d8], R22 ;  /* 0x0001d81601007387 */ /* 0x000fe80000100a00 */
[----:B------:R-:W-:Y:S04]  /*68790*/  STL.64 [R1+0x1c0], R16 ;  /* 0x0001c01001007387 */ /* 0x000fe80000100a00 */
[----:B------:R-:W-:Y:S04]  /*687a0*/  STL.64 [R1+0x1c8], R18 ;  /* 0x0001c81201007387 */ /* 0x000fe80000100a00 */
[----:B------:R-:W-:Y:S04]  /*687b0*/  STL.64 [R1+0x1b0], R4 ;  /* 0x0001b00401007387 */ /* 0x000fe80000100a00 */
[----:B------:R2:W-:Y:S04]  /*687c0*/  STL.64 [R1+0x1b8], R6 ;  /* 0x0001b80601007387 */ /* 0x0005e80000100a00 */
[----:B------:R-:W3:Y:S04]  /*687d0*/  LDL.LU.64 R156, [R1+0x870] ;  /* 0x00087000019c7983 */ /* 0x000ee80000300a00 */
[----:B------:R-:W3:Y:S01]  /*687e0*/  LDL.LU.64 R158, [R1+0x878] ;  /* 0x00087800019e7983 */ /* 0x000ee20000300a00 */
[----:B--2---:R-:W-:Y:S03]  /*687f0*/  HMMA.1688.F32.TF32 R4, R164, R140, R8 ;  /* 0x0000008ca404723c */ /* 0x004fe60000081008 */
[----:B------:R-:W2:Y:S04]  /*68800*/  LDSM.16.M88.4 R8, [R0+UR9+0x1e000] ;  /* 0x01e000090008783b */ /* 0x000ea80008000200 */
[----:B------:R-:W-:Y:S04]  /*68810*/  LDSM.16.M88.4 R20, [R0+UR9+0x3a000] ;  /* 0x03a000090014783b */ /* 0x000fe80008000200 */
[----:B------:R-:W-:-:S12]  /*68820*/  LDSM.16.M88.4 R16, [R0+UR9+0x3c000] ;  /* 0x03c000090010783b */ /* 0x000fd80008000200 */
[----:B------:R-:W-:Y:S04]  /*68830*/  STL.64 [R1+0x1a0], R4 ;  /* 0x0001a00401007387 */ /* 0x000fe80000100a00 */
[----:B------:R-:W-:Y:S04]  /*68840*/  STL.64 [R1+0x1a8], R6 ;  /* 0x0001a80601007387 */ /* 0x000fe80000100a00 */
[----:B------:R-:W4:Y:S04]  /*68850*/  LDL.LU.64 R124, [R1+0x890] ;  /* 0x00089000017c7983 */ /* 0x000f280000300a00 */
[----:B------:R-:W4:Y:S04]  /*68860*/  LDL.LU.64 R126, [R1+0x898] ;  /* 0x00089800017e7983 */ /* 0x000f280000300a00 */
[----:B------:R-:W4:Y:S04]  /*68870*/  LDL.LU.64 R128, [R1+0x8b0] ;  /* 0x0008b00001807983 */ /* 0x000f280000300a00 */
[----:B------:R-:W4:Y:S04]  /*68880*/  LDL.LU.64 R130, [R1+0x8b8] ;  /* 0x0008b80001827983 */ /* 0x000f280000300a00 */
[----:B------:R-:W2:Y:S04]  /*68890*/  LDSM.16.M88.4 R4, [R0+UR9+0x20000] ;  /* 0x020000090004783b */ /* 0x000ea80008000200 */
[----:B------:R-:W4:Y:S04]  /*688a0*/  LDL.LU.64 R168, [R1+0x8d0] ;  /* 0x0008d00001a87983 */ /* 0x000f280000300a00 */
[----:B------:R-:W4:Y:S04]  /*688b0*/  LDL.LU.64 R170, [R1+0x8d8] ;  /* 0x0008d80001aa7983 */ /* 0x000f280000300a00 */
[----:B------:R-:W4:Y:S04]  /*688c0*/  LDL.LU.64 R132, [R1+0x910] ;  /* 0x0009100001847983 */ /* 0x000f280000300a00 */
[----:B------:R-:W4:Y:S04]  /*688d0*/  LDL.LU.64 R134, [R1+0x918] ;  /* 0x0009180001867983 */ /* 0x000f280000300a00 */
[----:B-1----:R-:W-:Y:S04]  /*688e0*/  STL [R1+0x714c], R138 ;  /* 0x00714c8a01007387 */ /* 0x002fe80000100800 */
[----:B------:R-:W-:Y:S04]  /*688f0*/  STL [R1+0x7148], R139 ;  /* 0x0071488b01007387 */ /* 0x000fe80000100800 */
[----:B------:R-:W-:Y:S04]  /*68900*/  STL [R1+0x7154], R110 ;  /* 0x0071546e01007387 */ /* 0x000fe80000100800 */
[----:B------:R-:W-:Y:S04]  /*68910*/  STL [R1+0x7150], R111 ;  /* 0x0071506f01007387 */ /* 0x000fe80000100800 */
[----:B------:R-:W-:Y:S04]  /*68920*/  STL [R1+0x715c], R106 ;  /* 0x00715c6a01007387 */ /* 0x000fe80000100800 */
[----:B------:R-:W-:Y:S04]  /*68930*/  STL [R1+0x7158], R107 ;  /* 0x0071586b01007387 */ /* 0x000fe80000100800 */
[----:B------:R1:W-:Y:S04]  /*68940*/  STL [R1+0x7164], R102 ;  /* 0x0071646601007387 */ /* 0x0003e80000100800 */
[----:B------:R1:W-:Y:S04]  /*68950*/  STL [R1+0x7160], R103 ;  /* 0x0071606701007387 */ /* 0x0003e80000100800 */
[----:B------:R-:W-:Y:S04]  /*68960*/  STL [R1+0x6fc8], R86 ;  /* 0x006fc85601007387 */ /* 0x000fe80000100800 */
[----:B------:R-:W-:Y:S04]  /*68970*/  STL [R1+0x6fc4], R87 ;  /* 0x006fc45701007387 */ /* 0x000fe80000100800 */
[----:B------:R-:W-:Y:S04]  /*68980*/  STL [R1+0x6fb8], R78 ;  /* 0x006fb84e01007387 */ /* 0x000fe80000100800 */
[----:B------:R-:W-:Y:S04]  /*68990*/  STL [R1+0x6fb4], R79 ;  /* 0x006fb44f01007387 */ /* 0x000fe80000100800 */
[----:B------:R-:W-:Y:S04]  /*689a0*/  STL [R1+0x6fbc], R74 ;  /* 0x006fbc4a01007387 */ /* 0x000fe80000100800 */
[----:B------:R-:W-:Y:S04]  /*689b0*/  STL [R1+0x6fb0], R75 ;  /* 0x006fb04b01007387 */ /* 0x000fe80000100800 */
[----:B--2---:R-:W-:Y:S04]  /*689c0*/  STL [R1+0x6fcc], R10 ;  /* 0x006fcc0a01007387 */ /* 0x004fe80000100800 */
        /* <DEDUP_REMOVED lines=30> */
[----:B------:R2:W-:Y:S01]  /*68bb0*/  STL [R1+0x7040], R15 ;  /* 0x0070400f01007387 */ /* 0x0005e20000100800 */
[----:B---3--:R-:W-:Y:S03]  /*68bc0*/  HMMA.1688.F32.TF32 R156, R164, R136, R156 ;  /* 0x00000088a49c723c */ /* 0x008fe6000008109c */
[----:B------:R-:W-:Y:S04]  /*68bd0*/  STL [R1+0x6db8], R0 ;  /* 0x006db80001007387 */ /* 0x000fe80000100800 */
[----:B------:R-:W3:Y:S04]  /*68be0*/  LDL.LU.64 R176, [R1+0x950] ;  /* 0x0009500001b07983 */ /* 0x000ee80000300a00 */
[----:B------:R-:W3:-:S13]  /*68bf0*/  LDL.LU.64 R178, [R1+0x958] ;  /* 0x0009580001b27983 */ /* 0x000eda0000300a00 */
[----:B------:R-:W-:Y:S01]  /*68c00*/  MOV R142, R156 ;  /* 0x0000009c008e7202 */ /* 0x000fe20000000f00 */
[----:B------:R-:W-:Y:S01]  /*68c10*/  IMAD.MOV.U32 R146, RZ, RZ, R157 ;  /* 0x000000ffff927224 */ /* 0x000fe200078e009d */
[----:B------:R-:W-:Y:S01]  /*68c20*/  MOV R150, R159 ;  /* 0x0000009f00967202 */ /* 0x000fe20000000f00 */
[----:B------:R-:W-:Y:S02]  /*68c30*/  IMAD.MOV.U32 R147, RZ, RZ, R158 ;  /* 0x000000ffff937224 */ /* 0x000fe400078e009e */
[C---:B----4-:R-:W-:Y:S06]  /*68c40*/  HMMA.1688.F32.TF32 R156, R164.reuse, R108, R124 ;  /* 0x0000006ca49c723c */ /* 0x050fec000008107c */
[----:B------:R-:W-:-:S15]  /*68c50*/  HMMA.1688.F32.TF32 R160, R164, R104, R128 ;  /* 0x00000068a4a0723c */ /* 0x000fde0000081080 */
[----:B------:R-:W-:-:S03]  /*68c60*/  NOP ;  /* 0x0000000000007918 */ /* 0x000fc60000000000 */
[----:B------:R-:W-:Y:S01]  /*68c70*/  IMAD.MOV.U32 R124, RZ, RZ, R156 ;  /* 0x000000ffff7c7224 */ /* 0x000fe200078e009c */
[----:B------:R-:W-:Y:S01]  /*68c80*/  MOV R126, R158 ;  /* 0x0000009e007e7202 */ /* 0x000fe20000000f00 */
[----:B------:R-:W-:Y:S02]  /*68c90*/  IMAD.MOV.U32 R125, RZ, RZ, R157 ;  /* 0x000000ffff7d7224 */ /* 0x000fe400078e009d */
[----:B------:R-:W-:Y:S01]  /*68ca0*/  IMAD.MOV.U32 R127, RZ, RZ, R159 ;  /* 0x000000ffff7f7224 */ /* 0x000fe200078e009f */
[----:B------:R-:W4:Y:S04]  /*68cb0*/  LDL.LU.64 R156, [R1+0x990] ;  /* 0x00099000019c7983 */ /* 0x000f280000300a00 */
[----:B------:R-:W4:Y:S01]  /*68cc0*/  LDL.LU.64 R158, [R1+0x998] ;  /* 0x00099800019e7983 */ /* 0x000f220000300a00 */
[----:B------:R-:W-:Y:S01]  /*68cd0*/  IMAD.MOV.U32 R128, RZ, RZ, R160 ;  /* 0x000000ffff807224 */ /* 0x000fe200078e00a0 */
[----:B------:R-:W-:Y:S01]  /*68ce0*/  MOV R129, R161 ;  /* 0x000000a100817202 */ /* 0x000fe20000000f00 */
[----:B------:R-:W-:Y:S01]  /*68cf0*/  IMAD.MOV.U32 R130, RZ, RZ, R162 ;  /* 0x000000ffff827224 */ /* 0x000fe200078e00a2 */
[----:B------:R-:W2:Y:S01]  /*68d00*/  LDL.LU.64 R160, [R1+0x9c0] ;  /* 0x0009c00001a07983 */ /* 0x000ea20000300a00 */
[----:B------:R-:W-:-:S03]  /*68d10*/  IMAD.MOV.U32 R131, RZ, RZ, R163 ;  /* 0x000000ffff837224 */ /* 0x000fc600078e00a3 */
[----:B------:R-:W2:Y:S01]  /*68d20*/  LDL.LU.64 R162, [R1+0x9c8] ;  /* 0x0009c80001a27983 */ /* 0x000ea20000300a00 */
[----:B------:R-:W-:Y:S03]  /*68d30*/  HMMA.1688.F32.TF32 R168, R164, R100, R168 ;  /* 0x00000064a4a8723c */ /* 0x000fe600000810a8 */
[----:B------:R-:W3:Y:S04]  /*68d40*/  LDL.LU.64 R172, [R1+0x9e0] ;  /* 0x0009e00001ac7983 */ /* 0x000ee80000300a00 */
[----:B------:R-:W3:-:S15]  /*68d50*/  LDL.LU.64 R174, [R1+0x9e8] ;  /* 0x0009e80001ae7983 */ /* 0x000ede0000300a00 */
[----:B------:R-:W-:-:S02]  /*68d60*/  NOP ;  /* 0x0000000000007918 */ /* 0x000fc40000000000 */
[----:B------:R-:W-:Y:S01]  /*68d70*/  MOV R154, R168 ;  /* 0x000000a8009a7202 */ /* 0x000fe20000000f00 */
[----:B------:R-:W-:Y:S01]  /*68d80*/  IMAD.MOV.U32 R155, RZ, RZ, R169 ;  /* 0x000000ffff9b7224 */ /* 0x000fe200078e00a9 */
[----:B------:R-:W-:Y:S01]  /*68d90*/  MOV R143, R171 ;  /* 0x000000ab008f7202 */ /* 0x000fe20000000f00 */
[----:B------:R-:W-:Y:S02]  /*68da0*/  IMAD.MOV.U32 R151, RZ, RZ, R170 ;  /* 0x000000ffff977224 */ /* 0x000fe400078e00aa */
[----:B------:R-:W-:-:S15]  /*68db0*/  HMMA.1688.F32.TF32 R168, R164, R96, R132 ;  /* 0x00000060a4a8723c */ /* 0x000fde0000081084 */
[----:B------:R-:W-:-:S09]  /*68dc0*/  NOP ;  /* 0x0000000000007918 */ /* 0x000fd20000000000 */
[----:B------:R-:W-:Y:S01]  /*68dd0*/  IMAD.MOV.U32 R132, RZ, RZ, R168 ;  /* 0x000000ffff847224 */ /* 0x000fe200078e00a8 */
[----:B------:R-:W-:Y:S01]  /*68de0*/  MOV R134, R170 ;  /* 0x000000aa00867202 */ /* 0x000fe20000000f00 */
[----:B------:R-:W-:Y:S02]  /*68df0*/  IMAD.MOV.U32 R133, RZ, RZ, R169 ;  /* 0x000000ffff857224 */ /* 0x000fe400078e00a9 */
[----:B------:R-:W-:Y:S01]  /*68e00*/  IMAD.MOV.U32 R135, RZ, RZ, R171 ;  /* 0x000000ffff877224 */ /* 0x000fe200078e00ab */
[----:B------:R-:W3:Y:S04]  /*68e10*/  LDL.LU.64 R168, [R1+0xa10] ;  /* 0x000a100001a87983 */ /* 0x000ee80000300a00 */
[----:B------:R-:W3:Y:S01]  /*68e20*/  LDL.LU.64 R170, [R1+0xa18] ;  /* 0x000a180001aa7983 */ /* 0x000ee20000300a00 */
[C---:B----4-:R-:W-:Y:S06]  /*68e30*/  HMMA.1688.F32.TF32 R156, R164.reuse, R88, R156 ;  /* 0x00000058a49c723c */ /* 0x050fec000008109c */
[----:B--2---:R-:W-:-:S15]  /*68e40*/  HMMA.1688.F32.TF32 R160, R164, R84, R160 ;  /* 0x00000054a4a0723c */ /* 0x004fde00000810a0 */
[----:B------:R-:W-:-:S03]  /*68e50*/  NOP ;  /* 0x0000000000007918 */ /* 0x000fc60000000000 */
[----:B-1----:R-:W-:Y:S01]  /*68e60*/  MOV R102, R156 ;  /* 0x0000009c00667202 */ /* 0x002fe20000000f00 */
[----:B------:R-:W-:Y:S01]  /*68e70*/  IMAD.MOV.U32 R103, RZ, RZ, R157 ;  /* 0x000000ffff677224 */ /* 0x000fe200078e009d */
[----:B------:R-:W-:Y:S01]  /*68e80*/  MOV R107, R159 ;  /* 0x0000009f006b7202 */ /* 0x000fe20000000f00 */
[----:B------:R-:W-:Y:S01]  /*68e90*/  IMAD.MOV.U32 R106, RZ, RZ, R158 ;  /* 0x000000ffff6a7224 */ /* 0x000fe200078e009e */
[----:B------:R-:W2:Y:S04]  /*68ea0*/  LDL.LU.64 R156, [R1+0xa50] ;  /* 0x000a5000019c7983 */ /* 0x000ea80000300a00 */
[----:B------:R-:W2:Y:S01]  /*68eb0*/  LDL.LU.64 R158, [R1+0xa58] ;  /* 0x000a5800019e7983 */ /* 0x000ea20000300a00 */
[----:B------:R-:W-:Y:S01]  /*68ec0*/  IMAD.MOV.U32 R18, RZ, RZ, R160 ;  /* 0x000000ffff127224 */ /* 0x000fe200078e00a0 */
[----:B------:R-:W-:Y:S01]  /*68ed0*/  MOV R22, R162 ;  /* 0x000000a200167202 */ /* 0x000fe20000000f00 */
[----:B------:R-:W-:-:S02]  /*68ee0*/  IMAD.MOV.U32 R19, RZ, RZ, R161 ;  /* 0x000000ffff137224 */ /* 0x000fc400078e00a1 */
[----:B------:R-:W-:Y:S01]  /*68ef0*/  IMAD.MOV.U32 R23, RZ, RZ, R163 ;  /* 0x000000ffff177224 */ /* 0x000fe200078e00a3 */
[----:B------:R-:W4:Y:S04]  /*68f00*/  LDL.LU.64 R160, [R1+0xa90] ;  /* 0x000a900001a07983 */ /* 0x000f280000300a00 */
[----:B------:R-:W4:Y:S01]  /*68f10*/  LDL.LU.64 R162, [R1+0xa98] ;  /* 0x000a980001a27983 */ /* 0x000f220000300a00 */
[C---:B---3--:R-:W-:Y:S03]  /*68f20*/  HMMA.1688.F32.TF32 R172, R164.reuse, R80, R172 ;  /* 0x00000050a4ac723c */ /* 0x048fe600000810ac */
[----:B------:R1:W-:Y:S04]  /*68f30*/  STL [R1+0x7054], R23 ;  /* 0x0070541701007387 */ /* 0x0003e80000100800 */
[----:B------:R3:W-:Y:S01]  /*68f40*/  STL [R1+0x7050], R22 ;  /* 0x0070501601007387 */ /* 0x0007e20000100800 */
[----:B------:R-:W-:-:S15]  /*68f50*/  HMMA.1688.F32.TF32 R168, R164, R76, R168 ;  /* 0x0000004ca4a8723c */ /* 0x000fde00000810a8 */
[----:B------:R-:W-:-:S01]  /*68f60*/  NOP ;  /* 0x0000000000007918 */ /* 0x000fc20000000000 */
[----:B------:R-:W-:Y:S01]  /*68f70*/  MOV R15, R175 ;  /* 0x000000af000f7202 */ /* 0x000fe20000000f00 */
[----:B------:R-:W-:Y:S01]  /*68f80*/  IMAD.MOV.U32 R14, RZ, RZ, R174 ;  /* 0x000000ffff0e7224 */ /* 0x000fe200078e00ae */
[----:B------:R-:W-:Y:S04]  /*68f90*/  STL [R1+0x704c], R18 ;  /* 0x00704c1201007387 */ /* 0x000fe80000100800 */
[----:B------:R3:W-:Y:S04]  /*68fa0*/  STL [R1+0x7048], R19 ;  /* 0x0070481301007387 */ /* 0x0007e80000100800 */
[----:B------:R-:W-:Y:S04]  /*68fb0*/  STL.64 [R1+0x110], R172 ;  /* 0x000110ac01007387 */ /* 0x000fe80000100a00 */
[----:B------:R-:W-:Y:S04]  /*68fc0*/  STL [R1+0x705c], R15 ;  /* 0x00705c0f01007387 */ /* 0x000fe80000100800 */
[----:B------:R-:W-:Y:S01]  /*68fd0*/  STL [R1+0x7058], R14 ;  /* 0x0070580e01007387 */ /* 0x000fe20000100800 */
[----:B------:R-:W-:Y:S01]  /*68fe0*/  IMAD.MOV.U32 R26, RZ, RZ, R168 ;  /* 0x000000ffff1a7224 */ /* 0x000fe200078e00a8 */
[----:B------:R-:W-:Y:S01]  /*68ff0*/  MOV R30, R170 ;  /* 0x000000aa001e7202 */ /* 0x000fe20000000f00 */
[----:B------:R-:W-:-:S02]  /*69000*/  IMAD.MOV.U32 R27, RZ, RZ, R169 ;  /* 0x000000ffff1b7224 */ /* 0x000fc400078e00a9 */
[----:B------:R-:W-:Y:S01]  /*69010*/  IMAD.MOV.U32 R31, RZ, RZ, R171 ;  /* 0x000000ffff1f7224 */ /* 0x000fe200078e00ab */
[----:B------:R-:W3:Y:S04]  /*69020*/  LDL.LU.64 R168, [R1+0xad0] ;  /* 0x000ad00001a87983 */ /* 0x000ee80000300a00 */
[----:B------:R-:W3:Y:S04]  /*69030*/  LDL.LU.64 R170, [R1+0xad8] ;  /* 0x000ad80001aa7983 */ /* 0x000ee80000300a00 */
[----:B------:R-:W-:Y:S04]  /*69040*/  STL [R1+0x706c], R31 ;  /* 0x00706c1f01007387 */ /* 0x000fe80000100800 */
[----:B------:R-:W-:Y:S04]  /*69050*/  STL [R1+0x7068], R30 ;  /* 0x0070681e01007387 */ /* 0x000fe80000100800 */
[----:B------:R3:W-:Y:S04]  /*69060*/  STL [R1+0x7064], R27 ;  /* 0x0070641b01007387 */ /* 0x0007e80000100800 */
[----:B------:R3:W-:Y:S01]  /*69070*/  STL [R1+0x7060], R26 ;  /* 0x0070601a01007387 */ /* 0x0007e20000100800 */
[C---:B--2---:R-:W-:Y:S06]  /*69080*/  HMMA.1688.F32.TF32 R156, R164.reuse, R72, R156 ;  /* 0x00000048a49c723c */ /* 0x044fec000008109c */
[----:B----4-:R-:W-:-:S15]  /*69090*/  HMMA.1688.F32.TF32 R160, R164, R8, R160 ;  /* 0x00000008a4a0723c */ /* 0x010fde00000810a0 */
[----:B------:R-:W-:-:S03]  /*690a0*/  NOP ;  /* 0x0000000000007918 */ /* 0x000fc60000000000 */
[----:B-1----:R-:W-:Y:S01]  /*690b0*/  IMAD.MOV.U32 R23, RZ, RZ, R156 ;  /* 0x000000ffff177224 */ /* 0x002fe200078e009c */
[----:B---3--:R-:W-:Y:S01]  /*690c0*/  MOV R22, R157 ;  /* 0x0000009d00167202 */ /* 0x008fe20000000f00 */
[----:B------:R-:W-:Y:S01]  /*690d0*/  IMAD.MOV.U32 R19, RZ, RZ, R159 ;  /* 0x000000ffff137224 */ /* 0x000fe200078e009f */
[----:B------:R-:W2:Y:S01]  /*690e0*/  LDL.LU.64 R156, [R1+0xb10] ;  /* 0x000b1000019c7983 */ /* 0x000ea20000300a00 */
[----:B------:R-:W-:-:S03]  /*690f0*/  IMAD.MOV.U32 R18, RZ, RZ, R158 ;  /* 0x000000ffff127224 */ /* 0x000fc600078e009e */
[----:B------:R-:W2:Y:S04]  /*69100*/  LDL.LU.64 R158, [R1+0xb18] ;  /* 0x000b1800019e7983 */ /* 0x000ea80000300a00 */
[----:B------:R-:W-:Y:S01]  /*69110*/  STL [R1+0x707c], R19 ;  /* 0x00707c1301007387 */ /* 0x000fe20000100800 */
[----:B------:R-:W-:Y:S01]  /*69120*/  MOV R27, R160 ;  /* 0x000000a0001b7202 */ /* 0x000fe20000000f00 */
[----:B------:R-:W-:Y:S02]  /*69130*/  IMAD.MOV.U32 R26, RZ, RZ, R161 ;  /* 0x000000ffff1a7224 */ /* 0x000fe400078e00a1 */
[----:B------:R-:W-:Y:S01]  /*69140*/  STL [R1+0x7078], R18 ;  /* 0x0070781201007387 */ /* 0x000fe20000100800 */
[----:B------:R-:W-:Y:S01]  /*69150*/  IMAD.MOV.U32 R15, RZ, RZ, R162 ;  /* 0x000000ffff0f7224 */ /* 0x000fe200078e00a2 */
[----:B------:R-:W-:-:S02]  /*69160*/  MOV R14, R163 ;  /* 0x000000a3000e7202 */ /* 0x000fc40000000f00 */
[----:B------:R1:W-:Y:S04]  /*69170*/  STL [R1+0x7074], R22 ;  /* 0x0070741601007387 */ /* 0x0003e80000100800 */
[----:B------:R3:W-:Y:S04]  /*69180*/  STL [R1+0x7070], R23 ;  /* 0x0070701701007387 */ /* 0x0007e80000100800 */
[----:B------:R-:W4:Y:S04]  /*69190*/  LDL.LU.64 R160, [R1+0xb00] ;  /* 0x000b000001a07983 */ /* 0x000f280000300a00 */
[----:B------:R-:W4:Y:S01]  /*691a0*/  LDL.LU.64 R162, [R1+0xb08] ;  /* 0x000b080001a27983 */ /* 0x000f220000300a00 */
[----:B------:R-:W-:Y:S03]  /*691b0*/  HMMA.1688.F32.TF32 R168, R164, R4, R168 ;  /* 0x00000004a4a8723c */ /* 0x000fe600000810a8 */
[----:B------:R-:W-:Y:S04]  /*691c0*/  STL [R1+0x708c], R14 ;  /* 0x00708c0e01007387 */ /* 0x000fe80000100800 */
[----:B------:R-:W-:Y:S04]  /*691d0*/  STL [R1+0x7088], R15 ;  /* 0x0070880f01007387 */ /* 0x000fe80000100800 */
[----:B------:R4:W-:Y:S04]  /*691e0*/  STL [R1+0x7084], R26 ;  /* 0x0070841a01007387 */ /* 0x0009e80000100800 */
[----:B------:R4:W-:Y:S09]  /*691f0*/  STL [R1+0x7080], R27 ;  /* 0x0070801b01007387 */ /* 0x0009f20000100800 */
[----:B-1----:R-:W-:Y:S01]  /*69200*/  IMAD.MOV.U32 R22, RZ, RZ, R168 ;  /* 0x000000ffff167224 */ /* 0x002fe200078e00a8 */
[----:B------:R-:W-:Y:S01]  /*69210*/  MOV R31, R170 ;  /* 0x000000aa001f7202 */ /* 0x000fe20000000f00 */
[----:B---3--:R-:W-:-:S02]  /*69220*/  IMAD.MOV.U32 R23, RZ, RZ, R169 ;  /* 0x000000ffff177224 */ /* 0x008fc400078e00a9 */
[----:B------:R-:W-:Y:S01]  /*69230*/  IMAD.MOV.U32 R30, RZ, RZ, R171 ;  /* 0x000000ffff1e7224 */ /* 0x000fe200078e00ab */
[----:B------:R-:W3:Y:S04]  /*69240*/  LDL.LU.64 R168, [R1+0xaf0] ;  /* 0x000af00001a87983 */ /* 0x000ee80000300a00 */
[----:B------:R-:W3:Y:S04]  /*69250*/  LDL.LU.64 R170, [R1+0xaf8] ;  /* 0x000af80001aa7983 */ /* 0x000ee80000300a00 */
[----:B------:R-:W-:Y:S04]  /*69260*/  STL [R1+0x709c], R30 ;  /* 0x00709c1e01007387 */ /* 0x000fe80000100800 */
[----:B------:R-:W-:Y:S04]  /*69270*/  STL [R1+0x7098], R31 ;  /* 0x0070981f01007387 */ /* 0x000fe80000100800 */
[----:B------:R-:W-:Y:S04]  /*69280*/  STL [R1+0x7094], R23 ;  /* 0x0070941701007387 */ /* 0x000fe80000100800 */
[----:B------:R1:W-:Y:S01]  /*69290*/  STL [R1+0x7090], R22 ;  /* 0x0070901601007387 */ /* 0x0003e20000100800 */
[C---:B--2---:R-:W-:Y:S06]  /*692a0*/  HMMA.1688.F32.TF32 R156, R164.reuse, R68, R156 ;  /* 0x00000044a49c723c */ /* 0x044fec000008109c */
[----:B----4-:R-:W-:-:S15]  /*692b0*/  HMMA.1688.F32.TF32 R160, R164, R64, R160 ;  /* 0x00000040a4a0723c */ /* 0x010fde00000810a0 */
[----:B------:R-:W-:-:S03]  /*692c0*/  NOP ;  /* 0x0000000000007918 */ /* 0x000fc60000000000 */
[----:B------:R-:W-:Y:S01]  /*692d0*/  IMAD.MOV.U32 R34, RZ, RZ, R156 ;  /* 0x000000ffff227224 */ /* 0x000fe200078e009c */
[----:B------:R-:W-:Y:S01]  /*692e0*/  MOV R35, R157 ;  /* 0x0000009d00237202 */ /* 0x000fe20000000f00 */
[----:B------:R-:W-:Y:S01]  /*692f0*/  IMAD.MOV.U32 R39, RZ, RZ, R159 ;  /* 0x000000ffff277224 */ /* 0x000fe200078e009f */
[----:B------:R-:W2:Y:S01]  /*69300*/  LDL.LU.64 R156, [R1+0xae0] ;  /* 0x000ae000019c7983 */ /* 0x000ea20000300a00 */
[----:B------:R-:W-:-:S03]  /*69310*/  IMAD.MOV.U32 R38, RZ, RZ, R158 ;  /* 0x000000ffff267224 */ /* 0x000fc600078e009e */
[----:B------:R-:W2:Y:S04]  /*69320*/  LDL.LU.64 R158, [R1+0xae8] ;  /* 0x000ae800019e7983 */ /* 0x000ea80000300a00 */
[----:B------:R-:W-:Y:S04]  /*69330*/  STL [R1+0x70ac], R39 ;  /* 0x0070ac2701007387 */ /* 0x000fe80000100800 */
[----:B------:R-:W-:Y:S04]  /*69340*/  STL [R1+0x70a8], R38 ;  /* 0x0070a82601007387 */ /* 0x000fe80000100800 */
[----:B------:R-:W-:Y:S04]  /*69350*/  STL [R1+0x70a4], R35 ;  /* 0x0070a42301007387 */ /* 0x000fe80000100800 */
[----:B------:R4:W-:Y:S01]  /*69360*/  STL [R1+0x70a0], R34 ;  /* 0x0070a02201007387 */ /* 0x0009e20000100800 */
[----:B------:R-:W-:Y:S01]  /*69370*/  MOV R26, R160 ;  /* 0x000000a0001a7202 */ /* 0x000fe20000000f00 */
[----:B------:R-:W-:Y:S01]  /*69380*/  IMAD.MOV.U32 R27, RZ, RZ, R161 ;  /* 0x000000ffff1b7224 */ /* 0x000fe200078e00a1 */
[----:B------:R-:W-:Y:S01]  /*69390*/  MOV R18, R163 ;  /* 0x000000a300127202 */ /* 0x000fe20000000f00 */
[----:B------:R-:W-:Y:S01]  /*693a0*/  IMAD.MOV.U32 R19, RZ, RZ, R162 ;  /* 0x000000ffff137224 */ /* 0x000fe200078e00a2 */
[----:B------:R-:W4:Y:S04]  /*693b0*/  LDL.LU.64 R160, [R1+0xac0] ;  /* 0x000ac00001a07983 */ /* 0x000f280000300a00 */
[----:B------:R-:W4:Y:S04]  /*693c0*/  LDL.LU.64 R162, [R1+0xac8] ;  /* 0x000ac80001a27983 */ /* 0x000f280000300a00 */
[----:B------:R-:W-:Y:S04]  /*693d0*/  STL [R1+0x70bc], R18 ;  /* 0x0070bc1201007387 */ /* 0x000fe80000100800 */
[----:B------:R-:W-:Y:S04]  /*693e0*/  STL [R1+0x70b8], R19 ;  /* 0x0070b81301007387 */ /* 0x000fe80000100800 */
[----:B------:R4:W-:Y:S04]  /*693f0*/  STL [R1+0x70b4], R27 ;  /* 0x0070b41b01007387 */ /* 0x0009e80000100800 */
[----:B------:R4:W-:Y:S04]  /*69400*/  STL [R1+0x70b0], R26 ;  /* 0x0070b01a01007387 */ /* 0x0009e80000100800 */
[----:B------:R-:W4:Y:S04]  /*69410*/  LDL.LU.64 R172, [R1+0xab0] ;  /* 0x000ab00001ac7983 */ /* 0x000f280000300a00 */
[----:B------:R-:W4:Y:S01]  /*69420*/  LDL.LU.64 R174, [R1+0xab8] ;  /* 0x000ab80001ae7983 */ /* 0x000f220000300a00 */
[C---:B---3--:R-:W-:Y:S06]  /*69430*/  HMMA.1688.F32.TF32 R168, R164.reuse, R60, R168 ;  /* 0x0000003ca4a8723c */ /* 0x048fec00000810a8 */
[----:B------:R-:W-:-:S15]  /*69440*/  HMMA.1688.F32.TF32 R176, R164, R92, R176 ;  /* 0x0000005ca4b0723c */ /* 0x000fde00000810b0 */
[----:B------:R-:W-:-:S03]  /*69450*/  NOP ;  /* 0x0000000000007918 */ /* 0x000fc60000000000 */
[----:B------:R-:W-:Y:S01]  /*69460*/  IMAD.MOV.U32 R15, RZ, RZ, R171 ;  /* 0x000000ffff0f7224 */ /* 0x000fe200078e00ab */
[----:B------:R-:W-:Y:S01]  /*69470*/  MOV R14, R170 ;  /* 0x000000aa000e7202 */ /* 0x000fe20000000f00 */
[----:B-1----:R-:W-:Y:S02]  /*69480*/  IMAD.MOV.U32 R22, RZ, RZ, R169 ;  /* 0x000000ffff167224 */ /* 0x002fe400078e00a9 */
[----:B------:R-:W-:Y:S01]  /*69490*/  IMAD.MOV.U32 R23, RZ, RZ, R168 ;  /* 0x000000ffff177224 */ /* 0x000fe200078e00a8 */
[----:B------:R-:W-:Y:S01]  /*694a0*/  STL [R1+0x70cc], R15 ;  /* 0x0070cc0f01007387 */ /* 0x000fe20000100800 */
[----:B------:R-:W-:Y:S01]  /*694b0*/  IMAD.MOV.U32 R110, RZ, RZ, R176 ;  /* 0x000000ffff6e7224 */ /* 0x000fe200078e00b0 */
[----:B------:R-:W-:Y:S02]  /*694c0*/  MOV R111, R177 ;  /* 0x000000b1006f7202 */ /* 0x000fe40000000f00 */
[----:B------:R-:W-:Y:S01]  /*694d0*/  STL [R1+0x70c8], R14 ;  /* 0x0070c80e01007387 */ /* 0x000fe20000100800 */
[----:B------:R-:W-:-:S03]  /*694e0*/  IMAD.MOV.U32 R138, RZ, RZ, R178 ;  /* 0x000000ffff8a7224 */ /* 0x000fc600078e00b2 */
[----:B------:R-:W-:Y:S01]  /*694f0*/  STL [R1+0x70c4], R22 ;  /* 0x0070c41601007387 */ /* 0x000fe20000100800 */
[----:B------:R-:W-:-:S03]  /*69500*/  IMAD.MOV.U32 R139, RZ, RZ, R179 ;  /* 0x000000ffff8b7224 */ /* 0x000fc600078e00b3 */
[----:B------:R-:W-:Y:S04]  /*69510*/  STL [R1+0x70c0], R23 ;  /* 0x0070c01701007387 */ /* 0x000fe80000100800 */
[----:B------:R-:W3:Y:S04]  /*69520*/  LDL.LU.64 R176, [R1+0xaa0] ;  /* 0x000aa00001b07983 */ /* 0x000ee80000300a00 */
[----:B------:R-:W3:Y:S01]  /*69530*/  LDL.LU.64 R178, [R1+0xaa8] ;  /* 0x000aa80001b27983 */ /* 0x000ee20000300a00 */
[C---:B--2---:R-:W-:Y:S06]  /*69540*/  HMMA.1688.F32.TF32 R156, R164.reuse, R56, R156 ;  /* 0x00000038a49c723c */ /* 0x044fec000008109c */
[----:B----4-:R-:W-:-:S15]  /*69550*/  HMMA.1688.F32.TF32 R160, R164, R52, R160 ;  /* 0x00000034a4a0723c */ /* 0x010fde00000810a0 */
[----:B------:R-:W-:-:S03]  /*69560*/  NOP ;  /* 0x0000000000007918 */ /* 0x000fc60000000000 */
[----:B------:R-:W-:Y:S01]  /*69570*/  IMAD.MOV.U32 R31, RZ, RZ, R159 ;  /* 0x000000ffff1f7224 */ /* 0x000fe200078e009f */
[----:B------:R-:W-:Y:S01]  /*69580*/  MOV R34, R157 ;  /* 0x0000009d00227202 */ /* 0x000fe20000000f00 */
[----:B------:R-:W-:Y:S02]  /*69590*/  IMAD.MOV.U32 R30, RZ, RZ, R158 ;  /* 0x000000ffff1e7224 */ /* 0x000fe400078e009e */
[----:B------:R-:W-:Y:S02]  /*695a0*/  IMAD.MOV.U32 R35, RZ, RZ, R156 ;  /* 0x000000ffff237224 */ /* 0x000fe400078e009c */
[----:B------:R-:W2:Y:S04]  /*695b0*/  LDL.LU.64 R156, [R1+0xa80] ;  /* 0x000a8000019c7983 */ /* 0x000ea80000300a00 */
[----:B------:R-:W2:Y:S04]  /*695c0*/  LDL.LU.64 R158, [R1+0xa88] ;  /* 0x000a8800019e7983 */ /* 0x000ea80000300a00 */
[----:B------:R-:W-:Y:S01]  /*695d0*/  STL [R1+0x70dc], R31 ;  /* 0x0070dc1f01007387 */ /* 0x000fe20000100800 */
[----:B------:R-:W-:Y:S03]  /*695e0*/  HMMA.1688.F32.TF32 R172, R164, R48, R172 ;  /* 0x00000030a4ac723c */ /* 0x000fe600000810ac */
[----:B------:R-:W-:Y:S01]  /*695f0*/  STL [R1+0x70d8], R30 ;  /* 0x0070d81e01007387 */ /* 0x000fe20000100800 */
[----:B------:R-:W-:Y:S01]  /*69600*/  MOV R42, R160 ;  /* 0x000000a0002a7202 */ /* 0x000fe20000000f00 */
[----:B------:R-:W-:-:S02]  /*69610*/  IMAD.MOV.U32 R43, RZ, RZ, R161 ;  /* 0x000000ffff2b7224 */ /* 0x000fc400078e00a1 */
[----:B------:R1:W-:Y:S01]  /*69620*/  STL [R1+0x70d4], R34 ;  /* 0x0070d42201007387 */ /* 0x0003e20000100800 */
[----:B------:R-:W-:Y:S01]  /*69630*/  IMAD.MOV.U32 R46, RZ, RZ, R162 ;  /* 0x000000ffff2e7224 */ /* 0x000fe200078e00a2 */
[----:B------:R-:W-:Y:S02]  /*69640*/  MOV R47, R163 ;  /* 0x000000a3002f7202 */ /* 0x000fe40000000f00 */
[----:B------:R4:W-:Y:S04]  /*69650*/  STL [R1+0x70d0], R35 ;  /* 0x0070d02301007387 */ /* 0x0009e80000100800 */
[----:B------:R-:W4:Y:S04]  /*69660*/  LDL.LU.64 R160, [R1+0xa70] ;  /* 0x000a700001a07983 */ /* 0x000f280000300a00 */
[----:B------:R-:W4:Y:S04]  /*69670*/  LDL.LU.64 R162, [R1+0xa78] ;  /* 0x000a780001a27983 */ /* 0x000f280000300a00 */
[----:B------:R-:W3:Y:S04]  /*69680*/  LDL.LU.64 R168, [R1+0xa60] ;  /* 0x000a600001a87983 */ /* 0x000ee80000300a00 */
[----:B------:R-:W3:Y:S01]  /*69690*/  LDL.LU.64 R170, [R1+0xa68] ;  /* 0x000a680001aa7983 */ /* 0x000ee20000300a00 */
[----:B------:R-:W-:-:S03]  /*696a0*/  IMAD.MOV.U32 R27, RZ, RZ, R172 ;  /* 0x000000ffff1b7224 */ /* 0x000fc600078e00ac */
[----:B------:R-:W-:Y:S01]  /*696b0*/  STL [R1+0x70ec], R47 ;  /* 0x0070ec2f01007387 */ /* 0x000fe20000100800 */
[----:B------:R-:W-:-:S03]  /*696c0*/  IMAD.MOV.U32 R26, RZ, RZ, R173 ;  /* 0x000000ffff1a7224 */ /* 0x000fc600078e00ad */
[----:B------:R-:W-:Y:S01]  /*696d0*/  STL [R1+0x70e8], R46 ;  /* 0x0070e82e01007387 */ /* 0x000fe20000100800 */
[----:B------:R-:W-:Y:S01]  /*696e0*/  MOV R39, R174 ;  /* 0x000000ae00277202 */ /* 0x000fe20000000f00 */
[----:B------:R-:W-:Y:S02]  /*696f0*/  IMAD.MOV.U32 R38, RZ, RZ, R175 ;  /* 0x000000ffff267224 */ /* 0x000fe400078e00af */
[----:B------:R1:W-:Y:S04]  /*69700*/  STL [R1+0x70e4], R43 ;  /* 0x0070e42b01007387 */ /* 0x0003e80000100800 */
[----:B------:R1:W-:Y:S04]  /*69710*/  STL [R1+0x70e0], R42 ;  /* 0x0070e02a01007387 */ /* 0x0003e80000100800 */
[----:B------:R-:W3:Y:S04]  /*69720*/  LDL.LU.64 R172, [R1+0xa40] ;  /* 0x000a400001ac7983 */ /* 0x000ee80000300a00 */
[----:B------:R-:W3:Y:S04]  /*69730*/  LDL.LU.64 R174, [R1+0xa48] ;  /* 0x000a480001ae7983 */ /* 0x000ee80000300a00 */
[----:B------:R1:W-:Y:S04]  /*69740*/  STL [R1+0x70f4], R26 ;  /* 0x0070f41a01007387 */ /* 0x0003e80000100800 */
[----:B------:R1:W-:Y:S04]  /*69750*/  STL [R1+0x70f0], R27 ;  /* 0x0070f01b01007387 */ /* 0x0003e80000100800 */
[----:B------:R-:W3:Y:S04]  /*69760*/  LDL.LU.64 R184, [R1+0xa30] ;  /* 0x000a300001b87983 */ /* 0x000ee80000300a00 */
[----:B------:R-:W3:Y:S01]  /*69770*/  LDL.LU.64 R186, [R1+0xa38] ;  /* 0x000a380001ba7983 */ /* 0x000ee20000300a00 */
[C---:B--2---:R-:W-:Y:S06]  /*69780*/  HMMA.1688.F32.TF32 R156, R164.reuse, R40, R156 ;  /* 0x00000028a49c723c */ /* 0x044fec000008109c */
[C---:B----4-:R-:W-:Y:S06]  /*69790*/  HMMA.1688.F32.TF32 R160, R164.reuse, R36, R160 ;  /* 0x00000024a4a0723c */ /* 0x050fec00000810a0 */
[----:B---3--:R-:W-:-:S12]  /*697a0*/  HMMA.1688.F32.TF32 R168, R164, R32, R168 ;  /* 0x00000020a4a8723c */ /* 0x008fd800000810a8 */
[----:B-1----:R-:W-:Y:S01]  /*697b0*/  MOV R34, R156 ;  /* 0x0000009c00227202 */ /* 0x002fe20000000f00 */
[----:B------:R-:W-:Y:S01]  /*697c0*/  IMAD.MOV.U32 R35, RZ, RZ, R157 ;  /* 0x000000ffff237224 */ /* 0x000fe200078e009d */
[----:B------:R-:W-:Y:S01]  /*697d0*/  MOV R14, R159 ;  /* 0x0000009f000e7202 */ /* 0x000fe20000000f00 */
[----:B------:R-:W-:Y:S01]  /*697e0*/  IMAD.MOV.U32 R15, RZ, RZ, R158 ;  /* 0x000000ffff0f7224 */ /* 0x000fe200078e009e */
[----:B------:R-:W2:Y:S04]  /*697f0*/  LDL.LU.64 R156, [R1+0xa20] ;  /* 0x000a2000019c7983 */ /* 0x000ea80000300a00 */
[----:B------:R-:W2:Y:S01]  /*69800*/  LDL.LU.64 R158, [R1+0xa28] ;  /* 0x000a2800019e7983 */ /* 0x000ea20000300a00 */
[----:B------:R-:W-:Y:S01]  /*69810*/  HMMA.1688.F32.TF32 R172, R164, R28, R172 ;  /* 0x0000001ca4ac723c */ /* 0x000fe200000810ac */
[----:B------:R-:W-:Y:S01]  /*69820*/  IMAD.MOV.U32 R50, RZ, RZ, R160 ;  /* 0x000000ffff327224 */ /* 0x000fe200078e00a0 */
[----:B------:R-:W-:Y:S01]  /*69830*/  MOV R58, R162 ;  /* 0x000000a2003a7202 */ /* 0x000fe20000000f00 */
[----:B------:R-:W-:-:S02]  /*69840*/  IMAD.MOV.U32 R51, RZ, RZ, R161 ;  /* 0x000000ffff337224 */ /* 0x000fc400078e00a1 */
[----:B------:R-:W-:Y:S01]  /*69850*/  IMAD.MOV.U32 R59, RZ, RZ, R163 ;  /* 0x000000ffff3b7224 */ /* 0x000fe200078e00a3 */
[----:B------:R-:W3:Y:S04]  /*69860*/  LDL.LU.64 R160, [R1+0xa00] ;  /* 0x000a000001a07983 */ /* 0x000ee80000300a00 */
[----:B------:R-:W3:Y:S01]  /*69870*/  LDL.LU.64 R162, [R1+0xa08] ;  /* 0x000a080001a27983 */ /* 0x000ee20000300a00 */
[----:B------:R-:W-:-:S03]  /*69880*/  IMAD.MOV.U32 R43, RZ, RZ, R168 ;  /* 0x000000ffff2b7224 */ /* 0x000fc600078e00a8 */
[----:B------:R-:W4:Y:S01]  /*69890*/  LDL.LU.64 R196, [R1+0x440] ;  /* 0x0004400001c47983 */ /* 0x000f220000300a00 */
[----:B------:R-:W-:-:S03]  /*698a0*/  MOV R42, R169 ;  /* 0x000000a9002a7202 */ /* 0x000fc60000000f00 */
[----:B------:R-:W4:Y:S01]  /*698b0*/  LDL.LU.64 R198, [R1+0x448] ;  /* 0x0004480001c67983 */ /* 0x000f220000300a00 */
[----:B------:R-:W-:Y:S02]  /*698c0*/  IMAD.MOV.U32 R31, RZ, RZ, R170 ;  /* 0x000000ffff1f7224 */ /* 0x000fe400078e00aa */
[----:B------:R-:W-:Y:S01]  /*698d0*/  IMAD.MOV.U32 R30, RZ, RZ, R171 ;  /* 0x000000ffff1e7224 */ /* 0x000fe200078e00ab */
[----:B------:R-:W4:Y:S02]  /*698e0*/  LDL.LU.64 R168, [R1+0x430] ;  /* 0x0004300001a87983 */ /* 0x000f240000300a00 */
[----:B------:R-:W-:Y:S02]  /*698f0*/  MOV R26, R172 ;  /* 0x000000ac001a7202 */ /* 0x000fe40000000f00 */
[----:B------:R-:W4:Y:S01]  /*69900*/  LDL.LU.64 R170, [R1+0x438] ;  /* 0x0004380001aa7983 */ /* 0x000f220000300a00 */
[----:B------:R-:W-:Y:S01]  /*69910*/  IMAD.MOV.U32 R27, RZ, RZ, R173 ;  /* 0x000000ffff1b7224 */ /* 0x000fe200078e00ad */
[----:B------:R-:W-:Y:S01]  /*69920*/  MOV R46, R175 ;  /* 0x000000af002e7202 */ /* 0x000fe20000000f00 */
[----:B------:R-:W-:Y:S01]  /*69930*/  IMAD.MOV.U32 R47, RZ, RZ, R174 ;  /* 0x000000ffff2f7224 */ /* 0x000fe200078e00ae */
[----:B------:R-:W4:Y:S04]  /*69940*/  LDL.LU.64 R172, [R1+0x420] ;  /* 0x0004200001ac7983 */ /* 0x000f280000300a00 */
[----:B------:R-:W4:Y:S01]  /*69950*/  LDL.LU.64 R174, [R1+0x428] ;  /* 0x0004280001ae7983 */ /* 0x000f220000300a00 */
[C---:B------:R-:W-:Y:S06]  /*69960*/  HMMA.1688.F32.TF32 R176, R164.reuse, R44, R176 ;  /* 0x0000002ca4b0723c */ /* 0x040fec00000810b0 */
[----:B------:R-:W-:-:S15]  /*69970*/  HMMA.1688.F32.TF32 R244, R164, R24, R184 ;  /* 0x00000018a4f4723c */ /* 0x000fde00000810b8 */
[----:B------:R-:W-:-:S03]  /*69980*/  NOP ;  /* 0x0000000000007918 */ /* 0x000fc60000000000 */
[----:B------:R-:W-:Y:S01]  /*69990*/  IMAD.MOV.U32 R22, RZ, RZ, R176 ;  /* 0x000000ffff167224 */ /* 0x000fe200078e00b0 */
[----:B------:R-:W-:Y:S01]  /*699a0*/  MOV R23, R177 ;  /* 0x000000b100177202 */ /* 0x000fe20000000f00 */
[----:B------:R-:W-:Y:S01]  /*699b0*/  IMAD.MOV.U32 R18, RZ, RZ, R178 ;  /* 0x000000ffff127224 */ /* 0x000fe200078e00b2 */
[----:B------:R-:W4:Y:S01]  /*699c0*/  LDL.LU.64 R176, [R1+0x410] ;  /* 0x0004100001b07983 */ /* 0x000f220000300a00 */
[----:B------:R-:W-:-:S03]  /*699d0*/  IMAD.MOV.U32 R19, RZ, RZ, R179 ;  /* 0x000000ffff137224 */ /* 0x000fc600078e00b3 */
[----:B------:R-:W4:Y:S04]  /*699e0*/  LDL.LU.64 R178, [R1+0x418] ;  /* 0x0004180001b27983 */ /* 0x000f280000300a00 */
[----:B------:R-:W4:Y:S04]  /*699f0*/  LDL.LU.64 R192, [R1+0x400] ;  /* 0x0004000001c07983 */ /* 0x000f280000300a00 */
[----:B------:R-:W4:Y:S04]  /*69a00*/  LDL.LU.64 R194, [R1+0x408] ;  /* 0x0004080001c27983 */ /* 0x000f280000300a00 */
[----:B------:R-:W-:Y:S04]  /*69a10*/  STL.64 [R1+0x6ee0], R246 ;  /* 0x006ee0f601007387 */ /* 0x000fe80000100a00 */
[----:B------:R-:W-:Y:S04]  /*69a20*/  STL.64 [R1+0x6ed8], R244 ;  /* 0x006ed8f401007387 */ /* 0x000fe80000100a00 */
[----:B------:R-:W4:Y:S04]  /*69a30*/  LDL.LU.64 R188, [R1+0x3f0] ;  /* 0x0003f00001bc7983 */ /* 0x000f280000300a00 */
[----:B------:R-:W4:Y:S01]  /*69a40*/  LDL.LU.64 R190, [R1+0x3f8] ;  /* 0x0003f80001be7983 */ /* 0x000f220000300a00 */
[C---:B--2---:R-:W-:Y:S06]  /*69a50*/  HMMA.1688.F32.TF32 R156, R164.reuse, R20, R156 ;  /* 0x00000014a49c723c */ /* 0x044fec000008109c */
[C---:B---3--:R-:W-:Y:S06]  /*69a60*/  HMMA.1688.F32.TF32 R160, R164.reuse, R16, R160 ;  /* 0x00000010a4a0723c */ /* 0x048fec00000810a0 */
[----:B----4-:R-:W-:Y:S06]  /*69a70*/  HMMA.1688.F32.TF32 R164, R164, R12, R196 ;  /* 0x0000000ca4a4723c */ /* 0x010fec00000810c4 */
[C---:B------:R-:W-:Y:S05]  /*69a80*/  HMMA.1688.F32.TF32 R168, R208.reuse, R152, R168 ;  /* 0x00000098d0a8723c */ /* 0x040fea00000810a8 */
[----:B------:R-:W-:Y:S01]  /*69a90*/  STL.64 [R1+0x6ef0], R158 ;  /* 0x006ef09e01007387 */ /* 0x000fe20000100a00 */
[C---:B------:R-:W-:Y:S03]  /*69aa0*/  HMMA.1688.F32.TF32 R172, R208.reuse, R148, R172 ;  /* 0x00000094d0ac723c */ /* 0x040fe600000810ac */
[----:B------:R1:W-:Y:S04]  /*69ab0*/  STL.64 [R1+0x6ee8], R156 ;  /* 0x006ee89c01007387 */ /* 0x0003e80000100a00 */
[----:B------:R-:W2:Y:S04]  /*69ac0*/  LDL.LU.64 R184, [R1+0x3e0] ;  /* 0x0003e00001b87983 */ /* 0x000ea80000300a00 */
[----:B------:R-:W2:Y:S04]  /*69ad0*/  LDL.LU.64 R186, [R1+0x3e8] ;  /* 0x0003e80001ba7983 */ /* 0x000ea80000300a00 */
[----:B------:R-:W-:Y:S04]  /*69ae0*/  STL.64 [R1+0x6f00], R162 ;  /* 0x006f00a201007387 */ /* 0x000fe80000100a00 */
[----:B------:R3:W-:Y:S04]  /*69af0*/  STL.64 [R1+0x6ef8], R160 ;  /* 0x006ef8a001007387 */ /* 0x0007e80000100a00 */
[----:B-1----:R-:W4:Y:S04]  /*69b00*/  LDL.LU.64 R156, [R1+0x3d0] ;  /* 0x0003d000019c7983 */ /* 0x002f280000300a00 */
[----:B------:R-:W4:Y:S04]  /*69b10*/  LDL.LU.64 R158, [R1+0x3d8] ;  /* 0x0003d800019e7983 */ /* 0x000f280000300a00 */
[----:B------:R-:W-:Y:S04]  /*69b20*/  STL.64 [R1+0x6f10], R166 ;  /* 0x006f10a601007387 */ /* 0x000fe80000100a00 */
[----:B------:R1:W-:Y:S04]  /*69b30*/  STL.64 [R1+0x6f08], R164 ;  /* 0x006f08a401007387 */ /* 0x0003e80000100a00 */
[----:B---3--:R-:W3:Y:S04]  /*69b40*/  LDL.LU.64 R160, [R1+0x3c0] ;  /* 0x0003c00001a07983 */ /* 0x008ee80000300a00 */
[----:B------:R-:W3:Y:S04]  /*69b50*/  LDL.LU.64 R162, [R1+0x3c8] ;  /* 0x0003c80001a27983 */ /* 0x000ee80000300a00 */
[----:B------:R-:W-:Y:S04]  /*69b60*/  STL.64 [R1+0x6f20], R170 ;  /* 0x006f20aa01007387 */ /* 0x000fe80000100a00 */
[----:B------:R1:W-:Y:S04]  /*69b70*/  STL.64 [R1+0x6f18], R168 ;  /* 0x006f18a801007387 */ /* 0x0003e80000100a00 */
[----:B-1----:R-:W3:Y:S04]  /*69b80*/  LDL.LU.64 R164, [R1+0x3b0] ;  /* 0x0003b00001a47983 */ /* 0x002ee80000300a00 */
[----:B------:R-:W3:Y:S04]  /*69b90*/  LDL.LU.64 R166, [R1+0x3b8] ;  /* 0x0003b80001a67983 */ /* 0x000ee80000300a00 */
[----:B------:R-:W-:Y:S04]  /*69ba0*/  STL.64 [R1+0x6f30], R174 ;  /* 0x006f30ae01007387 */ /* 0x000fe80000100a00 */
[----:B------:R1:W-:Y:S04]  /*69bb0*/  STL.64 [R1+0x6f28], R172 ;  /* 0x006f28ac01007387 */ /* 0x0003e80000100a00 */
[----:B------:R-:W2:Y:S04]  /*69bc0*/  LDL.LU.64 R168, [R1+0x380] ;  /* 0x0003800001a87983 */ /* 0x000ea80000300a00 */
[----:B------:R-:W2:Y:S01]  /*69bd0*/  LDL.LU.64 R170, [R1+0x388] ;  /* 0x0003880001aa7983 */ /* 0x000ea20000300a00 */
[----:B------:R-:W-:-:S15]  /*69be0*/  HMMA.1688.F32.TF32 R176, R208, R144, R176 ;  /* 0x00000090d0b0723c */ /* 0x000fde00000810b0 */
[----:B------:R-:W-:-:S08]  /*69bf0*/  NOP ;  /* 0x0000000000007918 */ /* 0x000fd00000000000 */
[----:B------:R-:W-:Y:S04]  /*69c00*/  STL.64 [R1+0x6f40], R178 ;  /* 0x006f40b201007387 */ /* 0x000fe80000100a00 */
[----:B------:R3:W-:Y:S04]  /*69c10*/  STL.64 [R1+0x6f38], R176 ;  /* 0x006f38b001007387 */ /* 0x0007e80000100a00 */
[----:B------:R-:W4:Y:S04]  /*69c20*/  LDL.LU.64 R220, [R1+0x370] ;  /* 0x0003700001dc7983 */ /* 0x000f280000300a00 */
[----:B------:R-:W4:Y:S04]  /*69c30*/  LDL.LU.64 R222, [R1+0x378] ;  /* 0x0003780001de7983 */ /* 0x000f280000300a00 */
[----:B------:R-:W3:Y:S04]  /*69c40*/  LDL.LU.64 R216, [R1+0x360] ;  /* 0x0003600001d87983 */ /* 0x000ee80000300a00 */
[----:B------:R-:W3:Y:S01]  /*69c50*/  LDL.LU.64 R218, [R1+0x368] ;  /* 0x0003680001da7983 */ /* 0x000ee20000300a00 */
[----:B-1----:R-:W-:-:S15]  /*69c60*/  HMMA.1688.F32.TF32 R172, R208, R140, R192 ;  /* 0x0000008cd0ac723c */ /* 0x002fde00000810c0 */
[----:B------:R-:W-:-:S09]  /*69c70*/  NOP ;  /* 0x0000000000007918 */ /* 0x000fd20000000000 */
[----:B------:R-:W-:Y:S01]  /*69c80*/  IMAD.MOV.U32 R70, RZ, RZ, R172 ;  /* 0x000000ffff467224 */ /* 0x000fe200078e00ac */
[----:B------:R-:W-:Y:S01]  /*69c90*/  MOV R6, R174 ;  /* 0x000000ae00067202 */ /* 0x000fe20000000f00 */
[----:B------:R-:W-:Y:S02]  /*69ca0*/  IMAD.MOV.U32 R71, RZ, RZ, R173 ;  /* 0x000000ffff477224 */ /* 0x000fe400078e00ad */
[----:B------:R-:W-:Y:S02]  /*69cb0*/  IMAD.MOV.U32 R7, RZ, RZ, R175 ;  /* 0x000000ffff077224 */ /* 0x000fe400078e00af */
[C---:B------:R-:W-:Y:S06]  /*69cc0*/  HMMA.1688.F32.TF32 R172, R208.reuse, R136, R188 ;  /* 0x00000088d0ac723c */ /* 0x040fec00000810bc */
[----:B--2---:R-:W-:-:S15]  /*69cd0*/  HMMA.1688.F32.TF32 R168, R208, R92, R168 ;  /* 0x0000005cd0a8723c */ /* 0x004fde00000810a8 */
[----:B------:R-:W-:-:S09]  /*69ce0*/  NOP ;  /* 0x0000000000007918 */ /* 0x000fd20000000000 */
[----:B------:R-:W-:Y:S01]  /*69cf0*/  IMAD.MOV.U32 R74, RZ, RZ, R168 ;  /* 0x000000ffff4a7224 */ /* 0x000fe200078e00a8 */
[----:B------:R-:W-:Y:S01]  /*69d00*/  MOV R79, R170 ;  /* 0x000000aa004f7202 */ /* 0x000fe20000000f00 */
[----:B------:R-:W-:Y:S02]  /*69d10*/  IMAD.MOV.U32 R78, RZ, RZ, R169 ;  /* 0x000000ffff4e7224 */ /* 0x000fe400078e00a9 */
[----:B------:R-:W-:Y:S01]  /*69d20*/  IMAD.MOV.U32 R75, RZ, RZ, R171 ;  /* 0x000000ffff4b7224 */ /* 0x000fe200078e00ab */
[----:B------:R-:W2:Y:S04]  /*69d30*/  LDL.LU.64 R168, [R1+0x9f0] ;  /* 0x0009f00001a87983 */ /* 0x000ea80000300a00 */
[----:B------:R-:W2:Y:S01]  /*69d40*/  LDL.LU.64 R170, [R1+0x9f8] ;  /* 0x0009f80001aa7983 */ /* 0x000ea20000300a00 */
[----:B------:R-:W-:Y:S01]  /*69d50*/  IMAD.MOV.U32 R62, RZ, RZ, R172 ;  /* 0x000000ffff3e7224 */ /* 0x000fe200078e00ac */
[----:B------:R-:W-:Y:S01]  /*69d60*/  MOV R63, R173 ;  /* 0x000000ad003f7202 */ /* 0x000fe20000000f00 */
[----:B------:R-:W-:Y:S01]  /*69d70*/  IMAD.MOV.U32 R66, RZ, RZ, R174 ;  /* 0x000000ffff427224 */ /* 0x000fe200078e00ae */
[----:B------:R-:W2:Y:S01]  /*69d80*/  LDL.LU.64 R212, [R1+0x340] ;  /* 0x0003400001d47983 */ /* 0x000ea20000300a00 */
[----:B------:R-:W-:-:S02]  /*69d90*/  IMAD.MOV.U32 R67, RZ, RZ, R175 ;  /* 0x000000ffff437224 */ /* 0x000fc400078e00af */
[C---:B------:R-:W-:Y:S01]  /*69da0*/  HMMA.1688.F32.TF32 R172, R208.reuse, R108, R184 ;  /* 0x0000006cd0ac723c */ /* 0x040fe200000810b8 */
[----:B------:R-:W2:Y:S04]  /*69db0*/  LDL.LU.64 R214, [R1+0x348] ;  /* 0x0003480001d67983 */ /* 0x000ea80000300a00 */
[----:B------:R-:W2:Y:S01]  /*69dc0*/  LDL.LU.64 R204, [R1+0x330] ;  /* 0x0003300001cc7983 */ /* 0x000ea20000300a00 */
[----:B----4-:R-:W-:Y:S03]  /*69dd0*/  HMMA.1688.F32.TF32 R224, R208, R88, R220 ;  /* 0x00000058d0e0723c */ /* 0x010fe600000810dc */
[----:B------:R-:W4:-:S15]  /*69de0*/  LDL.LU.64 R206, [R1+0x338] ;  /* 0x0003380001ce7983 */ /* 0x000f1e0000300a00 */
[----:B------:R-:W-:Y:S01]  /*69df0*/  MOV R10, R172 ;  /* 0x000000ac000a7202 */ /* 0x000fe20000000f00 */
[----:B------:R-:W-:Y:S01]  /*69e00*/  IMAD.MOV.U32 R86, RZ, RZ, R173 ;  /* 0x000000ffff567224 */ /* 0x000fe200078e00ad */
[----:B------:R-:W-:Y:S01]  /*69e10*/  MOV R11, R175 ;  /* 0x000000af000b7202 */ /* 0x000fe20000000f00 */
[----:B------:R-:W-:Y:S01]  /*69e20*/  IMAD.MOV.U32 R87, RZ, RZ, R174 ;  /* 0x000000ffff577224 */ /* 0x000fe200078e00ae */
[----:B------:R-:W4:Y:S01]  /*69e30*/  LDL.LU.64 R200, [R1+0x9d0] ;  /* 0x0009d00001c87983 */ /* 0x000f220000300a00 */
[C---:B------:R-:W-:Y:S03]  /*69e40*/  HMMA.1688.F32.TF32 R172, R208.reuse, R104, R156 ;  /* 0x00000068d0ac723c */ /* 0x040fe6000008109c */
[----:B------:R-:W4:Y:S03]  /*69e50*/  LDL.LU.64 R202, [R1+0x9d8] ;  /* 0x0009d80001ca7983 */ /* 0x000f260000300a00 */
[----:B---3--:R-:W-:Y:S01]  /*69e60*/  HMMA.1688.F32.TF32 R220, R208, R84, R216 ;  /* 0x00000054d0dc723c */ /* 0x008fe200000810d8 */
[----:B------:R-:W3:Y:S04]  /*69e70*/  LDL.LU.64 R196, [R1+0x9b0] ;  /* 0x0009b00001c47983 */ /* 0x000ee80000300a00 */
[----:B------:R-:W3:Y:S04]  /*69e80*/  LDL.LU.64 R198, [R1+0x9b8] ;  /* 0x0009b80001c67983 */ /* 0x000ee80000300a00 */
[----:B------:R-:W3:Y:S04]  /*69e90*/  LDL.LU.64 R192, [R1+0x9a0] ;  /* 0x0009a00001c07983 */ /* 0x000ee80000300a00 */
[----:B------:R-:W3:Y:S04]  /*69ea0*/  LDL.LU.64 R194, [R1+0x9a8] ;  /* 0x0009a80001c27983 */ /* 0x000ee80000300a00 */
[----:B------:R-:W3:Y:S01]  /*69eb0*/  LDL.LU.64 R188, [R1+0x980] ;  /* 0x0009800001bc7983 */ /* 0x000ee20000300a00 */
[----:B------:R-:W-:Y:S01]  /*69ec0*/  IMAD.MOV.U32 R159, RZ, RZ, R172 ;  /* 0x000000ffff9f7224 */ /* 0x000fe200078e00ac */
[----:B------:R-:W-:Y:S01]  /*69ed0*/  MOV R157, R174 ;  /* 0x000000ae009d7202 */ /* 0x000fe20000000f00 */
[----:B------:R-:W-:Y:S01]  /*69ee0*/  IMAD.MOV.U32 R158, RZ, RZ, R173 ;  /* 0x000000ffff9e7224 */ /* 0x000fe200078e00ad */
[----:B------:R-:W3:Y:S01]  /*69ef0*/  LDL.LU.64 R190, [R1+0x988] ;  /* 0x0009880001be7983 */ /* 0x000ee20000300a00 */
[----:B------:R-:W-:-:S02]  /*69f00*/  IMAD.MOV.U32 R156, RZ, RZ, R175 ;  /* 0x000000ffff9c7224 */ /* 0x000fc400078e00af */
[----:B------:R-:W-:-:S15]  /*69f10*/  HMMA.1688.F32.TF32 R172, R208, R100, R160 ;  /* 0x00000064d0ac723c */ /* 0x000fde00000810a0 */
[----:B------:R-:W-:-:S09]  /*69f20*/  NOP ;  /* 0x0000000000007918 */ /* 0x000fd20000000000 */
[----:B------:R-:W-:Y:S01]  /*69f30*/  IMAD.MOV.U32 R163, RZ, RZ, R172 ;  /* 0x000000ffffa37224 */ /* 0x000fe200078e00ac */
[----:B------:R-:W-:Y:S01]  /*69f40*/  MOV R162, R173 ;  /* 0x000000ad00a27202 */ /* 0x000fe20000000f00 */
[----:B------:R-:W-:Y:S02]  /*69f50*/  IMAD.MOV.U32 R161, RZ, RZ, R174 ;  /* 0x000000ffffa17224 */ /* 0x000fe400078e00ae */
[----:B------:R-:W-:Y:S02]  /*69f60*/  IMAD.MOV.U32 R160, RZ, RZ, R175 ;  /* 0x000000ffffa07224 */ /* 0x000fe400078e00af */
[----:B------:R-:W-:-:S15]  /*69f70*/  HMMA.1688.F32.TF32 R172, R208, R96, R164 ;  /* 0x00000060d0ac723c */ /* 0x000fde00000810a4 */
[----:B------:R-:W-:-:S09]  /*69f80*/  NOP ;  /* 0x0000000000007918 */ /* 0x000fd20000000000 */
[----:B------:R-:W-:Y:S01]  /*69f90*/  MOV R167, R172 ;  /* 0x000000ac00a77202 */ /* 0x000fe20000000f00 */
[----:B------:R-:W-:Y:S01]  /*69fa0*/  IMAD.MOV.U32 R166, RZ, RZ, R173 ;  /* 0x000000ffffa67224 */ /* 0x000fe200078e00ad */
[----:B------:R-:W-:Y:S01]  /*69fb0*/  MOV R164, R175 ;  /* 0x000000af00a47202 */ /* 0x000fe20000000f00 */
[----:B------:R-:W-:Y:S01]  /*69fc0*/  IMAD.MOV.U32 R165, RZ, RZ, R174 ;  /* 0x000000ffffa57224 */ /* 0x000fe200078e00ae */
[----:B------:R-:W3:Y:S04]  /*69fd0*/  LDL.LU.64 R172, [R1+0x970] ;  /* 0x0009700001ac7983 */ /* 0x000ee80000300a00 */
[----:B------:R-:W3:Y:S04]  /*69fe0*/  LDL.LU.64 R174, [R1+0x978] ;  /* 0x0009780001ae7983 */ /* 0x000ee80000300a00 */
[----:B------:R-:W3:Y:S04]  /*69ff0*/  LDL.LU.64 R184, [R1+0x960] ;  /* 0x0009600001b87983 */ /* 0x000ee80000300a00 */
[----:B------:R-:W3:Y:S04]  /*6a000*/  LDL.LU.64 R186, [R1+0x968] ;  /* 0x0009680001ba7983 */ /* 0x000ee80000300a00 */
[----:B------:R-:W3:Y:S04]  /*6a010*/  LDL.LU.64 R180, [R1+0x940] ;  /* 0x0009400001b47983 */ /* 0x000ee80000300a00 */
[----:B------:R-:W3:Y:S04]  /*6a020*/  LDL.LU.64 R182, [R1+0x948] ;  /* 0x0009480001b67983 */ /* 0x000ee80000300a00 */
[----:B------:R-:W3:Y:S04]  /*6a030*/  LDL.LU.64 R176, [R1+0x930] ;  /* 0x0009300001b07983 */ /* 0x000ee80000300a00 */
[----:B------:R-:W3:Y:S04]  /*6a040*/  LDL.LU.64 R178, [R1+0x938] ;  /* 0x0009380001b27983 */ /* 0x000ee80000300a00 */
[----:B------:R-:W-:Y:S04]  /*6a050*/  STL.64 [R1+0x380], R224 ;  /* 0x000380e001007387 */ /* 0x000fe80000100a00 */
[----:B------:R-:W-:Y:S01]  /*6a060*/  STL.64 [R1+0x388], R226 ;  /* 0x000388e201007387 */ /* 0x000fe20000100a00 */
[C---:B--2---:R-:W-:Y:S03]  /*6a070*/  HMMA.1688.F32.TF32 R216, R208.reuse, R80, R168 ;  /* 0x00000050d0d8723c */ /* 0x044fe600000810a8 */
[----:B------:R-:W2:Y:S04]  /*6a080*/  LDL.LU.64 R168, [R1+0x920] ;  /* 0x0009200001a87983 */ /* 0x000ea80000300a00 */
[----:B------:R-:W-:Y:S04]  /*6a090*/  STL.64 [R1+0x370], R220 ;  /* 0x000370dc01007387 */ /* 0x000fe80000100a00 */
[----:B------:R-:W-:Y:S04]  /*6a0a0*/  STL.64 [R1+0x378], R222 ;  /* 0x000378de01007387 */ /* 0x000fe80000100a00 */
[----:B------:R-:W2:Y:S08]  /*6a0b0*/  LDL.LU.64 R170, [R1+0x928] ;  /* 0x0009280001aa7983 */ /* 0x000eb00000300a00 */
[----:B------:R-:W-:Y:S04]  /*6a0c0*/  STL.64 [R1+0x360], R216 ;  /* 0x000360d801007387 */ /* 0x000fe80000100a00 */
[----:B------:R1:W-:Y:S02]  /*6a0d0*/  STL.64 [R1+0x368], R218 ;  /* 0x000368da01007387 */ /* 0x0003e40000100a00 */
[C---:B-1----:R-:W-:Y:S06]  /*6a0e0*/  HMMA.1688.F32.TF32 R216, R208.reuse, R76, R212 ;  /* 0x0000004cd0d8723c */ /* 0x042fec00000810d4 */
[C---:B----4-:R-:W-:Y:S06]  /*6a0f0*/  HMMA.1688.F32.TF32 R212, R208.reuse, R72, R204 ;  /* 0x00000048d0d4723c */ /* 0x050fec00000810cc */
[C---:B------:R-:W-:Y:S06]  /*6a100*/  HMMA.1688.F32.TF32 R204, R208.reuse, R8, R200 ;  /* 0x00000008d0cc723c */ /* 0x040fec00000810c8 */
[C---:B---3--:R-:W-:Y:S06]  /*6a110*/  HMMA.1688.F32.TF32 R200, R208.reuse, R4, R196 ;  /* 0x00000004d0c8723c */ /* 0x048fec00000810c4 */
[C---:B------:R-:W-:Y:S06]  /*6a120*/  HMMA.1688.F32.TF32 R196, R208.reuse, R68, R192 ;  /* 0x00000044d0c4723c */ /* 0x040fec00000810c0 */
[C---:B------:R-:W-:Y:S01]  /*6a130*/  HMMA.1688.F32.TF32 R192, R208.reuse, R64, R188 ;  /* 0x00000040d0c0723c */ /* 0x040fe200000810bc */
        /* <DEDUP_REMOVED lines=10> */
[----:B------:R-:W-:Y:S04]  /*6a1e0*/  LDS R212, [R3+UR8+0x80080] ;  /* 0x0800800803d47984 */ /* 0x000fe80008000800 */
[----:B------:R-:W-:Y:S04]  /*6a1f0*/  LDS R214, [R3+UR8+0x80480] ;  /* 0x0804800803d67984 */ /* 0x000fe80008000800 */
[----:B------:R-:W-:Y:S04]  /*6a200*/  LDS R213, [R2+UR8+0x80080] ;  /* 0x0800800802d57984 */ /* 0x000fe80008000800 */
[----:B------:R-:W1:Y:S01]  /*6a210*/  LDS R215, [R2+UR8+0x80480] ;  /* 0x0804800802d77984 */ /* 0x000e620008000800 */
[C---:B------:R-:W-:Y:S03]  /*6a220*/  HMMA.1688.F32.TF32 R188, R208.reuse, R60, R172 ;  /* 0x0000003cd0bc723c */ /* 0x040fe600000810ac */
[----:B------:R-:W3:Y:S03]  /*6a230*/  LDL.LU.64 R172, [R1+0x900] ;  /* 0x0009000001ac7983 */ /* 0x000ee60000300a00 */
[C---:B------:R-:W-:Y:S06]  /*6a240*/  HMMA.1688.F32.TF32 R184, R208.reuse, R56, R184 ;  /* 0x00000038d0b8723c */ /* 0x040fec00000810b8 */
[C---:B------:R-:W-:Y:S06]  /*6a250*/  HMMA.1688.F32.TF32 R180, R208.reuse, R52, R180 ;  /* 0x00000034d0b4723c */ /* 0x040fec00000810b4 */
[C---:B------:R-:W-:Y:S01]  /*6a260*/  HMMA.1688.F32.TF32 R176, R208.reuse, R48, R176 ;  /* 0x00000030d0b0723c */ /* 0x040fe200000810b0 */
[----:B------:R-:W-:Y:S04]  /*6a270*/  STL.64 [R1+0x270], R192 ;  /* 0x000270c001007387 */ /* 0x000fe80000100a00 */
[----:B------:R-:W-:Y:S04]  /*6a280*/  STL.64 [R1+0x278], R194 ;  /* 0x000278c201007387 */ /* 0x000fe80000100a00 */
[----:B------:R-:W3:Y:S04]  /*6a290*/  LDL.LU.64 R174, [R1+0x908] ;  /* 0x0009080001ae7983 */ /* 0x000ee80000300a00 */
[----:B------:R-:W-:Y:S04]  /*6a2a0*/  STL.64 [R1+0x260], R188 ;  /* 0x000260bc01007387 */ /* 0x000fe80000100a00 */
[----:B------:R-:W-:Y:S04]  /*6a2b0*/  STL.64 [R1+0x268], R190 ;  /* 0x000268be01007387 */ /* 0x000fe80000100a00 */
[----:B------:R4:W-:Y:S04]  /*6a2c0*/  STL.64 [R1+0x250], R184 ;  /* 0x000250b801007387 */ /* 0x0009e80000100a00 */
[----:B------:R1:W-:Y:S04]  /*6a2d0*/  STL.64 [R1+0x258], R186 ;  /* 0x000258ba01007387 */ /* 0x0003e80000100a00 */
[----:B----4-:R-:W4:Y:S04]  /*6a2e0*/  LDL.LU.64 R184, [R1+0x8f0] ;  /* 0x0008f00001b87983 */ /* 0x010f280000300a00 */
[----:B------:R-:W-:Y:S04]  /*6a2f0*/  STL.64 [R1+0x230], R180 ;  /* 0x000230b401007387 */ /* 0x000fe80000100a00 */
[----:B------:R-:W-:Y:S04]  /*6a300*/  STL.64 [R1+0x238], R182 ;  /* 0x000238b601007387 */ /* 0x000fe80000100a00 */
[----:B-1----:R-:W4:Y:S04]  /*6a310*/  LDL.LU.64 R186, [R1+0x8f8] ;  /* 0x0008f80001ba7983 */ /* 0x002f280000300a00 */
[----:B------:R-:W-:Y:S04]  /*6a320*/  STL.64 [R1+0x220], R176 ;  /* 0x000220b001007387 */ /* 0x000fe80000100a00 */
[----:B------:R-:W-:Y:S04]  /*6a330*/  STL.64 [R1+0x228], R178 ;  /* 0x000228b201007387 */ /* 0x000fe80000100a00 */
[----:B------:R-:W4:Y:S04]  /*6a340*/  LDL.LU.64 R188, [R1+0x8e0] ;  /* 0x0008e00001bc7983 */ /* 0x000f280000300a00 */
[----:B------:R-:W4:Y:S04]  /*6a350*/  LDL.LU.64 R190, [R1+0x8e8] ;  /* 0x0008e80001be7983 */ /* 0x000f280000300a00 */
[----:B------:R-:W4:Y:S04]  /*6a360*/  LDL.LU.64 R192, [R1+0x8c0] ;  /* 0x0008c00001c07983 */ /* 0x000f280000300a00 */
[----:B------:R-:W4:Y:S01]  /*6a370*/  LDL.LU.64 R194, [R1+0x8c8] ;  /* 0x0008c80001c27983 */ /* 0x000f220000300a00 */
[----:B--2---:R-:W-:-:S15]  /*6a380*/  HMMA.1688.F32.TF32 R168, R208, R44, R168 ;  /* 0x0000002cd0a8723c */ /* 0x004fde00000810a8 */
[----:B------:R-:W-:-:S08]  /*6a390*/  NOP ;  /* 0x0000000000007918 */ /* 0x000fd00000000000 */
[----:B------:R1:W-:Y:S04]  /*6a3a0*/  STL.64 [R1+0x210], R168 ;  /* 0x000210a801007387 */ /* 0x0003e80000100a00 */
[----:B------:R2:W-:Y:S04]  /*6a3b0*/  STL.64 [R1+0x218], R170 ;  /* 0x000218aa01007387 */ /* 0x0005e80000100a00 */
[----:B------:R-:W4:Y:S04]  /*6a3c0*/  LDL.LU.64 R196, [R1+0x550] ;  /* 0x0005500001c47983 */ /* 0x000f280000300a00 */
[----:B------:R-:W4:Y:S04]  /*6a3d0*/  LDL.LU.64 R198, [R1+0x558] ;  /* 0x0005580001c67983 */ /* 0x000f280000300a00 */
[----:B-1----:R-:W4:Y:S04]  /*6a3e0*/  LDL.LU.64 R168, [R1+0x540] ;  /* 0x0005400001a87983 */ /* 0x002f280000300a00 */
[----:B--2---:R-:W2:Y:S04]  /*6a3f0*/  LDL.LU.64 R170, [R1+0x548] ;  /* 0x0005480001aa7983 */ /* 0x004ea80000300a00 */
[----:B------:R-:W2:Y:S04]  /*6a400*/  LDL.LU.64 R176, [R1+0x530] ;  /* 0x0005300001b07983 */ /* 0x000ea80000300a00 */
[----:B------:R-:W2:Y:S01]  /*6a410*/  LDL.LU.64 R178, [R1+0x538] ;  /* 0x0005380001b27983 */ /* 0x000ea20000300a00 */
[C---:B---3--:R-:W-:Y:S03]  /*6a420*/  HMMA.1688.F32.TF32 R180, R208.reuse, R40, R172 ;  /* 0x00000028d0b4723c */ /* 0x048fe600000810ac */
[----:B------:R-:W3:Y:S04]  /*6a430*/  LDL.LU.64 R172, [R1+0x3a0] ;  /* 0x0003a00001ac7983 */ /* 0x000ee80000300a00 */
[----:B------:R-:W3:Y:S01]  /*6a440*/  LDL.LU.64 R174, [R1+0x3a8] ;  /* 0x0003a80001ae7983 */ /* 0x000ee20000300a00 */
[C---:B----4-:R-:W-:Y:S06]  /*6a450*/  HMMA.1688.F32.TF32 R184, R208.reuse, R36, R184 ;  /* 0x00000024d0b8723c */ /* 0x050fec00000810b8 */
[C---:B------:R-:W-:Y:S06]  /*6a460*/  HMMA.1688.F32.TF32 R188, R208.reuse, R32, R188 ;  /* 0x00000020d0bc723c */ /* 0x040fec00000810bc */
[C---:B------:R-:W-:Y:S03]  /*6a470*/  HMMA.1688.F32.TF32 R192, R208.reuse, R28, R192 ;  /* 0x0000001cd0c0723c */ /* 0x040fe600000810c0 */
[----:B------:R-:W-:Y:S04]  /*6a480*/  STL.64 [R1+0x6e10], R182 ;  /* 0x006e10b601007387 */ /* 0x000fe80000100a00 */
[----:B------:R-:W-:Y:S04]  /*6a490*/  STL.64 [R1+0x6e08], R180 ;  /* 0x006e08b401007387 */ /* 0x000fe80000100a00 */
[----:B------:R-:W-:Y:S04]  /*6a4a0*/  STL.64 [R1+0x6e20], R186 ;  /* 0x006e20ba01007387 */ /* 0x000fe80000100a00 */
[----:B------:R-:W-:Y:S04]  /*6a4b0*/  STL.64 [R1+0x6e18], R184 ;  /* 0x006e18b801007387 */ /* 0x000fe80000100a00 */
[----:B------:R-:W-:Y:S04]  /*6a4c0*/  STL.64 [R1+0x6e30], R190 ;  /* 0x006e30be01007387 */ /* 0x000fe80000100a00 */
[----:B------:R1:W-:Y:S04]  /*6a4d0*/  STL.64 [R1+0x6e28], R188 ;  /* 0x006e28bc01007387 */ /* 0x0003e80000100a00 */
[----:B------:R-:W-:Y:S04]  /*6a4e0*/  STL.64 [R1+0x6e40], R194 ;  /* 0x006e40c201007387 */ /* 0x000fe80000100a00 */
[----:B------:R-:W-:Y:S04]  /*6a4f0*/  STL.64 [R1+0x6e38], R192 ;  /* 0x006e38c001007387 */ /* 0x000fe80000100a00 */
[----:B-1----:R-:W4:Y:S04]  /*6a500*/  LDL.LU.64 R188, [R1+0x4c0] ;  /* 0x0004c00001bc7983 */ /* 0x002f280000300a00 */
[----:B------:R-:W4:Y:S01]  /*6a510*/  LDL.LU.64 R190, [R1+0x4c8] ;  /* 0x0004c80001be7983 */ /* 0x000f220000300a00 */
[----:B------:R-:W-:-:S15]  /*6a520*/  HMMA.1688.F32.TF32 R196, R208, R24, R196 ;  /* 0x00000018d0c4723c */ /* 0x000fde00000810c4 */
[----:B------:R-:W-:-:S08]  /*6a530*/  NOP ;  /* 0x0000000000007918 */ /* 0x000fd00000000000 */
[----:B------:R-:W-:Y:S04]  /*6a540*/  STL.64 [R1+0x6e50], R198 ;  /* 0x006e50c601007387 */ /* 0x000fe80000100a00 */
[----:B------:R-:W-:Y:S04]  /*6a550*/  STL.64 [R1+0x6e48], R196 ;  /* 0x006e48c401007387 */ /* 0x000fe80000100a00 */
[----:B------:R-:W4:Y:S04]  /*6a560*/  LDL.LU.64 R184, [R1+0x4d0] ;  /* 0x0004d00001b87983 */ /* 0x000f280000300a00 */
[----:B------:R-:W4:Y:S01]  /*6a570*/  LDL.LU.64 R186, [R1+0x4d8] ;  /* 0x0004d80001ba7983 */ /* 0x000f220000300a00 */
[C---:B--2---:R-:W-:Y:S03]  /*6a580*/  HMMA.1688.F32.TF32 R200, R208.reuse, R20, R168 ;  /* 0x00000014d0c8723c */ /* 0x044fe600000810a8 */
[----:B------:R-:W2:Y:S04]  /*6a590*/  LDL.LU.64 R168, [R1+0x4e0] ;  /* 0x0004e00001a87983 */ /* 0x000ea80000300a00 */
[----:B------:R-:W2:Y:S01]  /*6a5a0*/  LDL.LU.64 R170, [R1+0x4e8] ;  /* 0x0004e80001aa7983 */ /* 0x000ea20000300a00 */
[----:B------:R-:W-:-:S15]  /*6a5b0*/  HMMA.1688.F32.TF32 R204, R208, R16, R176 ;  /* 0x00000010d0cc723c */ /* 0x000fde00000810b0 */
[----:B------:R-:W-:Y:S04]  /*6a5c0*/  STL [R1+0x6e64], R200 ;  /* 0x006e64c801007387 */ /* 0x000fe80000100800 */
[----:B------:R-:W-:Y:S04]  /*6a5d0*/  STL [R1+0x6e60], R201 ;  /* 0x006e60c901007387 */ /* 0x000fe80000100800 */
[----:B------:R-:W-:Y:S04]  /*6a5e0*/  STL [R1+0x6e5c], R202 ;  /* 0x006e5cca01007387 */ /* 0x000fe80000100800 */
[----:B------:R-:W-:Y:S04]  /*6a5f0*/  STL [R1+0x6e58], R203 ;  /* 0x006e58cb01007387 */ /* 0x000fe80000100800 */
[----:B------:R-:W2:Y:S04]  /*6a600*/  LDL.LU.64 R180, [R1+0x4f0] ;  /* 0x0004f00001b47983 */ /* 0x000ea80000300a00 */
[----:B------:R-:W2:Y:S04]  /*6a610*/  LDL.LU.64 R182, [R1+0x4f8] ;  /* 0x0004f80001b67983 */ /* 0x000ea80000300a00 */
[----:B------:R-:W-:Y:S04]  /*6a620*/  STL [R1+0x6e74], R204 ;  /* 0x006e74cc01007387 */ /* 0x000fe80000100800 */
[----:B------:R-:W-:Y:S04]  /*6a630*/  STL [R1+0x6e70], R205 ;  /* 0x006e70cd01007387 */ /* 0x000fe80000100800 */
[----:B------:R-:W-:Y:S04]  /*6a640*/  STL [R1+0x6e6c], R206 ;  /* 0x006e6cce01007387 */ /* 0x000fe80000100800 */
[----:B------:R-:W-:Y:S04]  /*6a650*/  STL [R1+0x6e68], R207 ;  /* 0x006e68cf01007387 */ /* 0x000fe80000100800 */
[----:B------:R-:W2:Y:S04]  /*6a660*/  LDL.LU.64 R176, [R1+0x500] ;  /* 0x0005000001b07983 */ /* 0x000ea80000300a00 */
[----:B------:R-:W2:Y:S01]  /*6a670*/  LDL.LU.64 R178, [R1+0x508] ;  /* 0x0005080001b27983 */ /* 0x000ea20000300a00 */
[----:B---3--:R-:W-:Y:S03]  /*6a680*/  HMMA.1688.F32.TF32 R208, R208, R12, R172 ;  /* 0x0000000cd0d0723c */ /* 0x008fe600000810ac */
[----:B------:R-:W3:Y:S04]  /*6a690*/  LDL.LU.64 R172, [R1+0x520] ;  /* 0x0005200001ac7983 */ /* 0x000ee80000300a00 */
[----:B------:R-:W3:-:S15]  /*6a6a0*/  LDL.LU.64 R174, [R1+0x528] ;  /* 0x0005280001ae7983 */ /* 0x000ede0000300a00 */
[----:B------:R-:W-:-:S01]  /*6a6b0*/  NOP ;  /* 0x0000000000007918 */ /* 0x000fc20000000000 */
[----:B------:R-:W-:Y:S04]  /*6a6c0*/  STL [R1+0x6e84], R208 ;  /* 0x006e84d001007387 */ /* 0x000fe80000100800 */
[----:B------:R-:W-:Y:S04]  /*6a6d0*/  STL [R1+0x6e80], R209 ;  /* 0x006e80d101007387 */ /* 0x000fe80000100800 */
[----:B------:R-:W-:Y:S04]  /*6a6e0*/  STL [R1+0x6e7c], R210 ;  /* 0x006e7cd201007387 */ /* 0x000fe80000100800 */
[----:B------:R-:W-:Y:S01]  /*6a6f0*/  STL [R1+0x6e78], R211 ;  /* 0x006e78d301007387 */ /* 0x000fe20000100800 */
[----:B----4-:R-:W-:-:S15]  /*6a700*/  HMMA.1688.F32.TF32 R216, R228, R152, R188 ;  /* 0x00000098e4d8723c */ /* 0x010fde00000810bc */
[----:B------:R-:W-:-:S08]  /*6a710*/  NOP ;  /* 0x0000000000007918 */ /* 0x000fd00000000000 */
[----:B------:R-:W-:Y:S04]  /*6a720*/  STL [R1+0x6e94], R216 ;  /* 0x006e94d801007387 */ /* 0x000fe80000100800 */
[----:B------:R-:W-:Y:S04]  /*6a730*/  STL [R1+0x6e90], R217 ;  /* 0x006e90d901007387 */ /* 0x000fe80000100800 */
[----:B------:R1:W-:Y:S04]  /*6a740*/  STL [R1+0x6e8c], R218 ;  /* 0x006e8cda01007387 */ /* 0x0003e80000100800 */
[----:B------:R4:W-:Y:S01]  /*6a750*/  STL [R1+0x6e88], R219 ;  /* 0x006e88db01007387 */ /* 0x0009e20000100800 */
[C---:B------:R-:W-:Y:S06]  /*6a760*/  HMMA.1688.F32.TF32 R220, R228.reuse, R148, R184 ;  /* 0x00000094e4dc723c */ /* 0x040fec00000810b8 */
[----:B--2---:R-:W-:-:S15]  /*6a770*/  HMMA.1688.F32.TF32 R224, R228, R144, R168 ;  /* 0x00000090e4e0723c */ /* 0x004fde00000810a8 */
[----:B------:R-:W-:-:S02]  /*6a780*/  NOP ;  /* 0x0000000000007918 */ /* 0x000fc40000000000 */
[----:B------:R-:W-:Y:S04]  /*6a790*/  STL.64 [R1+0x6ea0], R222 ;  /* 0x006ea0de01007387 */ /* 0x000fe80000100a00 */
[----:B------:R2:W-:Y:S04]  /*6a7a0*/  STL.64 [R1+0x6e98], R220 ;  /* 0x006e98dc01007387 */ /* 0x0005e80000100a00 */
[----:B------:R-:W2:Y:S04]  /*6a7b0*/  LDL.LU.64 R168, [R1+0x8a0] ;  /* 0x0008a00001a87983 */ /* 0x000ea80000300a00 */
[----:B------:R-:W2:Y:S01]  /*6a7c0*/  LDL.LU.64 R170, [R1+0x8a8] ;  /* 0x0008a80001aa7983 */ /* 0x000ea20000300a00 */
[C---:B------:R-:W-:Y:S06]  /*6a7d0*/  HMMA.1688.F32.TF32 R180, R228.reuse, R140, R180 ;  /* 0x0000008ce4b4723c */ /* 0x040fec00000810b4 */
[----:B------:R-:W-:-:S15]  /*6a7e0*/  HMMA.1688.F32.TF32 R176, R228, R136, R176 ;  /* 0x00000088e4b0723c */ /* 0x000fde00000810b0 */
[----:B------:R-:W-:-:S03]  /*6a7f0*/  NOP ;  /* 0x0000000000007918 */ /* 0x000fc60000000000 */
[----:B-1----:R-:W-:Y:S01]  /*6a800*/  IMAD.MOV.U32 R218, RZ, RZ, R182 ;  /* 0x000000ffffda7224 */ /* 0x002fe200078e00b6 */
[----:B------:R-:W-:Y:S01]  /*6a810*/  MOV R217, R181 ;  /* 0x000000b500d97202 */ /* 0x000fe20000000f00 */
[----:B----4-:R-:W-:Y:S02]  /*6a820*/  IMAD.MOV.U32 R219, RZ, RZ, R183 ;  /* 0x000000ffffdb7224 */ /* 0x010fe400078e00b7 */
[----:B------:R-:W-:Y:S01]  /*6a830*/  IMAD.MOV.U32 R216, RZ, RZ, R180 ;  /* 0x000000ffffd87224 */ /* 0x000fe200078e00b4 */
[----:B---3--:R-:W-:Y:S01]  /*6a840*/  HMMA.1688.F32.TF32 R172, R228, R108, R172 ;  /* 0x0000006ce4ac723c */ /* 0x008fe200000810ac */
[----:B------:R-:W-:Y:S01]  /*6a850*/  STL.64 [R1+0x6eb0], R226 ;  /* 0x006eb0e201007387 */ /* 0x000fe20000100a00 */
[----:B------:R-:W-:Y:S01]  /*6a860*/  IMAD.MOV.U32 R210, RZ, RZ, R178 ;  /* 0x000000ffffd27224 */ /* 0x000fe200078e00b2 */
[----:B------:R-:W-:Y:S01]  /*6a870*/  MOV R211, R179 ;  /* 0x000000b300d37202 */ /* 0x000fe20000000f00 */
[----:B------:R-:W-:Y:S01]  /*6a880*/  IMAD.MOV.U32 R209, RZ, RZ, R177 ;  /* 0x000000ffffd17224 */ /* 0x000fe200078e00b1 */
[----:B------:R-:W-:Y:S01]  /*6a890*/  MOV R208, R176 ;  /* 0x000000b000d07202 */ /* 0x000fe20000000f00 */
[----:B------:R-:W-:Y:S04]  /*6a8a0*/  STL.64 [R1+0x6ea8], R224 ;  /* 0x006ea8e001007387 */ /* 0x000fe80000100a00 */
[----:B------:R-:W-:Y:S04]  /*6a8b0*/  STL.64 [R1+0x6ec0], R218 ;  /* 0x006ec0da01007387 */ /* 0x000fe80000100a00 */
[----:B------:R1:W-:Y:S04]  /*6a8c0*/  STL.64 [R1+0x6eb8], R216 ;  /* 0x006eb8d801007387 */ /* 0x0003e80000100a00 */
[----:B------:R-:W-:Y:S04]  /*6a8d0*/  STL.64 [R1+0x6ed0], R210 ;  /* 0x006ed0d201007387 */ /* 0x000fe80000100a00 */
[----:B------:R3:W-:Y:S02]  /*6a8e0*/  STL.64 [R1+0x6ec8], R208 ;  /* 0x006ec8d001007387 */ /* 0x0007e40000100a00 */
[----:B------:R-:W-:-:S02]  /*6a8f0*/  MOV R206, R174 ;  /* 0x000000ae00ce7202 */ /* 0x000fc40000000f00 */
[----:B--2---:R-:W2:Y:S01]  /*6a900*/  LDL.LU.64 R220, [R1+0x510] ;  /* 0x0005100001dc7983 */ /* 0x004ea20000300a00 */
[----:B------:R-:W-:-:S03]  /*6a910*/  IMAD.MOV.U32 R207, RZ, RZ, R175 ;  /* 0x000000ffffcf7224 */ /* 0x000fc600078e00af */
[----:B------:R-:W2:Y:S01]  /*6a920*/  LDL.LU.64 R222, [R1+0x518] ;  /* 0x0005180001de7983 */ /* 0x000ea20000300a00 */
[----:B------:R-:W-:-:S03]  /*6a930*/  IMAD.MOV.U32 R204, RZ, RZ, R172 ;  /* 0x000000ffffcc7224 */ /* 0x000fc600078e00ac */
[----:B-1----:R-:W4:Y:S01]  /*6a940*/  LDL.LU.64 R216, [R1+0x880] ;  /* 0x0008800001d87983 */ /* 0x002f220000300a00 */
[----:B------:R-:W-:-:S03]  /*6a950*/  IMAD.MOV.U32 R205, RZ, RZ, R173 ;  /* 0x000000ffffcd7224 */ /* 0x000fc600078e00ad */
[----:B------:R-:W4:Y:S04]  /*6a960*/  LDL.LU.64 R218, [R1+0x888] ;  /* 0x0008880001da7983 */ /* 0x000f280000300a00 */
[----:B---3--:R-:W3:Y:S04]  /*6a970*/  LDL.LU.64 R208, [R1+0x860] ;  /* 0x0008600001d07983 */ /* 0x008ee80000300a00 */
[----:B------:R-:W3:Y:S04]  /*6a980*/  LDL.LU.64 R210, [R1+0x868] ;  /* 0x0008680001d27983 */ /* 0x000ee80000300a00 */
[----:B------:R-:W3:Y:S04]  /*6a990*/  LDL.LU.64 R196, [R1+0x850] ;  /* 0x0008500001c47983 */ /* 0x000ee80000300a00 */
[----:B------:R-:W3:Y:S04]  /*6a9a0*/  LDL.LU.64 R198, [R1+0x858] ;  /* 0x0008580001c67983 */ /* 0x000ee80000300a00 */
[----:B------:R-:W-:Y:S04]  /*6a9b0*/  STL.64 [R1+0x6f50], R206 ;  /* 0x006f50ce01007387 */ /* 0x000fe80000100a00 */
[----:B------:R4:W-:Y:S04]  /*6a9c0*/  STL.64 [R1+0x6f48], R204 ;  /* 0x006f48cc01007387 */ /* 0x0009e80000100a00 */
        /* <DEDUP_REMOVED lines=11> */
[----:B------:R-:W3:Y:S01]  /*6aa80*/  LDL.LU.64 R174, [R1+0x7f8] ;  /* 0x0007f80001ae7983 */ /* 0x000ee20000300a00 */
[----:B------:R-:W-:-:S15]  /*6aa90*/  HMMA.1688.F32.TF32 R168, R228, R104, R168 ;  /* 0x00000068e4a8723c */ /* 0x000fde00000810a8 */
[----:B------:R-:W-:-:S09]  /*6aaa0*/  NOP ;  /* 0x0000000000007918 */ /* 0x000fd20000000000 */
[----:B------:R-:W-:Y:S01]  /*6aab0*/  IMAD.MOV.U32 R200, RZ, RZ, R168 ;  /* 0x000000ffffc87224 */ /* 0x000fe200078e00a8 */
[----:B------:R-:W-:Y:S01]  /*6aac0*/  MOV R201, R169 ;  /* 0x000000a900c97202 */ /* 0x000fe20000000f00 */
[----:B------:R-:W-:Y:S01]  /*6aad0*/  IMAD.MOV.U32 R202, RZ, RZ, R170 ;  /* 0x000000ffffca7224 */ /* 0x000fe200078e00aa */
[----:B------:R-:W3:Y:S01]  /*6aae0*/  LDL.LU.64 R168, [R1+0x7e0] ;  /* 0x0007e00001a87983 */ /* 0x000ee20000300a00 */
[----:B------:R-:W-:-:S03]  /*6aaf0*/  IMAD.MOV.U32 R203, RZ, RZ, R171 ;  /* 0x000000ffffcb7224 */ /* 0x000fc600078e00ab */
[----:B------:R-:W3:Y:S04]  /*6ab00*/  LDL.LU.64 R170, [R1+0x7e8] ;  /* 0x0007e80001aa7983 */ /* 0x000ee80000300a00 */
[----:B------:R-:W-:Y:S04]  /*6ab10*/  STL.64 [R1+0x6f60], R202 ;  /* 0x006f60ca01007387 */ /* 0x000fe80000100a00 */
[----:B------:R3:W-:Y:S01]  /*6ab20*/  STL.64 [R1+0x6f58], R200 ;  /* 0x006f58c801007387 */ /* 0x0007e20000100a00 */
[C---:B--2---:R-:W-:Y:S06]  /*6ab30*/  HMMA.1688.F32.TF32 R220, R228.reuse, R100, R220 ;  /* 0x00000064e4dc723c */ /* 0x044fec00000810dc */
[C---:B----4-:R-:W-:Y:S06]  /*6ab40*/  HMMA.1688.F32.TF32 R204, R228.reuse, R96, R216 ;  /* 0x00000060e4cc723c */ /* 0x050fec00000810d8 */
[C---:B---3--:R-:W-:Y:S06]  /*6ab50*/  HMMA.1688.F32.TF32 R200, R228.reuse, R92, R208 ;  /* 0x0000005ce4c8723c */ /* 0x048fec00000810d0 */
[C---:B------:R-:W-:Y:S05]  /*6ab60*/  HMMA.1688.F32.TF32 R196, R228.reuse, R88, R196 ;  /* 0x00000058e4c4723c */ /* 0x040fea00000810c4 */
[----:B------:R-:W-:Y:S01]  /*6ab70*/  STL.64 [R1+0x510], R220 ;  /* 0x000510dc01007387 */ /* 0x000fe20000100a00 */
[C---:B------:R-:W-:Y:S06]  /*6ab80*/  HMMA.1688.F32.TF32 R192, R228.reuse, R84, R192 ;  /* 0x00000054e4c0723c */ /* 0x040fec00000810c0 */
[C---:B------:R-:W-:Y:S06]  /*6ab90*/  HMMA.1688.F32.TF32 R188, R228.reuse, R80, R188 ;  /* 0x00000050e4bc723c */ /* 0x040fec00000810bc */
[C---:B------:R-:W-:Y:S06]  /*6aba0*/  HMMA.1688.F32.TF32 R184, R228.reuse, R76, R184 ;  /* 0x0000004ce4b8723c */ /* 0x040fec00000810b8 */
[C---:B------:R-:W-:Y:S01]  /*6abb0*/  HMMA.1688.F32.TF32 R180, R228.reuse, R72, R180 ;  /* 0x00000048e4b4723c */ /* 0x040fe200000810b4 */
[----:B------:R-:W-:Y:S05]  /*6abc0*/  STL.64 [R1+0x518], R222 ;  /* 0x000518de01007387 */ /* 0x000fea0000100a00 */
[C---:B------:R-:W-:Y:S01]  /*6abd0*/  HMMA.1688.F32.TF32 R176, R228.reuse, R8, R176 ;  /* 0x00000008e4b0723c */ /* 0x040fe200000810b0 */
[----:B------:R1:W-:Y:S05]  /*6abe0*/  STL.64 [R1+0x500], R204 ;  /* 0x000500cc01007387 */ /* 0x0003ea0000100a00 */
[C---:B------:R-:W-:Y:S01]  /*6abf0*/  HMMA.1688.F32.TF32 R172, R228.reuse, R4, R172 ;  /* 0x00000004e4ac723c */ /* 0x040fe200000810ac */
[----:B------:R2:W-:Y:S04]  /*6ac00*/  STL.64 [R1+0x508], R206 ;  /* 0x000508ce01007387 */ /* 0x0005e80000100a00 */
        /* <DEDUP_REMOVED lines=12> */
[----:B------:R-:W3:Y:S04]  /*6acd0*/  LDL.LU.64 R208, [R1+0x7d0] ;  /* 0x0007d00001d07983 */ /* 0x000ee80000300a00 */
[----:B------:R-:W-:Y:S04]  /*6ace0*/  STL.64 [R1+0x490], R176 ;  /* 0x000490b001007387 */ /* 0x000fe80000100a00 */
[----:B------:R-:W-:Y:S04]  /*6acf0*/  STL.64 [R1+0x498], R178 ;  /* 0x000498b201007387 */ /* 0x000fe80000100a00 */
[----:B------:R-:W3:Y:S04]  /*6ad00*/  LDL.LU.64 R210, [R1+0x7d8] ;  /* 0x0007d80001d27983 */ /* 0x000ee80000300a00 */
[----:B------:R4:W-:Y:S04]  /*6ad10*/  STL.64 [R1+0x480], R172 ;  /* 0x000480ac01007387 */ /* 0x0009e80000100a00 */
[----:B------:R4:W-:Y:S04]  /*6ad20*/  STL.64 [R1+0x488], R174 ;  /* 0x000488ae01007387 */ /* 0x0009e80000100a00 */
[----:B-1----:R-:W3:Y:S04]  /*6ad30*/  LDL.LU.64 R204, [R1+0x7c0] ;  /* 0x0007c00001cc7983 */ /* 0x002ee80000300a00 */
[----:B--2---:R-:W2:Y:S01]  /*6ad40*/  LDL.LU.64 R206, [R1+0x7c8] ;  /* 0x0007c80001ce7983 */ /* 0x004ea20000300a00 */
[----:B------:R-:W-:-:S15]  /*6ad50*/  HMMA.1688.F32.TF32 R168, R228, R68, R168 ;  /* 0x00000044e4a8723c */ /* 0x000fde00000810a8 */
[----:B------:R-:W-:-:S08]  /*6ad60*/  NOP ;  /* 0x0000000000007918 */ /* 0x000fd00000000000 */
[----:B------:R1:W-:Y:S04]  /*6ad70*/  STL.64 [R1+0x470], R168 ;  /* 0x000470a801007387 */ /* 0x0003e80000100a00 */
[----:B------:R1:W-:Y:S04]  /*6ad80*/  STL.64 [R1+0x478], R170 ;  /* 0x000478aa01007387 */ /* 0x0003e80000100a00 */
[----:B----4-:R-:W4:Y:S04]  /*6ad90*/  LDL.LU.64 R172, [R1+0x7b0] ;  /* 0x0007b00001ac7983 */ /* 0x010f280000300a00 */
        /* <DEDUP_REMOVED lines=15> */
[----:B-1----:R-:W4:Y:S04]  /*6ae90*/  LDL.LU.64 R168, [R1+0x730] ;  /* 0x0007300001a87983 */ /* 0x002f280000300a00 */
[----:B------:R-:W4:Y:S01]  /*6aea0*/  LDL.LU.64 R170, [R1+0x738] ;  /* 0x0007380001aa7983 */ /* 0x000f220000300a00 */
[C---:B---3--:R-:W-:Y:S06]  /*6aeb0*/  HMMA.1688.F32.TF32 R216, R228.reuse, R64, R208 ;  /* 0x00000040e4d8723c */ /* 0x048fec00000810d0 */
[----:B--2---:R-:W-:-:S15]  /*6aec0*/  HMMA.1688.F32.TF32 R208, R228, R60, R204 ;  /* 0x0000003ce4d0723c */ /* 0x004fde00000810cc */
[----:B------:R-:W-:-:S02]  /*6aed0*/  NOP ;  /* 0x0000000000007918 */ /* 0x000fc40000000000 */
[----:B------:R-:W-:Y:S04]  /*6aee0*/  STL.64 [R1+0x460], R216 ;  /* 0x000460d801007387 */ /* 0x000fe80000100a00 */
[----:B------:R-:W-:Y:S01]  /*6aef0*/  STL.64 [R1+0x468], R218 ;  /* 0x000468da01007387 */ /* 0x000fe20000100a00 */
[C---:B----4-:R-:W-:Y:S03]  /*6af00*/  HMMA.1688.F32.TF32 R204, R228.reuse, R56, R172 ;  /* 0x00000038e4cc723c */ /* 0x050fe600000810ac */
[----:B------:R-:W2:Y:S04]  /*6af10*/  LDL.LU.64 R172, [R1+0x720] ;  /* 0x0007200001ac7983 */ /* 0x000ea80000300a00 */
[----:B------:R-:W-:Y:S04]  /*6af20*/  STL.64 [R1+0x450], R208 ;  /* 0x000450d001007387 */ /* 0x000fe80000100a00 */
[----:B------:R-:W-:Y:S04]  /*6af30*/  STL.64 [R1+0x458], R210 ;  /* 0x000458d201007387 */ /* 0x000fe80000100a00 */
[----:B------:R-:W2:Y:S08]  /*6af40*/  LDL.LU.64 R174, [R1+0x728] ;  /* 0x0007280001ae7983 */ /* 0x000eb00000300a00 */
[----:B------:R-:W-:Y:S04]  /*6af50*/  STL.64 [R1+0x440], R204 ;  /* 0x000440cc01007387 */ /* 0x000fe80000100a00 */
[----:B------:R1:W-:Y:S02]  /*6af60*/  STL.64 [R1+0x448], R206 ;  /* 0x000448ce01007387 */ /* 0x0003e40000100a00 */
[----:B-1----:R-:W-:Y:S02]  /*6af70*/  HMMA.1688.F32.TF32 R204, R228, R52, R176 ;  /* 0x00000034e4cc723c */ /* 0x002fe400000810b0 */
[----:B------:R-:W3:Y:S04]  /*6af80*/  LDL.LU.64 R176, [R1+0x710] ;  /* 0x0007100001b07983 */ /* 0x000ee80000300a00 */
[----:B------:R-:W3:-:S15]  /*6af90*/  LDL.LU.64 R178, [R1+0x718] ;  /* 0x0007180001b27983 */ /* 0x000ede0000300a00 */
[----:B------:R-:W-:-:S02]  /*6afa0*/  NOP ;  /* 0x0000000000007918 */ /* 0x000fc40000000000 */
[----:B------:R-:W-:Y:S04]  /*6afb0*/  STL.64 [R1+0x430], R204 ;  /* 0x000430cc01007387 */ /* 0x000fe80000100a00 */
[----:B------:R1:W-:Y:S02]  /*6afc0*/  STL.64 [R1+0x438], R206 ;  /* 0x000438ce01007387 */ /* 0x0003e40000100a00 */
[----:B-1----:R-:W-:Y:S02]  /*6afd0*/  HMMA.1688.F32.TF32 R204, R228, R48, R184 ;  /* 0x00000030e4cc723c */ /* 0x002fe400000810b8 */
[----:B------:R-:W4:Y:S04]  /*6afe0*/  LDL.LU.64 R184, [R1+0x700] ;  /* 0x0007000001b87983 */ /* 0x000f280000300a00 */
[----:B------:R-:W4:-:S15]  /*6aff0*/  LDL.LU.64 R186, [R1+0x708] ;  /* 0x0007080001ba7983 */ /* 0x000f1e0000300a00 */
[----:B------:R-:W-:-:S02]  /*6b000*/  NOP ;  /* 0x0000000000007918 */ /* 0x000fc40000000000 */
[----:B------:R-:W-:Y:S04]  /*6b010*/  STL.64 [R1+0x420], R204 ;  /* 0x000420cc01007387 */ /* 0x000fe80000100a00 */
[----:B------:R1:W-:Y:S02]  /*6b020*/  STL.64 [R1+0x428], R206 ;  /* 0x000428ce01007387 */ /* 0x0003e40000100a00 */
[C---:B-1----:R-:W-:Y:S06]  /*6b030*/  HMMA.1688.F32.TF32 R204, R228.reuse, R44, R200 ;  /* 0x0000002ce4cc723c */ /* 0x042fec00000810c8 */
[C---:B------:R-:W-:Y:S06]  /*6b040*/  HMMA.1688.F32.TF32 R200, R228.reuse, R40, R196 ;  /* 0x00000028e4c8723c */ /* 0x040fec00000810c4 */
[C---:B------:R-:W-:Y:S06]  /*6b050*/  HMMA.1688.F32.TF32 R196, R228.reuse, R36, R192 ;  /* 0x00000024e4c4723c */ /* 0x040fec00000810c0 */
        /* <DEDUP_REMOVED lines=9> */
[----:B------:R-:W-:Y:S01]  /*6b0f0*/  STL.64 [R1+0x3e8], R194 ;  /* 0x0003e8c201007387 */ /* 0x000fe20000100a00 */
[----:B------:R-:W-:Y:S03]  /*6b100*/  HMMA.1688.F32.TF32 R168, R228, R24, R168 ;  /* 0x00000018e4a8723c */ /* 0x000fe600000810a8 */
[----:B------:R-:W4:Y:S04]  /*6b110*/  LDL.LU.64 R180, [R1+0x6f0] ;  /* 0x0006f00001b47983 */ /* 0x000f280000300a00 */
[----:B------:R-:W-:Y:S04]  /*6b120*/  STL.64 [R1+0x3d0], R188 ;  /* 0x0003d0bc01007387 */ /* 0x000fe80000100a00 */
[----:B------:R-:W-:Y:S04]  /*6b130*/  STL.64 [R1+0x3d8], R190 ;  /* 0x0003d8be01007387 */ /* 0x000fe80000100a00 */
[----:B------:R-:W4:Y:S08]  /*6b140*/  LDL.LU.64 R182, [R1+0x6f8] ;  /* 0x0006f80001b67983 */ /* 0x000f300000300a00 */
[----:B------:R1:W-:Y:S04]  /*6b150*/  STL.64 [R1+0x3c0], R168 ;  /* 0x0003c0a801007387 */ /* 0x0003e80000100a00 */
[----:B------:R1:W-:Y:S04]  /*6b160*/  STL.64 [R1+0x3c8], R170 ;  /* 0x0003c8aa01007387 */ /* 0x0003e80000100a00 */
[----:B-1----:R-:W4:Y:S04]  /*6b170*/  LDL.LU.64 R168, [R1+0x560] ;  /* 0x0005600001a87983 */ /* 0x002f280000300a00 */
[----:B------:R-:W4:Y:S01]  /*6b180*/  LDL.LU.64 R170, [R1+0x568] ;  /* 0x0005680001aa7983 */ /* 0x000f220000300a00 */
[----:B------:R-:W-:Y:S06]  /*6b190*/  HMMA.1688.F32.TF32 R232, R212, R152, R232 ;  /* 0x00000098d4e8723c */ /* 0x000fec00000810e8 */
[----:B--2---:R-:W-:Y:S01]  /*6b1a0*/  HMMA.1688.F32.TF32 R188, R228, R20, R172 ;  /* 0x00000014e4bc723c */ /* 0x004fe200000810ac */
[----:B------:R-:W2:Y:S04]  /*6b1b0*/  LDL.LU.64 R172, [R1+0x6e0] ;  /* 0x0006e00001ac7983 */ /* 0x000ea80000300a00 */
[----:B------:R-:W2:-:S15]  /*6b1c0*/  LDL.LU.64 R174, [R1+0x6e8] ;  /* 0x0006e80001ae7983 */ /* 0x000e9e0000300a00 */
[----:B------:R-:W-:-:S03]  /*6b1d0*/  NOP ;  /* 0x0000000000007918 */ /* 0x000fc60000000000 */
[----:B------:R-:W-:Y:S04]  /*6b1e0*/  STL.64 [R1+0x3b0], R188 ;  /* 0x0003b0bc01007387 */ /* 0x000fe80000100a00 */
[----:B------:R3:W-:Y:S02]  /*6b1f0*/  STL.64 [R1+0x3b8], R190 ;  /* 0x0003b8be01007387 */ /* 0x0007e40000100a00 */
[C---:B---3--:R-:W-:Y:S02]  /*6b200*/  HMMA.1688.F32.TF32 R188, R228.reuse, R16, R176 ;  /* 0x00000010e4bc723c */ /* 0x048fe400000810b0 */
[----:B------:R-:W3:Y:S04]  /*6b210*/  LDL.LU.64 R176, [R1+0x6d0] ;  /* 0x0006d00001b07983 */ /* 0x000ee80000300a00 */
[----:B------:R-:W3:Y:S01]  /*6b220*/  LDL.LU.64 R178, [R1+0x6d8] ;  /* 0x0006d80001b27983 */ /* 0x000ee20000300a00 */
[----:B----4-:R-:W-:-:S15]  /*6b230*/  HMMA.1688.F32.TF32 R228, R228, R12, R184 ;  /* 0x0000000ce4e4723c */ /* 0x010fde00000810b8 */
[----:B------:R-:W-:-:S01]  /*6b240*/  NOP ;  /* 0x0000000000007918 */ /* 0x000fc20000000000 */
[----:B------:R-:W-:Y:S04]  /*6b250*/  STL.64 [R1+0x3a0], R188 ;  /* 0x0003a0bc01007387 */ /* 0x000fe80000100a00 */
[----:B------:R-:W-:Y:S04]  /*6b260*/  STL.64 [R1+0x3a8], R190 ;  /* 0x0003a8be01007387 */ /* 0x000fe80000100a00 */
        /* <DEDUP_REMOVED lines=8> */
[----:B------:R-:W-:-:S15]  /*6b2f0*/  HMMA.1688.F32.TF32 R236, R212, R148, R180 ;  /* 0x00000094d4ec723c */ /* 0x000fde00000810b4 */
[----:B------:R-:W-:-:S08]  /*6b300*/  NOP ;  /* 0x0000000000007918 */ /* 0x000fd00000000000 */
[----:B------:R-:W-:Y:S01]  /*6b310*/  STL [R1+0x6e00], R236 ;  /* 0x006e00ec01007387 */ /* 0x000fe20000100800 */
[C---:B------:R-:W-:Y:S03]  /*6b320*/  HMMA.1688.F32.TF32 R180, R212.reuse, R144, R168 ;  /* 0x00000090d4b4723c */ /* 0x040fe600000810a8 */
[----:B------:R-:W-:Y:S04]  /*6b330*/  STL [R1+0x6dfc], R237 ;  /* 0x006dfced01007387 */ /* 0x000fe80000100800 */
[----:B------:R-:W-:Y:S04]  /*6b340*/  STL [R1+0x6de8], R238 ;  /* 0x006de8ee01007387 */ /* 0x000fe80000100800 */
[----:B------:R-:W-:Y:S04]  /*6b350*/  STL [R1+0x6de4], R239 ;  /* 0x006de4ef01007387 */ /* 0x000fe80000100800 */
[----:B------:R-:W4:Y:S04]  /*6b360*/  LDL.LU.64 R168, [R1+0x6c0] ;  /* 0x0006c00001a87983 */ /* 0x000f280000300a00 */
[----:B------:R-:W4:Y:S04]  /*6b370*/  LDL.LU.64 R170, [R1+0x6c8] ;  /* 0x0006c80001aa7983 */ /* 0x000f280000300a00 */
[----:B------:R-:W-:Y:S04]  /*6b380*/  STL.64 [R1+0x560], R180 ;  /* 0x000560b401007387 */ /* 0x000fe80000100a00 */
[----:B------:R2:W-:Y:S02]  /*6b390*/  STL.64 [R1+0x568], R182 ;  /* 0x000568b601007387 */ /* 0x0005e40000100a00 */
[----:B--2---:R-:W-:Y:S02]  /*6b3a0*/  HMMA.1688.F32.TF32 R180, R212, R140, R172 ;  /* 0x0000008cd4b4723c */ /* 0x004fe400000810ac */
[----:B------:R-:W2:Y:S04]  /*6b3b0*/  LDL.LU.64 R172, [R1+0x6b0] ;  /* 0x0006b00001ac7983 */ /* 0x000ea80000300a00 */
[----:B------:R-:W2:-:S15]  /*6b3c0*/  LDL.LU.64 R174, [R1+0x6b8] ;  /* 0x0006b80001ae7983 */ /* 0x000e9e0000300a00 */
[----:B------:R-:W-:-:S02]  /*6b3d0*/  NOP ;  /* 0x0000000000007918 */ /* 0x000fc40000000000 */
[----:B------:R1:W-:Y:S04]  /*6b3e0*/  STL.64 [R1+0x5f0], R180 ;  /* 0x0005f0b401007387 */ /* 0x0003e80000100a00 */
[----:B------:R1:W-:Y:S04]  /*6b3f0*/  STL.64 [R1+0x5f8], R182 ;  /* 0x0005f8b601007387 */ /* 0x0003e80000100a00 */
[----:B------:R-:W2:Y:S04]  /*6b400*/  LDL.LU.64 R192, [R1+0x6a0] ;  /* 0x0006a00001c07983 */ /* 0x000ea80000300a00 */
[----:B------:R-:W2:Y:S04]  /*6b410*/  LDL.LU.64 R194, [R1+0x6a8] ;  /* 0x0006a80001c27983 */ /* 0x000ea80000300a00 */
[----:B------:R-:W2:Y:S01]  /*6b420*/  LDL.LU.64 R188, [R1+0x690] ;  /* 0x0006900001bc7983 */ /* 0x000ea20000300a00 */
[C---:B---3--:R-:W-:Y:S03]  /*6b430*/  HMMA.1688.F32.TF32 R176, R212.reuse, R136, R176 ;  /* 0x00000088d4b0723c */ /* 0x048fe600000810b0 */
[----:B------:R-:W3:Y:S04]  /*6b440*/  LDL.LU.64 R190, [R1+0x698] ;  /* 0x0006980001be7983 */ /* 0x000ee80000300a00 */
[----:B------:R-:W3:Y:S04]  /*6b450*/  LDL.LU.64 R184, [R1+0x590] ;  /* 0x0005900001b87983 */ /* 0x000ee80000300a00 */
[----:B------:R-:W3:Y:S04]  /*6b460*/  LDL.LU.64 R186, [R1+0x598] ;  /* 0x0005980001ba7983 */ /* 0x000ee80000300a00 */
[----:B-1----:R-:W3:Y:S04]  /*6b470*/  LDL.LU.64 R180, [R1+0x580] ;  /* 0x0005800001b47983 */ /* 0x002ee80000300a00 */
[----:B------:R-:W3:Y:S05]  /*6b480*/  LDL.LU.64 R182, [R1+0x588] ;  /* 0x0005880001b67983 */ /* 0x000eea0000300a00 */
[----:B------:R-:W-:Y:S01]  /*6b490*/  MOV R236, R176 ;  /* 0x000000b000ec7202 */ /* 0x000fe20000000f00 */
[----:B------:R-:W-:Y:S01]  /*6b4a0*/  IMAD.MOV.U32 R237, RZ, RZ, R177 ;  /* 0x000000ffffed7224 */ /* 0x000fe200078e00b1 */
[----:B------:R-:W-:Y:S01]  /*6b4b0*/  MOV R136, R179 ;  /* 0x000000b300887202 */ /* 0x000fe20000000f00 */
[----:B------:R-:W-:Y:S01]  /*6b4c0*/  IMAD.MOV.U32 R137, RZ, RZ, R178 ;  /* 0x000000ffff897224 */ /* 0x000fe200078e00b2 */
[----:B------:R-:W3:Y:S04]  /*6b4d0*/  LDL.LU.64 R176, [R1+0x570] ;  /* 0x0005700001b07983 */ /* 0x000ee80000300a00 */
[----:B------:R-:W3:Y:S01]  /*6b4e0*/  LDL.LU.64 R178, [R1+0x578] ;  /* 0x0005780001b27983 */ /* 0x000ee20000300a00 */
[----:B----4-:R-:W-:-:S15]  /*6b4f0*/  HMMA.1688.F32.TF32 R168, R212, R108, R168 ;  /* 0x0000006cd4a8723c */ /* 0x010fde00000810a8 */
[----:B------:R-:W-:-:S09]  /*6b500*/  NOP ;  /* 0x0000000000007918 */ /* 0x000fd20000000000 */
[----:B------:R-:W-:Y:S01]  /*6b510*/  IMAD.MOV.U32 R228, RZ, RZ, R168 ;  /* 0x000000ffffe47224 */ /* 0x000fe200078e00a8 */
[----:B------:R-:W-:Y:S01]  /*6b520*/  MOV R230, R170 ;  /* 0x000000aa00e67202 */ /* 0x000fe20000000f00 */
[----:B------:R-:W-:Y:S02]  /*6b530*/  IMAD.MOV.U32 R229, RZ, RZ, R169 ;  /* 0x000000ffffe57224 */ /* 0x000fe400078e00a9 */
[----:B------:R-:W-:Y:S01]  /*6b540*/  IMAD.MOV.U32 R231, RZ, RZ, R171 ;  /* 0x000000ffffe77224 */ /* 0x000fe200078e00ab */
[----:B------:R-:W4:Y:S04]  /*6b550*/  LDL.LU.64 R168, [R1+0x680] ;  /* 0x0006800001a87983 */ /* 0x000f280000300a00 */
[----:B------:R-:W4:Y:S04]  /*6b560*/  LDL.LU.64 R170, [R1+0x688] ;  /* 0x0006880001aa7983 */ /* 0x000f280000300a00 */
[----:B------:R-:W-:Y:S04]  /*6b570*/  STL.64 [R1+0x6f70], R230 ;  /* 0x006f70e601007387 */ /* 0x000fe80000100a00 */
[----:B------:R-:W-:Y:S01]  /*6b580*/  STL.64 [R1+0x6f68], R228 ;  /* 0x006f68e401007387 */ /* 0x000fe20000100a00 */
[C---:B--2---:R-:W-:Y:S06]  /*6b590*/  HMMA.1688.F32.TF32 R172, R212.reuse, R104, R172 ;  /* 0x00000068d4ac723c */ /* 0x044fec00000810ac */
[C---:B------:R-:W-:Y:S06]  /*6b5a0*/  HMMA.1688.F32.TF32 R192, R212.reuse, R100, R192 ;  /* 0x00000064d4c0723c */ /* 0x040fec00000810c0 */
[C---:B---3--:R-:W-:Y:S06]  /*6b5b0*/  HMMA.1688.F32.TF32 R188, R212.reuse, R96, R188 ;  /* 0x00000060d4bc723c */ /* 0x048fec00000810bc */
[C---:B------:R-:W-:Y:S06]  /*6b5c0*/  HMMA.1688.F32.TF32 R184, R212.reuse, R92, R184 ;  /* 0x0000005cd4b8723c */ /* 0x040fec00000810b8 */
[C---:B------:R-:W-:Y:S01]  /*6b5d0*/  HMMA.1688.F32.TF32 R180, R212.reuse, R88, R180 ;  /* 0x00000058d4b4723c */ /* 0x040fe200000810b4 */
[----:B------:R-:W-:Y:S01]  /*6b5e0*/  IMAD.MOV.U32 R238, RZ, RZ, R172 ;  /* 0x000000ffffee7224 */ /* 0x000fe200078e00ac */
[----:B------:R-:W-:Y:S01]  /*6b5f0*/  MOV R239, R173 ;  /* 0x000000ad00ef7202 */ /* 0x000fe20000000f00 */
[----:B------:R-:W-:Y:S01]  /*6b600*/  IMAD.MOV.U32 R232, RZ, RZ, R174 ;  /* 0x000000ffffe87224 */ /* 0x000fe200078e00ae */
[----:B------:R-:W2:Y:S01]  /*6b610*/  LDL.LU.64 R172, [R1+0x660] ;  /* 0x0006600001ac7983 */ /* 0x000ea20000300a00 */
[----:B------:R-:W-:Y:S01]  /*6b620*/  IMAD.MOV.U32 R233, RZ, RZ, R175 ;  /* 0x000000ffffe97224 */ /* 0x000fe200078e00af */
[----:B------:R-:W-:Y:S01]  /*6b630*/  MOV R234, R192 ;  /* 0x000000c000ea7202 */ /* 0x000fe20000000f00 */
[----:B------:R-:W-:Y:S01]  /*6b640*/  IMAD.MOV.U32 R235, RZ, RZ, R193 ;  /* 0x000000ffffeb7224 */ /* 0x000fe200078e00c1 */
[----:B------:R-:W2:Y:S04]  /*6b650*/  LDL.LU.64 R174, [R1+0x668] ;  /* 0x0006680001ae7983 */ /* 0x000ea80000300a00 */
[----:B------:R-:W-:Y:S04]  /*6b660*/  STL.64 [R1+0x6f80], R238 ;  /* 0x006f80ee01007387 */ /* 0x000fe80000100a00 */
[----:B------:R-:W-:Y:S04]  /*6b670*/  STL.64 [R1+0x6f78], R236 ;  /* 0x006f78ec01007387 */ /* 0x000fe80000100a00 */
[----:B------:R1:W-:Y:S04]  /*6b680*/  STL.64 [R1+0x5b8], R194 ;  /* 0x0005b8c201007387 */ /* 0x0003e80000100a00 */
[----:B------:R-:W-:Y:S04]  /*6b690*/  STL.64 [R1+0x6f90], R234 ;  /* 0x006f90ea01007387 */ /* 0x000fe80000100a00 */
[----:B------:R-:W-:Y:S04]  /*6b6a0*/  STL.64 [R1+0x6f88], R232 ;  /* 0x006f88e801007387 */ /* 0x000fe80000100a00 */
[----:B------:R-:W-:Y:S04]  /*6b6b0*/  STL.64 [R1+0x5a0], R188 ;  /* 0x0005a0bc01007387 */ /* 0x000fe80000100a00 */
[----:B------:R-:W-:Y:S01]  /*6b6c0*/  STL.64 [R1+0x590], R184 ;  /* 0x000590b801007387 */ /* 0x000fe20000100a00 */
[C---:B------:R-:W-:Y:S03]  /*6b6d0*/  HMMA.1688.F32.TF32 R176, R212.reuse, R84, R176 ;  /* 0x00000054d4b0723c */ /* 0x040fe600000810b0 */
[----:B------:R-:W-:Y:S04]  /*6b6e0*/  STL.64 [R1+0x598], R186 ;  /* 0x000598ba01007387 */ /* 0x000fe80000100a00 */
[----:B------:R-:W3:Y:S04]  /*6b6f0*/  LDL.LU.64 R196, [R1+0x650] ;  /* 0x0006500001c47983 */ /* 0x000ee80000300a00 */
[----:B------:R-:W-:Y:S04]  /*6b700*/  STL.64 [R1+0x580], R180 ;  /* 0x000580b401007387 */ /* 0x000fe80000100a00 */
[----:B------:R-:W-:Y:S04]  /*6b710*/  STL.64 [R1+0x588], R182 ;  /* 0x000588b601007387 */ /* 0x000fe80000100a00 */
[----:B------:R-:W3:Y:S04]  /*6b720*/  LDL.LU.64 R198, [R1+0x658] ;  /* 0x0006580001c67983 */ /* 0x000ee80000300a00 */
[----:B------:R-:W-:Y:S04]  /*6b730*/  STL.64 [R1+0x570], R176 ;  /* 0x000570b001007387 */ /* 0x000fe80000100a00 */
[----:B------:R-:W-:Y:S04]  /*6b740*/  STL.64 [R1+0x578], R178 ;  /* 0x000578b201007387 */ /* 0x000fe80000100a00 */
[----:B------:R-:W3:Y:S04]  /*6b750*/  LDL.LU.64 R192, [R1+0x640] ;  /* 0x0006400001c07983 */ /* 0x000ee80000300a00 */
[----:B-1----:R-:W3:Y:S01]  /*6b760*/  LDL.LU.64 R194, [R1+0x648] ;  /* 0x0006480001c27983 */ /* 0x002ee20000300a00 */
[----:B----4-:R-:W-:-:S15]  /*6b770*/  HMMA.1688.F32.TF32 R168, R212, R80, R168 ;  /* 0x00000050d4a8723c */ /* 0x010fde00000810a8 */
[----:B------:R-:W-:-:S08]  /*6b780*/  NOP ;  /* 0x0000000000007918 */ /* 0x000fd00000000000 */
[----:B------:R1:W-:Y:S04]  /*6b790*/  STL.64 [R1+0x600], R168 ;  /* 0x000600a801007387 */ /* 0x0003e80000100a00 */
[----:B------:R4:W-:Y:S04]  /*6b7a0*/  STL.64 [R1+0x608], R170 ;  /* 0x000608aa01007387 */ /* 0x0009e80000100a00 */
[----:B-1----:R-:W3:Y:S04]  /*6b7b0*/  LDL.LU.64 R168, [R1+0x390] ;  /* 0x0003900001a87983 */ /* 0x002ee80000300a00 */
[----:B----4-:R-:W4:Y:S04]  /*6b7c0*/  LDL.LU.64 R170, [R1+0x398] ;  /* 0x0003980001aa7983 */ /* 0x010f280000300a00 */
[----:B------:R2:W-:Y:S01]  /*6b7d0*/  STL.64 [R1+0x6fa8], R82 ;  /* 0x006fa85201007387 */ /* 0x0005e20000100a00 */
[----:B------:R-:W-:Y:S01]  /*6b7e0*/  IMAD.MOV.U32 R145, RZ, RZ, R190 ;  /* 0x000000ffff917224 */ /* 0x000fe200078e00be */
[----:B------:R-:W-:-:S02]  /*6b7f0*/  MOV R144, R191 ;  /* 0x000000bf00907202 */ /* 0x000fc40000000f00 */
        /* <DEDUP_REMOVED lines=10> */
[----:B------:R-:W2:Y:S01]  /*6b8a0*/  LDL.LU.64 R180, [R1+0x200] ;  /* 0x0002000001b47983 */ /* 0x000ea20000300a00 */
[C---:B---3--:R-:W-:Y:S03]  /*6b8b0*/  HMMA.1688.F32.TF32 R196, R212.reuse, R72, R196 ;  /* 0x00000048d4c4723c */ /* 0x048fe600000810c4 */
[----:B------:R-:W3:Y:S04]  /*6b8c0*/  LDL.LU.64 R182, [R1+0x208] ;  /* 0x0002080001b67983 */ /* 0x000ee80000300a00 */
[----:B------:R-:W3:Y:S04]  /*6b8d0*/  LDL.LU.64 R176, [R1+0x1f0] ;  /* 0x0001f00001b07983 */ /* 0x000ee80000300a00 */
[----:B------:R-:W3:Y:S04]  /*6b8e0*/  LDL.LU.64 R178, [R1+0x1f8] ;  /* 0x0001f80001b27983 */ /* 0x000ee80000300a00 */
[----:B------:R-:W3:Y:S04]  /*6b8f0*/  LDL.LU.64 R172, [R1+0x1e0] ;  /* 0x0001e00001ac7983 */ /* 0x000ee80000300a00 */
[----:B------:R-:W3:Y:S04]  /*6b900*/  LDL.LU.64 R174, [R1+0x1e8] ;  /* 0x0001e80001ae7983 */ /* 0x000ee80000300a00 */
[----:B------:R-:W-:Y:S04]  /*6b910*/  STL.64 [R1+0x620], R196 ;  /* 0x000620c401007387 */ /* 0x000fe80000100a00 */
[----:B------:R1:W-:Y:S02]  /*6b920*/  STL.64 [R1+0x628], R198 ;  /* 0x000628c601007387 */ /* 0x0003e40000100a00 */
[C---:B-1----:R-:W-:Y:S06]  /*6b930*/  HMMA.1688.F32.TF32 R196, R212.reuse, R8, R192 ;  /* 0x00000008d4c4723c */ /* 0x042fec00000810c0 */
[----:B----4-:R-:W-:Y:S01]  /*6b940*/  HMMA.1688.F32.TF32 R192, R212, R4, R168 ;  /* 0x00000004d4c0723c */ /* 0x010fe200000810a8 */
[----:B------:R-:W4:-:S15]  /*6b950*/  LDL.LU.64 R168, [R1+0x100] ;  /* 0x0001000001a87983 */ /* 0x000f1e0000300a00 */
[----:B------:R-:W-:-:S01]  /*6b960*/  NOP ;  /* 0x0000000000007918 */ /* 0x000fc20000000000 */
[----:B------:R-:W-:Y:S04]  /*6b970*/  STL.64 [R1+0x630], R196 ;  /* 0x000630c401007387 */ /* 0x000fe80000100a00 */
[----:B------:R-:W-:Y:S04]  /*6b980*/  STL.64 [R1+0x638], R198 ;  /* 0x000638c601007387 */ /* 0x000fe80000100a00 */
[----:B------:R-:W4:Y:S04]  /*6b990*/  LDL.LU.64 R170, [R1+0x108] ;  /* 0x0001080001aa7983 */ /* 0x000f280000300a00 */
[----:B------:R-:W-:Y:S04]  /*6b9a0*/  STL.64 [R1+0x390], R192 ;  /* 0x000390c001007387 */ /* 0x000fe80000100a00 */
[----:B------:R1:W-:Y:S02]  /*6b9b0*/  STL.64 [R1+0x398], R194 ;  /* 0x000398c201007387 */ /* 0x0003e40000100a00 */
[----:B-1----:R-:W-:Y:S01]  /*6b9c0*/  HMMA.1688.F32.TF32 R192, R212, R68, R188 ;  /* 0x00000044d4c0723c */ /* 0x002fe200000810bc */
[----:B------:R-:W-:Y:S01]  /*6b9d0*/  IMAD.MOV.U32 R244, RZ, RZ, R102 ;  /* 0x000000fffff47224 */ /* 0x000fe200078e0066 */
[----:B------:R-:W-:-:S15]  /*6b9e0*/  MOV R245, R103 ;  /* 0x0000006700f57202 */ /* 0x000fde0000000f00 */
[----:B------:R-:W-:-:S06]  /*6b9f0*/  NOP ;  /* 0x0000000000007918 */ /* 0x000fcc0000000000 */
[----:B------:R-:W-:Y:S04]  /*6ba00*/  STL.64 [R1+0x350], R192 ;  /* 0x000350c001007387 */ /* 0x000fe80000100a00 */
[----:B------:R-:W-:Y:S01]  /*6ba10*/  STL.64 [R1+0x358], R194 ;  /* 0x000358c201007387 */ /* 0x000fe20000100a00 */
[----:B------:R-:W-:Y:S02]  /*6ba20*/  IMAD.MOV.U32 R246, RZ, RZ, R106 ;  /* 0x000000fffff67224 */ /* 0x000fe400078e006a */
[----:B------:R-:W-:Y:S01]  /*6ba30*/  IMAD.MOV.U32 R247, RZ, RZ, R107 ;  /* 0x000000fffff77224 */ /* 0x000fe200078e006b */
[C---:B------:R-:W-:Y:S06]  /*6ba40*/  HMMA.1688.F32.TF32 R188, R212.reuse, R64, R184 ;  /* 0x00000040d4bc723c */ /* 0x040fec00000810b8 */
[C---:B--2---:R-:W-:Y:S01]  /*6ba50*/  HMMA.1688.F32.TF32 R184, R212.reuse, R60, R80 ;  /* 0x0000003cd4b8723c */ /* 0x044fe20000081050 */
[----:B------:R-:W2:Y:S05]  /*6ba60*/  LDL.LU.64 R80, [R1+0x30] ;  /* 0x0000300001507983 */ /* 0x000eaa0000300a00 */
[C---:B---3--:R-:W-:Y:S06]  /*6ba70*/  HMMA.1688.F32.TF32 R180, R212.reuse, R56, R180 ;  /* 0x00000038d4b4723c */ /* 0x048fec00000810b4 */
[C---:B------:R-:W-:Y:S06]  /*6ba80*/  HMMA.1688.F32.TF32 R176, R212.reuse, R52, R176 ;  /* 0x00000034d4b0723c */ /* 0x040fec00000810b0 */
[----:B------:R-:W-:Y:S01]  /*6ba90*/  HMMA.1688.F32.TF32 R172, R212, R48, R172 ;  /* 0x00000030d4ac723c */ /* 0x000fe200000810ac */
[----:B------:R1:W-:Y:S04]  /*6baa0*/  STL.64 [R1+0x320], R188 ;  /* 0x000320bc01007387 */ /* 0x0003e80000100a00 */
[----:B------:R3:W-:Y:S04]  /*6bab0*/  STL.64 [R1+0x328], R190 ;  /* 0x000328be01007387 */ /* 0x0007e80000100a00 */
[----:B------:R-:W2:Y:S04]  /*6bac0*/  LDL.LU.64 R82, [R1+0x38] ;  /* 0x0000380001527983 */ /* 0x000ea80000300a00 */
[----:B------:R3:W-:Y:S04]  /*6bad0*/  STL.64 [R1+0x240], R184 ;  /* 0x000240b801007387 */ /* 0x0007e80000100a00 */
[----:B------:R3:W-:Y:S04]  /*6bae0*/  STL.64 [R1+0x248], R186 ;  /* 0x000248ba01007387 */ /* 0x0007e80000100a00 */
[----:B------:R3:W-:Y:S03]  /*6baf0*/  STL.64 [R1+0x200], R180 ;  /* 0x000200b401007387 */ /* 0x0007e60000100a00 */
[----:B------:R-:W-:Y:S01]  /*6bb00*/  IMAD.MOV.U32 R4, RZ, RZ, R175 ;  /* 0x000000ffff047224 */ /* 0x000fe200078e00af */
[----:B------:R-:W-:Y:S01]  /*6bb10*/  MOV R5, R174 ;  /* 0x000000ae00057202 */ /* 0x000fe20000000f00 */
[----:B------:R3:W-:Y:S01]  /*6bb20*/  STL.64 [R1+0x208], R182 ;  /* 0x000208b601007387 */ /* 0x0007e20000100a00 */
[----:B------:R-:W-:-:S02]  /*6bb30*/  IMAD.MOV.U32 R8, RZ, RZ, R173 ;  /* 0x000000ffff087224 */ /* 0x000fc400078e00ad */
[----:B------:R-:W-:Y:S01]  /*6bb40*/  IMAD.MOV.U32 R9, RZ, RZ, R172 ;  /* 0x000000ffff097224 */ /* 0x000fe200078e00ac */
[----:B------:R3:W-:Y:S04]  /*6bb50*/  STL.64 [R1+0x1f0], R176 ;  /* 0x0001f0b001007387 */ /* 0x0007e80000100a00 */
[----:B------:R3:W-:Y:S04]  /*6bb60*/  STL.64 [R1+0x1f8], R178 ;  /* 0x0001f8b201007387 */ /* 0x0007e80000100a00 */
[----:B------:R-:W-:Y:S04]  /*6bb70*/  STL [R1+0x6dc8], R4 ;  /* 0x006dc80401007387 */ /* 0x000fe80000100800 */
[----:B------:R-:W-:Y:S04]  /*6bb80*/  STL [R1+0x6dc4], R5 ;  /* 0x006dc40501007387 */ /* 0x000fe80000100800 */
[----:B------:R-:W-:Y:S04]  /*6bb90*/  STL [R1+0x6dc0], R8 ;  /* 0x006dc00801007387 */ /* 0x000fe80000100800 */
[----:B------:R-:W-:Y:S04]  /*6bba0*/  STL [R1+0x6dbc], R9 ;  /* 0x006dbc0901007387 */ /* 0x000fe80000100800 */
[----:B------:R-:W-:Y:S01]  /*6bbb0*/  STL.64 [R1+0x6fa0], R54 ;  /* 0x006fa03601007387 */ /* 0x000fe20000100a00 */
[----:B-1----:R-:W-:Y:S01]  /*6bbc0*/  IMAD.MOV.U32 R188, RZ, RZ, R142 ;  /* 0x000000ffffbc7224 */ /* 0x002fe200078e008e */
[----:B---3--:R-:W-:Y:S01]  /*6bbd0*/  MOV R190, R147 ;  /* 0x0000009300be7202 */ /* 0x008fe20000000f00 */
        /* <DEDUP_REMOVED lines=17> */
[----:B------:R-:W-:Y:S01]  /*6bcf0*/  IMAD.MOV.U32 R179, RZ, RZ, R143 ;  /* 0x000000ffffb37224 */ /* 0x000fe200078e008f */
[----:B----4-:R-:W-:-:S15]  /*6bd00*/  HMMA.1688.F32.TF32 R168, R212, R44, R168 ;  /* 0x0000002cd4a8723c */ /* 0x010fde00000810a8 */
[----:B------:R-:W-:-:S09]  /*6bd10*/  NOP ;  /* 0x0000000000007918 */ /* 0x000fd20000000000 */
[----:B------:R-:W-:Y:S01]  /*6bd20*/  IMAD.MOV.U32 R53, RZ, RZ, R170 ;  /* 0x000000ffff357224 */ /* 0x000fe200078e00aa */
[----:B------:R-:W-:Y:S01]  /*6bd30*/  MOV R56, R169 ;  /* 0x000000a900387202 */ /* 0x000fe20000000f00 */
[----:B------:R-:W-:Y:S02]  /*6bd40*/  IMAD.MOV.U32 R52, RZ, RZ, R171 ;  /* 0x000000ffff347224 */ /* 0x000fe400078e00ab */
[----:B------:R-:W-:-:S03]  /*6bd50*/  IMAD.MOV.U32 R57, RZ, RZ, R168 ;  /* 0x000000ffff397224 */ /* 0x000fc600078e00a8 */
[----:B------:R1:W-:Y:S04]  /*6bd60*/  STL.64 [R1+0x6f98], R52 ;  /* 0x006f983401007387 */ /* 0x0003e80000100a00 */
[----:B------:R3:W-:Y:S04]  /*6bd70*/  STL [R1+0x6dd0], R56 ;  /* 0x006dd03801007387 */ /* 0x0007e80000100800 */
[----:B------:R4:W-:Y:S01]  /*6bd80*/  STL [R1+0x6dcc], R57 ;  /* 0x006dcc3901007387 */ /* 0x0009e20000100800 */
[----:B------:R-:W-:-:S03]  /*6bd90*/  MOV R168, R110 ;  /* 0x0000006e00a87202 */ /* 0x000fc60000000f00 */
[----:B------:R-:W4:Y:S01]  /*6bda0*/  LDL.LU R102, [R1+0x7164] ;  /* 0x0071640001667983 */ /* 0x000f220000300800 */
[----:B------:R-:W-:-:S03]  /*6bdb0*/  IMAD.MOV.U32 R169, RZ, RZ, R111 ;  /* 0x000000ffffa97224 */ /* 0x000fc600078e006f */
[----:B------:R-:W4:Y:S01]  /*6bdc0*/  LDL.LU R103, [R1+0x7160] ;  /* 0x0071600001677983 */ /* 0x000f220000300800 */
[----:B------:R-:W-:-:S03]  /*6bdd0*/  IMAD.MOV.U32 R170, RZ, RZ, R138 ;  /* 0x000000ffffaa7224 */ /* 0x000fc600078e008a */
[----:B------:R-:W4:Y:S01]  /*6bde0*/  LDL.LU R106, [R1+0x715c] ;  /* 0x00715c00016a7983 */ /* 0x000f220000300800 */
[----:B------:R-:W-:-:S03]  /*6bdf0*/  MOV R171, R139 ;  /* 0x0000008b00ab7202 */ /* 0x000fc60000000f00 */
        /* <DEDUP_REMOVED lines=41> */
[----:B-1----:R-:W-:-:S15]  /*6c090*/  HMMA.1688.F32.TF32 R52, R212, R36, R248 ;  /* 0x00000024d434723c */ /* 0x002fde00000810f8 */
[----:B------:R-:W-:-:S09]  /*6c0a0*/  NOP ;  /* 0x0000000000007918 */ /* 0x000fd20000000000 */
[----:B------:R-:W-:Y:S01]  /*6c0b0*/  IMAD.MOV.U32 R73, RZ, RZ, R52 ;  /* 0x000000ffff497224 */ /* 0x000fe200078e0034 */
[----:B------:R-:W-:Y:S01]  /*6c0c0*/  MOV R69, R54 ;  /* 0x0000003600457202 */ /* 0x000fe20000000f00 */
[----:B------:R-:W-:Y:S02]  /*6c0d0*/  IMAD.MOV.U32 R72, RZ, RZ, R53 ;  /* 0x000000ffff487224 */ /* 0x000fe400078e0035 */
[----:B------:R-:W-:Y:S02]  /*6c0e0*/  IMAD.MOV.U32 R68, RZ, RZ, R55 ;  /* 0x000000ffff447224 */ /* 0x000fe400078e0037 */
[C---:B------:R-:W-:Y:S01]  /*6c0f0*/  HMMA.1688.F32.TF32 R52, R212.reuse, R32, R112 ;  /* 0x00000020d434723c */ /* 0x040fe20000081070 */
[----:B------:R-:W-:Y:S01]  /*6c100*/  LOP3.LUT R153, R252, 0x20, RZ, 0x3c, !PT ;  /* 0x00000020fc997812 */ /* 0x000fe200078e3cff */
[----:B------:R-:W-:Y:S01]  /*6c110*/  IMAD.MOV.U32 R216, RZ, RZ, R26 ;  /* 0x000000ffffd87224 */ /* 0x000fe200078e001a */
[----:B------:R-:W-:Y:S01]  /*6c120*/  MOV R217, R27 ;  /* 0x0000001b00d97202 */ /* 0x000fe20000000f00 */
[----:B------:R-:W-:Y:S01]  /*6c130*/  IMAD.MOV.U32 R218, RZ, RZ, R47 ;  /* 0x000000ffffda7224 */ /* 0x000fe200078e002f */
[----:B------:R-:W-:Y:S01]  /*6c140*/  MOV R208, R43 ;  /* 0x0000002b00d07202 */ /* 0x000fe20000000f00 */
[----:B------:R-:W-:Y:S04]  /*6c150*/  LDS R241, [R153+UR8+0x80800] ;  /* 0x0808000899f17984 */ /* 0x000fe80008000800 */
[----:B------:R-:W1:Y:S01]  /*6c160*/  LDS R243, [R153+UR8+0x80c00] ;  /* 0x080c000899f37984 */ /* 0x000e620008000800 */
[----:B--2---:R-:W-:Y:S01]  /*6c170*/  HMMA.1688.F32.TF32 R80, R212, R40, R80 ;  /* 0x00000028d450723c */ /* 0x004fe20000081050 */
[----:B------:R-:W-:-:S02]  /*6c180*/  IMAD.MOV.U32 R219, RZ, RZ, R46 ;  /* 0x000000ffffdb7224 */ /* 0x000fc400078e002e */
[----:B------:R-:W-:Y:S01]  /*6c190*/  IMAD.MOV.U32 R209, RZ, RZ, R42 ;  /* 0x000000ffffd17224 */ /* 0x000fe200078e002a */
[----:B------:R-:W-:Y:S01]  /*6c1a0*/  MOV R211, R30 ;  /* 0x0000001e00d37202 */ /* 0x000fe20000000f00 */
[----:B------:R-:W-:Y:S01]  /*6c1b0*/  IMAD.MOV.U32 R210, RZ, RZ, R31 ;  /* 0x000000ffffd27224 */ /* 0x000fe200078e001f */
[----:B------:R-:W-:Y:S04]  /*6c1c0*/  LDS R112, [R3+UR8+0x80800] ;  /* 0x0808000803707984 */ /* 0x000fe80008000800 */
[----:B------:R-:W-:Y:S03]  /*6c1d0*/  LDS R114, [R3+UR8+0x80c00] ;  /* 0x080c000803727984 */ /* 0x000fe60008000800 */
[----:B------:R-:W-:Y:S01]  /*6c1e0*/  IMAD.MOV.U32 R141, RZ, RZ, R52 ;  /* 0x000000ffff8d7224 */ /* 0x000fe200078e0034 */
[----:B------:R-:W-:Y:S01]  /*6c1f0*/  MOV R140, R53 ;  /* 0x00000035008c7202 */ /* 0x000fe20000000f00 */
[----:B------:R-:W-:Y:S01]  /*6c200*/  IMAD.MOV.U32 R77, RZ, RZ, R54 ;  /* 0x000000ffff4d7224 */ /* 0x000fe200078e0036 */
[----:B------:R-:W-:Y:S01]  /*6c210*/  LDS R113, [R2+UR8+0x80800] ;  /* 0x0808000802717984 */ /* 0x000fe20008000800 */
[----:B------:R-:W-:-:S02]  /*6c220*/  IMAD.MOV.U32 R76, RZ, RZ, R55 ;  /* 0x000000ffff4c7224 */ /* 0x000fc400078e0037 */
[----:B------:R-:W-:Y:S01]  /*6c230*/  HMMA.1688.F32.TF32 R52, R212, R28, R116 ;  /* 0x0000001cd434723c */ /* 0x000fe20000081074 */
[----:B------:R-:W2:-:S15]  /*6c240*/  LDS R115, [R2+UR8+0x80c00] ;  /* 0x080c000802737984 */ /* 0x000e9e0008000800 */
[----:B------:R-:W-:-:S08]  /*6c250*/  NOP ;  /* 0x0000000000007918 */ /* 0x000fd00000000000 */
[----:B------:R-:W-:Y:S01]  /*6c260*/  MOV R8, R52 ;  /* 0x0000003400087202 */ /* 0x000fe20000000f00 */
[----:B------:R-:W-:Y:S01]  /*6c270*/  IMAD.MOV.U32 R9, RZ, RZ, R53 ;  /* 0x000000ffff097224 */ /* 0x000fe200078e0035 */
[----:B------:R-:W-:Y:S01]  /*6c280*/  MOV R152, R55 ;  /* 0x0000003700987202 */ /* 0x000fe20000000f00 */
[----:B------:R-:W-:Y:S02]  /*6c290*/  IMAD.MOV.U32 R0, RZ, RZ, R54 ;  /* 0x000000ffff007224 */ /* 0x000fe400078e0036 */
[----:B------:R-:W-:-:S15]  /*6c2a0*/  HMMA.1688.F32.TF32 R52, R212, R24, R120 ;  /* 0x00000018d434723c */ /* 0x000fde0000081078 */
[----:B------:R-:W-:-:S09]  /*6c2b0*/  NOP ;  /* 0x0000000000007918 */ /* 0x000fd20000000000 */
[----:B---3--:R-:W-:Y:S01]  /*6c2c0*/  IMAD.MOV.U32 R56, RZ, RZ, R52 ;  /* 0x000000ffff387224 */ /* 0x008fe200078e0034 */
[----:B------:R-:W-:Y:S01]  /*6c2d0*/  MOV R4, R54 ;  /* 0x0000003600047202 */ /* 0x000fe20000000f00 */
[----:B----4-:R-:W-:Y:S02]  /*6c2e0*/  IMAD.MOV.U32 R57, RZ, RZ, R53 ;  /* 0x000000ffff397224 */ /* 0x010fe400078e0035 */
[----:B------:R-:W-:Y:S01]  /*6c2f0*/  IMAD.MOV.U32 R5, RZ, RZ, R55 ;  /* 0x000000ffff057224 */ /* 0x000fe200078e0037 */
[C---:B-1----:R-:W-:Y:S01]  /*6c300*/  HMMA.1688.F32.TF32 R116, R240.reuse, R98, R172 ;  /* 0x00000062f074723c */ /* 0x042fe200000810ac */
[----:B------:R-:W-:Y:S01]  /*6c310*/  MOV R65, R80 ;  /* 0x0000005000417202 */ /* 0x000fe20000000f00 */
[----:B------:R-:W-:Y:S01]  /*6c320*/  IMAD.MOV.U32 R64, RZ, RZ, R81 ;  /* 0x000000ffff407224 */ /* 0x000fe200078e0051 */
[----:B------:R-:W-:Y:S01]  /*6c330*/  MOV R60, R83 ;  /* 0x00000053003c7202 */ /* 0x000fe20000000f00 */
[----:B------:R-:W-:Y:S02]  /*6c340*/  IMAD.MOV.U32 R61, RZ, RZ, R82 ;  /* 0x000000ffff3d7224 */ /* 0x000fe400078e0052 */
[----:B------:R-:W-:-:S15]  /*6c350*/  HMMA.1688.F32.TF32 R80, R240, R94, R168 ;  /* 0x0000005ef050723c */ /* 0x000fde00000810a8 */
[----:B------:R-:W-:-:S02]  /*6c360*/  NOP ;  /* 0x0000000000007918 */ /* 0x000fc40000000000 */
[----:B------:R-:W-:Y:S04]  /*6c370*/  STL.64 [R1+0x1b0], R116 ;  /* 0x0001b07401007387 */ /* 0x000fe80000100a00 */
[----:B------:R-:W-:Y:S04]  /*6c380*/  STL.64 [R1+0x1b8], R118 ;  /* 0x0001b87601007387 */ /* 0x000fe80000100a00 */
[----:B------:R-:W-:Y:S01]  /*6c390*/  STL.64 [R1+0x9c0], R80 ;  /* 0x0009c05001007387 */ /* 0x000fe20000100a00 */
[----:B------:R-:W-:-:S15]  /*6c3a0*/  HMMA.1688.F32.TF32 R52, R240, R142, R192 ;  /* 0x0000008ef034723c */ /* 0x000fde00000810c0 */
[----:B------:R-:W-:-:S09]  /*6c3b0*/  NOP ;  /* 0x0000000000007918 */ /* 0x000fd20000000000 */
[----:B------:R-:W-:Y:S01]  /*6c3c0*/  MOV R49, R52 ;  /* 0x0000003400317202 */ /* 0x000fe20000000f00 */
[----:B------:R-:W-:Y:S01]  /*6c3d0*/  IMAD.MOV.U32 R48, RZ, RZ, R53 ;  /* 0x000000ffff307224 */ /* 0x000fe200078e0035 */
[----:B------:R-:W-:Y:S01]  /*6c3e0*/  MOV R44, R55 ;  /* 0x00000037002c7202 */ /* 0x000fe20000000f00 */
[----:B------:R-:W-:Y:S02]  /*6c3f0*/  IMAD.MOV.U32 R45, RZ, RZ, R54 ;  /* 0x000000ffff2d7224 */ /* 0x000fe400078e0036 */
[----:B------:R-:W-:Y:S06]  /*6c400*/  HMMA.1688.F32.TF32 R52, R240, R138, R188 ;  /* 0x0000008af034723c */ /* 0x000fec00000810bc */
[C---:B------:R-:W-:Y:S06]  /*6c410*/  HMMA.1688.F32.TF32 R128, R212.reuse, R16, R128 ;  /* 0x00000010d480723c */ /* 0x040fec0000081080 */
[----:B------:R-:W-:-:S12]  /*6c420*/  HMMA.1688.F32.TF32 R132, R212, R12, R132 ;  /* 0x0000000cd484723c */ /* 0x000fd80000081084 */
[----:B------:R-:W-:Y:S01]  /*6c430*/  IMAD.MOV.U32 R17, RZ, RZ, R52 ;  /* 0x000000ffff117224 */ /* 0x000fe200078e0034 */
[----:B------:R-:W-:Y:S01]  /*6c440*/  MOV R13, R54 ;  /* 0x00000036000d7202 */ /* 0x000fe20000000f00 */
[----:B------:R-:W-:Y:S02]  /*6c450*/  IMAD.MOV.U32 R16, RZ, RZ, R53 ;  /* 0x000000ffff107224 */ /* 0x000fe400078e0035 */
[----:B------:R-:W-:Y:S02]  /*6c460*/  IMAD.MOV.U32 R12, RZ, RZ, R55 ;  /* 0x000000ffff0c7224 */ /* 0x000fe400078e0037 */
[----:B------:R-:W-:Y:S06]  /*6c470*/  HMMA.1688.F32.TF32 R52, R240, R110, R184 ;  /* 0x0000006ef034723c */ /* 0x000fec00000810b8 */
[----:B------:R-:W-:-:S15]  /*6c480*/  HMMA.1688.F32.TF32 R248, R212, R20, R124 ;  /* 0x00000014d4f8723c */ /* 0x000fde000008107c */
[----:B------:R-:W-:-:S03]  /*6c490*/  NOP ;  /* 0x0000000000007918 */ /* 0x000fc60000000000 */
        /* <DEDUP_REMOVED lines=9> */
[----:B------:R-:W-:Y:S02]  /*6c530*/  IMAD.MOV.U32 R29, RZ, RZ, R54 ;  /* 0x000000ffff1d7224 */ /* 0x000fe400078e0036 */
[----:B------:R-:W-:Y:S01]  /*6c540*/  HMMA.1688.F32.TF32 R52, R240, R102, R176 ;  /* 0x00000066f034723c */ /* 0x000fe200000810b0 */
[----:B------:R-:W-:-:S15]  /*6c550*/  STL.64 [R1+0x9c8], R82 ;  /* 0x0009c85201007387 */ /* 0x000fde0000100a00 */
[----:B------:R-:W-:-:S08]  /*6c560*/  NOP ;  /* 0x0000000000007918 */ /* 0x000fd00000000000 */
[----:B------:R-:W-:Y:S01]  /*6c570*/  IMAD.MOV.U32 R41, RZ, RZ, R52 ;  /* 0x000000ffff297224 */ /* 0x000fe200078e0034 */
[----:B------:R-:W-:Y:S01]  /*6c580*/  MOV R37, R54 ;  /* 0x0000003600257202 */ /* 0x000fe20000000f00 */
[----:B------:R-:W-:Y:S02]  /*6c590*/  IMAD.MOV.U32 R40, RZ, RZ, R53 ;  /* 0x000000ffff287224 */ /* 0x000fe400078e0035 */
[----:B------:R-:W-:Y:S02]  /*6c5a0*/  IMAD.MOV.U32 R36, RZ, RZ, R55 ;  /* 0x000000ffff247224 */ /* 0x000fe400078e0037 */
[----:B------:R-:W-:Y:S01]  /*6c5b0*/  HMMA.1688.F32.TF32 R52, R240, R90, R244 ;  /* 0x0000005af034723c */ /* 0x000fe200000810f4 */
[----:B------:R-:W-:Y:S01]  /*6c5c0*/  IMAD.MOV.U32 R195, RZ, RZ, R156 ;  /* 0x000000ffffc37224 */ /* 0x000fe200078e009c */
[----:B------:R-:W-:Y:S01]  /*6c5d0*/  MOV R194, R157 ;  /* 0x0000009d00c27202 */ /* 0x000fe20000000f00 */
[----:B------:R-:W-:-:S04]  /*6c5e0*/  IMAD.MOV.U32 R156, RZ, RZ, R22 ;  /* 0x000000ffff9c7224 */ /* 0x000fc800078e0016 */
[----:B------:R-:W-:Y:S01]  /*6c5f0*/  IMAD.MOV.U32 R244, RZ, RZ, R34 ;  /* 0x000000fffff47224 */ /* 0x000fe200078e0022 */
[----:B------:R-:W-:Y:S01]  /*6c600*/  MOV R246, R15 ;  /* 0x0000000f00f67202 */ /* 0x000fe20000000f00 */
[----:B------:R-:W-:Y:S02]  /*6c610*/  IMAD.MOV.U32 R245, RZ, RZ, R35 ;  /* 0x000000fffff57224 */ /* 0x000fe400078e0023 */
[----:B------:R-:W-:-:S12]  /*6c620*/  IMAD.MOV.U32 R247, RZ, RZ, R14 ;  /* 0x000000fffff77224 */ /* 0x000fd800078e000e */
[----:B------:R1:W-:Y:S04]  /*6c630*/  STL.64 [R1+0x190], R52 ;  /* 0x0001903401007387 */ /* 0x0003e80000100a00 */
[----:B------:R3:W-:Y:S04]  /*6c640*/  STL.64 [R1+0x198], R54 ;  /* 0x0001983601007387 */ /* 0x0007e80000100a00 */
[----:B------:R-:W4:Y:S04]  /*6c650*/  LDL.LU R26, [R1+0x70f4] ;  /* 0x0070f400011a7983 */ /* 0x000f280000300800 */
[----:B------:R-:W2:Y:S04]  /*6c660*/  LDL.LU R27, [R1+0x70f0] ;  /* 0x0070f000011b7983 */ /* 0x000ea80000300800 */
[----:B------:R-:W3:Y:S04]  /*6c670*/  LDL.LU R47, [R1+0x70ec] ;  /* 0x0070ec00012f7983 */ /* 0x000ee80000300800 */
[----:B------:R-:W3:Y:S04]  /*6c680*/  LDL.LU R46, [R1+0x70e8] ;  /* 0x0070e800012e7983 */ /* 0x000ee80000300800 */
[----:B------:R-:W3:Y:S04]  /*6c690*/  LDL.LU R43, [R1+0x70e4] ;  /* 0x0070e400012b7983 */ /* 0x000ee80000300800 */
[----:B------:R-:W3:Y:S04]  /*6c6a0*/  LDL.LU R42, [R1+0x70e0] ;  /* 0x0070e000012a7983 */ /* 0x000ee80000300800 */
[----:B------:R-:W3:Y:S04]  /*6c6b0*/  LDL.LU R31, [R1+0x70dc] ;  /* 0x0070dc00011f7983 */ /* 0x000ee80000300800 */
[----:B------:R-:W3:Y:S04]  /*6c6c0*/  LDL.LU R30, [R1+0x70d8] ;  /* 0x0070d800011e7983 */ /* 0x000ee80000300800 */
[----:B------:R-:W3:Y:S01]  /*6c6d0*/  LDL.LU R34, [R1+0x70d4] ;  /* 0x0070d40001227983 */ /* 0x000ee20000300800 */
[----:B------:R-:W-:-:S03]  /*6c6e0*/  MOV R157, R23 ;  /* 0x00000017009d7202 */ /* 0x000fc60000000f00 */
[----:B------:R-:W3:Y:S04]  /*6c6f0*/  LDL.LU R35, [R1+0x70d0] ;  /* 0x0070d00001237983 */ /* 0x000ee80000300800 */
[----:B------:R-:W3:Y:S04]  /*6c700*/  LDL.LU R15, [R1+0x70cc] ;  /* 0x0070cc00010f7983 */ /* 0x000ee80000300800 */
[----:B------:R-:W3:Y:S04]  /*6c710*/  LDL.LU R14, [R1+0x70c8] ;  /* 0x0070c800010e7983 */ /* 0x000ee80000300800 */
[----:B------:R-:W3:Y:S04]  /*6c720*/  LDL.LU R22, [R1+0x70c4] ;  /* 0x0070c40001167983 */ /* 0x000ee80000300800 */
[----:B------:R-:W3:Y:S01]  /*6c730*/  LDL.LU R23, [R1+0x70c0] ;  /* 0x0070c00001177983 */ /* 0x000ee20000300800 */
[----:B------:R-:W-:Y:S01]  /*6c740*/  IMAD.MOV.U32 R193, RZ, RZ, R158 ;  /* 0x000000ffffc17224 */ /* 0x000fe200078e009e */
[----:B------:R-:W-:Y:S01]  /*6c750*/  MOV R191, R160 ;  /* 0x000000a000bf7202 */ /* 0x000fe20000000f00 */
[----:B------:R-:W-:-:S02]  /*6c760*/  IMAD.MOV.U32 R192, RZ, RZ, R159 ;  /* 0x000000ffffc07224 */ /* 0x000fc400078e009f */
[----:B------:R-:W-:Y:S02]  /*6c770*/  IMAD.MOV.U32 R158, RZ, RZ, R18 ;  /* 0x000000ffff9e7224 */ /* 0x000fe400078e0012 */
[----:B------:R-:W3:Y:S01]  /*6c780*/  LDL.LU R18, [R1+0x70bc] ;  /* 0x0070bc0001127983 */ /* 0x000ee20000300800 */
[----:B------:R-:W-:Y:S02]  /*6c790*/  IMAD.MOV.U32 R159, RZ, RZ, R19 ;  /* 0x000000ffff9f7224 */ /* 0x000fe400078e0013 */
[----:B------:R-:W-:Y:S01]  /*6c7a0*/  IMAD.MOV.U32 R190, RZ, RZ, R161 ;  /* 0x000000ffffbe7224 */ /* 0x000fe200078e00a1 */
[----:B------:R-:W3:Y:S01]  /*6c7b0*/  LDL.LU R19, [R1+0x70b8] ;  /* 0x0070b80001137983 */ /* 0x000ee20000300800 */
[----:B------:R-:W-:Y:S01]  /*6c7c0*/  IMAD.MOV.U32 R189, RZ, RZ, R162 ;  /* 0x000000ffffbd7224 */ /* 0x000fe200078e00a2 */
[----:B------:R-:W-:Y:S01]  /*6c7d0*/  MOV R188, R163 ;  /* 0x000000a300bc7202 */ /* 0x000fe20000000f00 */
[----:B------:R-:W-:Y:S01]  /*6c7e0*/  IMAD.MOV.U32 R162, RZ, RZ, R39 ;  /* 0x000000ffffa27224 */ /* 0x000fe200078e0027 */
[----:B------:R-:W-:Y:S01]  /*6c7f0*/  MOV R163, R38 ;  /* 0x0000002600a37202 */ /* 0x000fe20000000f00 */
[----:B----4-:R-:W-:Y:S01]  /*6c800*/  IMAD.MOV.U32 R161, RZ, RZ, R26 ;  /* 0x000000ffffa17224 */ /* 0x010fe200078e001a */
[----:B--2---:R-:W-:-:S02]  /*6c810*/  MOV R160, R27 ;  /* 0x0000001b00a07202 */ /* 0x004fc40000000f00 */
[----:B------:R-:W2:Y:S04]  /*6c820*/  LDL.LU R27, [R1+0x70b4] ;  /* 0x0070b400011b7983 */ /* 0x000ea80000300800 */
[----:B------:R-:W4:Y:S04]  /*6c830*/  LDL.LU R26, [R1+0x70b0] ;  /* 0x0070b000011a7983 */ /* 0x000f280000300800 */
[----:B------:R-:W4:Y:S04]  /*6c840*/  LDL.LU R39, [R1+0x70ac] ;  /* 0x0070ac0001277983 */ /* 0x000f280000300800 */
[----:B------:R-:W4:Y:S01]  /*6c850*/  LDL.LU R38, [R1+0x70a8] ;  /* 0x0070a80001267983 */ /* 0x000f220000300800 */
[----:B---3--:R-:W-:Y:S01]  /*6c860*/  IMAD.MOV.U32 R171, RZ, RZ, R31 ;  /* 0x000000ffffab7224 */ /* 0x008fe200078e001f */
[----:B------:R-:W-:Y:S01]  /*6c870*/  MOV R170, R30 ;  /* 0x0000001e00aa7202 */ /* 0x000fe20000000f00 */
[----:B------:R-:W-:-:S02]  /*6c880*/  IMAD.MOV.U32 R169, RZ, RZ, R34 ;  /* 0x000000ffffa97224 */ /* 0x000fc400078e0022 */
[----:B------:R-:W-:Y:S02]  /*6c890*/  IMAD.MOV.U32 R168, RZ, RZ, R35 ;  /* 0x000000ffffa87224 */ /* 0x000fe400078e0023 */
[----:B------:R-:W3:Y:S04]  /*6c8a0*/  LDL.LU R35, [R1+0x70a4] ;  /* 0x0070a40001237983 */ /* 0x000ee80000300800 */
[----:B------:R-:W3:Y:S04]  /*6c8b0*/  LDL.LU R34, [R1+0x70a0] ;  /* 0x0070a00001227983 */ /* 0x000ee80000300800 */
[----:B------:R-:W3:Y:S01]  /*6c8c0*/  LDL.LU R30, [R1+0x709c] ;  /* 0x00709c00011e7983 */ /* 0x000ee20000300800 */
[----:B------:R-:W-:-:S03]  /*6c8d0*/  MOV R173, R22 ;  /* 0x0000001600ad7202 */ /* 0x000fc60000000f00 */
[----:B------:R-:W3:Y:S01]  /*6c8e0*/  LDL.LU R31, [R1+0x7098] ;  /* 0x00709800011f7983 */ /* 0x000ee20000300800 */
[----:B------:R-:W-:-:S03]  /*6c8f0*/  IMAD.MOV.U32 R172, RZ, RZ, R23 ;  /* 0x000000ffffac7224 */ /* 0x000fc600078e0017 */
[----:B------:R-:W3:Y:S04]  /*6c900*/  LDL.LU R23, [R1+0x7094] ;  /* 0x0070940001177983 */ /* 0x000ee80000300800 */
[----:B------:R-:W3:Y:S01]  /*6c910*/  LDL.LU R22, [R1+0x7090] ;  /* 0x0070900001167983 */ /* 0x000ee20000300800 */
[----:B------:R-:W-:Y:S02]  /*6c920*/  IMAD.MOV.U32 R174, RZ, RZ, R14 ;  /* 0x000000ffffae7224 */ /* 0x000fe400078e000e */
[----:B------:R-:W-:Y:S01]  /*6c930*/  IMAD.MOV.U32 R175, RZ, RZ, R15 ;  /* 0x000000ffffaf7224 */ /* 0x000fe200078e000f */
[----:B------:R-:W3:Y:S01]  /*6c940*/  LDL.LU R14, [R1+0x708c] ;  /* 0x00708c00010e7983 */ /* 0x000ee20000300800 */
[----:B------:R-:W-:-:S03]  /*6c950*/  IMAD.MOV.U32 R178, RZ, RZ, R19 ;  /* 0x000000ffffb27224 */ /* 0x000fc600078e0013 */
[----:B------:R-:W3:Y:S01]  /*6c960*/  LDL.LU R15, [R1+0x7088] ;  /* 0x00708800010f7983 */ /* 0x000ee20000300800 */
[----:B------:R-:W-:Y:S01]  /*6c970*/  MOV R179, R18 ;  /* 0x0000001200b37202 */ /* 0x000fe20000000f00 */
[----:B--2---:R-:W-:Y:S01]  /*6c980*/  IMAD.MOV.U32 R177, RZ, RZ, R27 ;  /* 0x000000ffffb17224 */ /* 0x004fe200078e001b */
[----:B----4-:R-:W-:Y:S02]  /*6c990*/  MOV R176, R26 ;  /* 0x0000001a00b07202 */ /* 0x010fe40000000f00 */
[----:B------:R-:W2:Y:S04]  /*6c9a0*/  LDL.LU R26, [R1+0x7084] ;  /* 0x00708400011a7983 */ /* 0x000ea80000300800 */
[----:B------:R-:W4:Y:S04]  /*6c9b0*/  LDL.LU R27, [R1+0x7080] ;  /* 0x00708000011b7983 */ /* 0x000f280000300800 */
[----:B------:R-:W4:Y:S04]  /*6c9c0*/  LDL.LU R19, [R1+0x707c] ;  /* 0x00707c0001137983 */ /* 0x000f280000300800 */
[----:B------:R-:W4:Y:S01]  /*6c9d0*/  LDL.LU R18, [R1+0x7078] ;  /* 0x0070780001127983 */ /* 0x000f220000300800 */
[----:B---3--:R-:W-:-:S02]  /*6c9e0*/  IMAD.MOV.U32 R201, RZ, RZ, R23 ;  /* 0x000000ffffc97224 */ /* 0x008fc400078e0017 */
[----:B------:R-:W-:Y:S02]  /*6c9f0*/  IMAD.MOV.U32 R200, RZ, RZ, R22 ;  /* 0x000000ffffc87224 */ /* 0x000fe400078e0016 */
[----:B------:R-:W3:Y:S04]  /*6ca00*/  LDL.LU R22, [R1+0x7074] ;  /* 0x0070740001167983 */ /* 0x000ee80000300800 */
[----:B------:R-:W3:Y:S01]  /*6ca10*/  LDL.LU R23, [R1+0x7070] ;  /* 0x0070700001177983 */ /* 0x000ee20000300800 */
[----:B------:R-:W-:Y:S01]  /*6ca20*/  MOV R202, R31 ;  /* 0x0000001f00ca7202 */ /* 0x000fe20000000f00 */
[----:B------:R-:W-:Y:S02]  /*6ca30*/  IMAD.MOV.U32 R203, RZ, RZ, R30 ;  /* 0x000000ffffcb7224 */ /* 0x000fe400078e001e */
[----:B------:R-:W3:Y:S01]  /*6ca40*/  LDL.LU R31, [R1+0x706c] ;  /* 0x00706c00011f7983 */ /* 0x000ee20000300800 */
[----:B------:R-:W-:-:S03]  /*6ca50*/  IMAD.MOV.U32 R230, RZ, RZ, R15 ;  /* 0x000000ffffe67224 */ /* 0x000fc600078e000f */
[----:B------:R-:W3:Y:S01]  /*6ca60*/  LDL.LU R30, [R1+0x7068] ;  /* 0x00706800011e7983 */ /* 0x000ee20000300800 */
[----:B------:R-:W-:Y:S01]  /*6ca70*/  IMAD.MOV.U32 R231, RZ, RZ, R14 ;  /* 0x000000ffffe77224 */ /* 0x000fe200078e000e */
[----:B--2---:R-:W-:Y:S01]  /*6ca80*/  MOV R229, R26 ;  /* 0x0000001a00e57202 */ /* 0x004fe20000000f00 */
[----:B----4-:R-:W-:Y:S02]  /*6ca90*/  IMAD.MOV.U32 R228, RZ, RZ, R27 ;  /* 0x000000ffffe47224 */ /* 0x010fe400078e001b */
[----:B------:R-:W2:Y:S04]  /*6caa0*/  LDL.LU R27, [R1+0x7064] ;  /* 0x00706400011b7983 */ /* 0x000ea80000300800 */
[----:B------:R-:W4:Y:S04]  /*6cab0*/  LDL.LU R26, [R1+0x7060] ;  /* 0x00706000011a7983 */ /* 0x000f280000300800 */
[----:B------:R-:W4:Y:S01]  /*6cac0*/  LDL.LU R15, [R1+0x705c] ;  /* 0x00705c00010f7983 */ /* 0x000f220000300800 */
[----:B------:R-:W-:-:S03]  /*6cad0*/  IMAD.MOV.U32 R238, RZ, RZ, R18 ;  /* 0x000000ffffee7224 */ /* 0x000fc600078e0012 */
[----:B------:R-:W4:Y:S01]  /*6cae0*/  LDL.LU R14, [R1+0x7058] ;  /* 0x00705800010e7983 */ /* 0x000f220000300800 */
[----:B------:R-:W-:Y:S01]  /*6caf0*/  MOV R239, R19 ;  /* 0x0000001300ef7202 */ /* 0x000fe20000000f00 */
[----:B---3--:R-:W-:Y:S01]  /*6cb00*/  IMAD.MOV.U32 R237, RZ, RZ, R22 ;  /* 0x000000ffffed7224 */ /* 0x008fe200078e0016 */
[----:B------:R-:W-:Y:S02]  /*6cb10*/  MOV R236, R23 ;  /* 0x0000001700ec7202 */ /* 0x000fe40000000f00 */
[----:B------:R-:W3:Y:S04]  /*6cb20*/  LDL.LU R23, [R1+0x7054] ;  /* 0x0070540001177983 */ /* 0x000ee80000300800 */
[----:B------:R-:W3:Y:S04]  /*6cb30*/  LDL.LU R22, [R1+0x7050] ;  /* 0x0070500001167983 */ /* 0x000ee80000300800 */
[----:B------:R-:W3:Y:S04]  /*6cb40*/  LDL.LU R18, [R1+0x704c] ;  /* 0x00704c0001127983 */ /* 0x000ee80000300800 */
[----:B------:R-:W3:Y:S04]  /*6cb50*/  LDL.LU R19, [R1+0x7048] ;  /* 0x0070480001137983 */ /* 0x000ee80000300800 */
[----:B-1----:R-:W3:Y:S04]  /*6cb60*/  LDL.LU R52, [R1+0x110] ;  /* 0x0001100001347983 */ /* 0x002ee80000300800 */
[----:B------:R-:W3:Y:S01]  /*6cb70*/  LDL.LU R53, [R1+0x114] ;  /* 0x0001140001357983 */ /* 0x000ee20000300800 */
[----:B------:R-:W-:Y:S01]  /*6cb80*/  MOV R234, R30 ;  /* 0x0000001e00ea7202 */ /* 0x000fe20000000f00 */
[----:B------:R-:W-:Y:S01]  /*6cb90*/  IMAD.MOV.U32 R235, RZ, RZ, R31 ;  /* 0x000000ffffeb7224 */ /* 0x000fe200078e001f */
[----:B------:R-:W-:Y:S01]  /*6cba0*/  MOV R205, R35 ;  /* 0x0000002300cd7202 */ /* 0x000fe20000000f00 */
[----:B------:R-:W-:-:S02]  /*6cbb0*/  IMAD.MOV.U32 R204, RZ, RZ, R34 ;  /* 0x000000ffffcc7224 */ /* 0x000fc400078e0022 */
[----:B------:R-:W-:Y:S02]  /*6cbc0*/  IMAD.MOV.U32 R206, RZ, RZ, R38 ;  /* 0x000000ffffce7224 */ /* 0x000fe400078e0026 */
[----:B------:R-:W-:Y:S01]  /*6cbd0*/  IMAD.MOV.U32 R187, RZ, RZ, R164 ;  /* 0x000000ffffbb7224 */ /* 0x000fe200078e00a4 */
[----:B------:R-:W-:Y:S01]  /*6cbe0*/  MOV R164, R42 ;  /* 0x0000002a00a47202 */ /* 0x000fe20000000f00 */
[----:B------:R-:W-:Y:S01]  /*6cbf0*/  IMAD.MOV.U32 R207, RZ, RZ, R39 ;  /* 0x000000ffffcf7224 */ /* 0x000fe200078e0027 */
[----:B------:R-:W-:Y:S01]  /*6cc00*/  MOV R185, R166 ;  /* 0x000000a600b97202 */ /* 0x000fe20000000f00 */
[----:B------:R-:W-:Y:S02]  /*6cc10*/  IMAD.MOV.U32 R186, RZ, RZ, R165 ;  /* 0x000000ffffba7224 */ /* 0x000fe400078e00a5 */
[----:B------:R-:W-:Y:S02]  /*6cc20*/  IMAD.MOV.U32 R165, RZ, RZ, R43 ;  /* 0x000000ffffa57224 */ /* 0x000fe400078e002b */
[----:B------:R-:W-:Y:S01]  /*6cc30*/  IMAD.MOV.U32 R184, RZ, RZ, R167 ;  /* 0x000000ffffb87224 */ /* 0x000fe200078e00a7 */
[----:B------:R-:W-:Y:S01]  /*6cc40*/  MOV R167, R47 ;  /* 0x0000002f00a77202 */ /* 0x000fe20000000f00 */
[----:B------:R-:W-:-:S02]  /*6cc50*/  IMAD.MOV.U32 R166, RZ, RZ, R46 ;  /* 0x000000ffffa67224 */ /* 0x000fc400078e002e */
[----:B------:R-:W-:Y:S01]  /*6cc60*/  IMAD.MOV.U32 R116, RZ, RZ, R50 ;  /* 0x000000ffff747224 */ /* 0x000fe200078e0032 */
[----:B------:R-:W-:Y:S01]  /*6cc70*/  MOV R118, R58 ;  /* 0x0000003a00767202 */ /* 0x000fe20000000f00 */
[----:B------:R-:W-:Y:S01]  /*6cc80*/  IMAD.MOV.U32 R117, RZ, RZ, R51 ;  /* 0x000000ffff757224 */ /* 0x000fe200078e0033 */
[----:B------:R-:W-:Y:S01]  /*6cc90*/  HMMA.1688.F32.TF32 R124, R240, R150, R220 ;  /* 0x00000096f07c723c */ /* 0x000fe200000810dc */
[----:B------:R-:W-:-:S06]  /*6cca0*/  IMAD.MOV.U32 R119, RZ, RZ, R59 ;  /* 0x000000ffff777224 */ /* 0x000fcc00078e003b */
[----:B------:R-:W-:Y:S01]  /*6ccb0*/  IMAD.MOV.U32 R220, RZ, RZ, R62 ;  /* 0x000000ffffdc7224 */ /* 0x000fe200078e003e */
[----:B------:R-:W-:Y:S01]  /*6ccc0*/  MOV R221, R63 ;  /* 0x0000003f00dd7202 */ /* 0x000fe20000000f00 */
[----:B------:R-:W-:Y:S01]  /*6ccd0*/  IMAD.MOV.U32 R222, RZ, RZ, R66 ;  /* 0x000000ffffde7224 */ /* 0x000fe200078e0042 */
[----:B------:R-:W-:Y:S01]  /*6cce0*/  HMMA.1688.F32.TF32 R120, R240, R154, R224 ;  /* 0x0000009af078723c */ /* 0x000fe200000810e0 */
[----:B------:R-:W-:-:S06]  /*6ccf0*/  IMAD.MOV.U32 R223, RZ, RZ, R67 ;  /* 0x000000ffffdf7224 */ /* 0x000fcc00078e0043 */
[----:B------:R-:W-:Y:S01]  /*6cd00*/  MOV R224, R70 ;  /* 0x0000004600e07202 */ /* 0x000fe20000000f00 */
[----:B------:R-:W-:Y:S01]  /*6cd10*/  IMAD.MOV.U32 R225, RZ, RZ, R71 ;  /* 0x000000ffffe17224 */ /* 0x000fe200078e0047 */
[----:B------:R-:W-:Y:S01]  /*6cd20*/  HMMA.1688.F32.TF32 R212, R240, R146, R196 ;  /* 0x00000092f0d4723c */ /* 0x000fe200000810c4 */
[----:B------:R-:W-:Y:S01]  /*6cd30*/  IMAD.MOV.U32 R226, RZ, RZ, R6 ;  /* 0x000000ffffe27224 */ /* 0x000fe200078e0006 */
[----:B------:R-:W-:-:S05]  /*6cd40*/  MOV R227, R7 ;  /* 0x0000000700e37202 */ /* 0x000fca0000000f00 */
[----:B------:R-:W-:Y:S01]  /*6cd50*/  IMAD.MOV.U32 R196, RZ, RZ, R10 ;  /* 0x000000ffffc47224 */ /* 0x000fe200078e000a */
[----:B------:R-:W-:Y:S01]  /*6cd60*/  MOV R198, R87 ;  /* 0x0000005700c67202 */ /* 0x000fe20000000f00 */
[----:B------:R-:W-:Y:S02]  /*6cd70*/  IMAD.MOV.U32 R197, RZ, RZ, R86 ;  /* 0x000000ffffc57224 */ /* 0x000fe400078e0056 */
[----:B--2---:R-:W-:Y:S02]  /*6cd80*/  IMAD.MOV.U32 R233, RZ, RZ, R27 ;  /* 0x000000ffffe97224 */ /* 0x004fe400078e001b */
[----:B----4-:R-:W-:Y:S02]  /*6cd90*/  IMAD.MOV.U32 R55, RZ, RZ, R15 ;  /* 0x000000ffff377224 */ /* 0x010fe400078e000f */
[----:B------:R-:W-:Y:S02]  /*6cda0*/  IMAD.MOV.U32 R54, RZ, RZ, R14 ;  /* 0x000000ffff367224 */ /* 0x000fe400078e000e */
[----:B------:R-:W2:Y:S04]  /*6cdb0*/  LDL.LU R14, [R1+0x7044] ;  /* 0x00704400010e7983 */ /* 0x000ea80000300800 */
[----:B------:R-:W2:Y:S01]  /*6cdc0*/  LDL.LU R15, [R1+0x7040] ;  /* 0x00704000010f7983 */ /* 0x000ea20000300800 */
[----:B------:R-:W-:Y:S01]  /*6cdd0*/  IMAD.MOV.U32 R232, RZ, RZ, R26 ;  /* 0x000000ffffe87224 */ /* 0x000fe200078e001a */
[----:B---3--:R-:W-:Y:S01]  /*6cde0*/  MOV R83, R23 ;  /* 0x0000001700537202 */ /* 0x008fe20000000f00 */
[----:B------:R-:W-:Y:S01]  /*6cdf0*/  IMAD.MOV.U32 R82, RZ, RZ, R22 ;  /* 0x000000ffff527224 */ /* 0x000fe200078e0016 */
[----:B------:R-:W-:-:S02]  /*6ce00*/  MOV R80, R18 ;  /* 0x0000001200507202 */ /* 0x000fc40000000f00 */
[----:B------:R-:W3:Y:S01]  /*6ce10*/  LDL.LU R18, [R1+0x703c] ;  /* 0x00703c0001127983 */ /* 0x000ee20000300800 */
[----:B------:R-:W-:-:S03]  /*6ce20*/  IMAD.MOV.U32 R81, RZ, RZ, R19 ;  /* 0x000000ffff517224 */ /* 0x000fc600078e0013 */
[----:B------:R-:W3:Y:S04]  /*6ce30*/  LDL.LU R19, [R1+0x7038] ;  /* 0x0070380001137983 */ /* 0x000ee80000300800 */
[----:B------:R-:W4:Y:S04]  /*6ce40*/  LDL.LU R22, [R1+0x7034] ;  /* 0x0070340001167983 */ /* 0x000f280000300800 */
[----:B------:R-:W4:Y:S04]  /*6ce50*/  LDL.LU R23, [R1+0x7030] ;  /* 0x0070300001177983 */ /* 0x000f280000300800 */
[----:B------:R-:W2:Y:S04]  /*6ce60*/  LDL.LU R26, [R1+0x702c] ;  /* 0x00702c00011a7983 */ /* 0x000ea80000300800 */
[----:B------:R-:W2:Y:S04]  /*6ce70*/  LDL.LU R27, [R1+0x7028] ;  /* 0x00702800011b7983 */ /* 0x000ea80000300800 */
[----:B------:R-:W3:Y:S04]  /*6ce80*/  LDL.LU R30, [R1+0x7024] ;  /* 0x00702400011e7983 */ /* 0x000ee80000300800 */
        /* <DEDUP_REMOVED lines=22> */
[----:B------:R-:W3:Y:S04]  /*6cff0*/  LDL.LU R86, [R1+0x6fc8] ;  /* 0x006fc80001567983 */ /* 0x000ee80000300800 */
[----:B------:R-:W3:Y:S01]  /*6d000*/  LDL.LU R87, [R1+0x6fc4] ;  /* 0x006fc40001577983 */ /* 0x000ee20000300800 */
[----:B------:R-:W-:Y:S01]  /*6d010*/  IMAD.MOV.U32 R199, RZ, RZ, R11 ;  /* 0x000000ffffc77224 */ /* 0x000fe200078e000b */
[----:B------:R-:W-:Y:S01]  /*6d020*/  MOV R181, R78 ;  /* 0x0000004e00b57202 */ /* 0x000fe20000000f00 */
[----:B------:R-:W-:Y:S01]  /*6d030*/  IMAD.MOV.U32 R180, RZ, RZ, R74 ;  /* 0x000000ffffb47224 */ /* 0x000fe200078e004a */
[----:B------:R-:W2:Y:S01]  /*6d040*/  LDL.LU R11, [R1+0x6fc0] ;  /* 0x006fc000010b7983 */ /* 0x000ea20000300800 */
[----:B------:R-:W-:-:S03]  /*6d050*/  IMAD.MOV.U32 R182, RZ, RZ, R79 ;  /* 0x000000ffffb67224 */ /* 0x000fc600078e004f */
[----:B------:R-:W4:Y:S01]  /*6d060*/  LDL.LU R74, [R1+0x6fbc] ;  /* 0x006fbc00014a7983 */ /* 0x000f220000300800 */
[----:B------:R-:W-:-:S03]  /*6d070*/  IMAD.MOV.U32 R183, RZ, RZ, R75 ;  /* 0x000000ffffb77224 */ /* 0x000fc600078e004b */
[----:B------:R-:W2:Y:S04]  /*6d080*/  LDL.LU R78, [R1+0x6fb8] ;  /* 0x006fb800014e7983 */ /* 0x000ea80000300800 */
[----:B------:R-:W2:Y:S04]  /*6d090*/  LDL.LU R79, [R1+0x6fb4] ;  /* 0x006fb400014f7983 */ /* 0x000ea80000300800 */
[----:B------:R-:W4:Y:S01]  /*6d0a0*/  LDL.LU R75, [R1+0x6fb0] ;  /* 0x006fb000014b7983 */ /* 0x000f220000300800 */
[----:B---3--:R-:W-:-:S15]  /*6d0b0*/  HMMA.1688.F32.TF32 R80, R240, R86, R80 ;  /* 0x00000056f050723c */ /* 0x008fde0000081050 */
[----:B------:R-:W-:-:S08]  /*6d0c0*/  NOP ;  /* 0x0000000000007918 */ /* 0x000fd00000000000 */
[----:B------:R-:W-:Y:S04]  /*6d0d0*/  STL.64 [R1+0x180], R80 ;  /* 0x0001805001007387 */ /* 0x000fe80000100a00 */
[----:B------:R1:W-:Y:S04]  /*6d0e0*/  STL.64 [R1+0x188], R82 ;  /* 0x0001885201007387 */ /* 0x0003e80000100a00 */
[----:B-1----:R-:W3:Y:S01]  /*6d0f0*/  LDL.LU.64 R82, [R1+0x6fa8] ;  /* 0x006fa80001527983 */ /* 0x002ee20000300a00 */
[C---:B--2---:R-:W-:Y:S06]  /*6d100*/  HMMA.1688.F32.TF32 R232, R240.reuse, R78, R232 ;  /* 0x0000004ef0e8723c */ /* 0x044fec00000810e8 */
[----:B---3--:R-:W-:-:S15]  /*6d110*/  HMMA.1688.F32.TF32 R52, R240, R82, R52 ;  /* 0x00000052f034723c */ /* 0x008fde0000081034 */
[----:B------:R-:W-:-:S08]  /*6d120*/  NOP ;  /* 0x0000000000007918 */ /* 0x000fd00000000000 */
[----:B------:R-:W-:Y:S04]  /*6d130*/  STL.64 [R1+0x170], R52 ;  /* 0x0001703401007387 */ /* 0x000fe80000100a00 */
[----:B------:R1:W-:Y:S04]  /*6d140*/  STL.64 [R1+0x178], R54 ;  /* 0x0001783601007387 */ /* 0x0003e80000100a00 */
[----:B-1----:R-:W2:Y:S01]  /*6d150*/  LDL.LU.64 R54, [R1+0x6fa0] ;  /* 0x006fa00001367983 */ /* 0x002ea20000300a00 */
[C---:B----4-:R-:W-:Y:S03]  /*6d160*/  HMMA.1688.F32.TF32 R236, R240.reuse, R74, R236 ;  /* 0x0000004af0ec723c */ /* 0x050fe600000810ec */
[----:B------:R-:W3:Y:S03]  /*6d170*/  LDL.LU.64 R52, [R1+0x6f98] ;  /* 0x006f980001347983 */ /* 0x000ee60000300a00 */
[C---:B------:R-:W-:Y:S06]  /*6d180*/  HMMA.1688.F32.TF32 R228, R240.reuse, R10, R228 ;  /* 0x0000000af0e4723c */ /* 0x040fec00000810e4 */
[C---:B------:R-:W-:Y:S06]  /*6d190*/  HMMA.1688.F32.TF32 R200, R240.reuse, R6, R200 ;  /* 0x00000006f0c8723c */ /* 0x040fec00000810c8 */
[C---:B------:R-:W-:Y:S01]  /*6d1a0*/  HMMA.1688.F32.TF32 R204, R240.reuse, R70, R204 ;  /* 0x00000046f0cc723c */ /* 0x040fe200000810cc */
[----:B------:R-:W-:Y:S05]  /*6d1b0*/  STL.64 [R1+0x160], R232 ;  /* 0x000160e801007387 */ /* 0x000fea0000100a00 */
[C---:B------:R-:W-:Y:S01]  /*6d1c0*/  HMMA.1688.F32.TF32 R176, R240.reuse, R66, R176 ;  /* 0x00000042f0b0723c */ /* 0x040fe200000810b0 */
[----:B------:R1:W-:Y:S05]  /*6d1d0*/  STL.64 [R1+0x168], R234 ;  /* 0x000168ea01007387 */ /* 0x0003ea0000100a00 */
[C---:B------:R-:W-:Y:S01]  /*6d1e0*/  HMMA.1688.F32.TF32 R172, R240.reuse, R62, R172 ;  /* 0x0000003ef0ac723c */ /* 0x040fe200000810ac */
[----:B-1----:R-:W4:Y:S05]  /*6d1f0*/  LDL.LU.64 R234, [R1+0x6f90] ;  /* 0x006f900001ea7983 */ /* 0x002f2a0000300a00 */
[C---:B------:R-:W-:Y:S01]  /*6d200*/  HMMA.1688.F32.TF32 R168, R240.reuse, R58, R168 ;  /* 0x0000003af0a8723c */ /* 0x040fe200000810a8 */
[----:B------:R-:W3:Y:S04]  /*6d210*/  LDL.LU.64 R232, [R1+0x6f88] ;  /* 0x006f880001e87983 */ /* 0x000ee80000300a00 */
[----:B------:R-:W-:Y:S04]  /*6d220*/  STL.64 [R1+0x150], R236 ;  /* 0x000150ec01007387 */ /* 0x000fe80000100a00 */
[----:B------:R1:W-:Y:S01]  /*6d230*/  STL.64 [R1+0x158], R238 ;  /* 0x000158ee01007387 */ /* 0x0003e20000100a00 */
[C---:B------:R-:W-:Y:S03]  /*6d240*/  HMMA.1688.F32.TF32 R160, R240.reuse, R50, R160 ;  /* 0x00000032f0a0723c */ /* 0x040fe600000810a0 */
[----:B-1----:R-:W4:Y:S04]  /*6d250*/  LDL.LU.64 R238, [R1+0x6f80] ;  /* 0x006f800001ee7983 */ /* 0x002f280000300a00 */
[----:B------:R-:W3:Y:S04]  /*6d260*/  LDL.LU.64 R236, [R1+0x6f78] ;  /* 0x006f780001ec7983 */ /* 0x000ee80000300a00 */
[----:B------:R-:W-:Y:S04]  /*6d270*/  STL.64 [R1+0x140], R228 ;  /* 0x000140e401007387 */ /* 0x000fe80000100a00 */
[----:B------:R1:W-:Y:S01]  /*6d280*/  STL.64 [R1+0x148], R230 ;  /* 0x000148e601007387 */ /* 0x0003e20000100a00 */
[C---:B------:R-:W-:Y:S03]  /*6d290*/  HMMA.1688.F32.TF32 R156, R240.reuse, R46, R156 ;  /* 0x0000002ef09c723c */ /* 0x040fe6000008109c */
[----:B-1----:R-:W4:Y:S04]  /*6d2a0*/  LDL.LU.64 R230, [R1+0x6f70] ;  /* 0x006f700001e67983 */ /* 0x002f280000300a00 */
[----:B------:R-:W4:Y:S04]  /*6d2b0*/  LDL.LU.64 R228, [R1+0x6f68] ;  /* 0x006f680001e47983 */ /* 0x000f280000300a00 */
[----:B------:R-:W-:Y:S04]  /*6d2c0*/  STL.64 [R1+0x130], R200 ;  /* 0x000130c801007387 */ /* 0x000fe80000100a00 */
[----:B------:R1:W-:Y:S01]  /*6d2d0*/  STL.64 [R1+0x138], R202 ;  /* 0x000138ca01007387 */ /* 0x0003e20000100a00 */
[C---:B------:R-:W-:Y:S03]  /*6d2e0*/  HMMA.1688.F32.TF32 R244, R240.reuse, R42, R244 ;  /* 0x0000002af0f4723c */ /* 0x040fe600000810f4 */
[----:B-1----:R-:W3:Y:S04]  /*6d2f0*/  LDL.LU.64 R202, [R1+0x6f60] ;  /* 0x006f600001ca7983 */ /* 0x002ee80000300a00 */
[----:B------:R-:W4:Y:S04]  /*6d300*/  LDL.LU.64 R200, [R1+0x6f58] ;  /* 0x006f580001c87983 */ /* 0x000f280000300a00 */
[----:B------:R-:W-:Y:S04]  /*6d310*/  STL.64 [R1+0x120], R204 ;  /* 0x000120cc01007387 */ /* 0x000fe80000100a00 */
[----:B------:R1:W-:Y:S04]  /*6d320*/  STL.64 [R1+0x128], R206 ;  /* 0x000128ce01007387 */ /* 0x0003e80000100a00 */
[----:B-1----:R-:W3:Y:S04]  /*6d330*/  LDL.LU.64 R206, [R1+0x6f50] ;  /* 0x006f500001ce7983 */ /* 0x002ee80000300a00 */
[----:B------:R-:W4:Y:S04]  /*6d340*/  LDL.LU.64 R204, [R1+0x6f48] ;  /* 0x006f480001cc7983 */ /* 0x000f280000300a00 */
[----:B------:R-:W-:Y:S04]  /*6d350*/  STL.64 [R1+0x110], R176 ;  /* 0x000110b001007387 */ /* 0x000fe80000100a00 */
[----:B------:R1:W-:Y:S04]  /*6d360*/  STL.64 [R1+0x118], R178 ;  /* 0x000118b201007387 */ /* 0x0003e80000100a00 */
[----:B-1----:R-:W3:Y:S04]  /*6d370*/  LDL.LU.64 R178, [R1+0x6f40] ;  /* 0x006f400001b27983 */ /* 0x002ee80000300a00 */
[----:B------:R-:W3:Y:S04]  /*6d380*/  LDL.LU.64 R176, [R1+0x6f38] ;  /* 0x006f380001b07983 */ /* 0x000ee80000300a00 */
[----:B------:R-:W-:Y:S04]  /*6d390*/  STL.64 [R1+0x9b0], R172 ;  /* 0x0009b0ac01007387 */ /* 0x000fe80000100a00 */
[----:B------:R1:W-:Y:S04]  /*6d3a0*/  STL.64 [R1+0x9b8], R174 ;  /* 0x0009b8ae01007387 */ /* 0x0003e80000100a00 */
[----:B-1----:R-:W3:Y:S04]  /*6d3b0*/  LDL.LU.64 R174, [R1+0x6f30] ;  /* 0x006f300001ae7983 */ /* 0x002ee80000300a00 */
[----:B------:R-:W3:Y:S04]  /*6d3c0*/  LDL.LU.64 R172, [R1+0x6f28] ;  /* 0x006f280001ac7983 */ /* 0x000ee80000300a00 */
[----:B------:R-:W-:Y:S04]  /*6d3d0*/  STL.64 [R1+0x90], R168 ;  /* 0x000090a801007387 */ /* 0x000fe80000100a00 */
[----:B------:R1:W-:Y:S04]  /*6d3e0*/  STL.64 [R1+0x98], R170 ;  /* 0x000098aa01007387 */ /* 0x0003e80000100a00 */
[----:B-1----:R-:W3:Y:S04]  /*6d3f0*/  LDL.LU.64 R170, [R1+0x6f20] ;  /* 0x006f200001aa7983 */ /* 0x002ee80000300a00 */
[----:B------:R-:W3:Y:S01]  /*6d400*/  LDL.LU.64 R168, [R1+0x6f18] ;  /* 0x006f180001a87983 */ /* 0x000ee20000300a00 */
[----:B--2---:R-:W-:-:S15]  /*6d410*/  HMMA.1688.F32.TF32 R164, R240, R54, R164 ;  /* 0x00000036f0a4723c */ /* 0x004fde00000810a4 */
[----:B------:R-:W-:-:S08]  /*6d420*/  NOP ;  /* 0x0000000000007918 */ /* 0x000fd00000000000 */
[----:B------:R-:W-:Y:S04]  /*6d430*/  STL.64 [R1+0x80], R164 ;  /* 0x000080a401007387 */ /* 0x000fe80000100a00 */
[----:B------:R1:W-:Y:S04]  /*6d440*/  STL.64 [R1+0x88], R166 ;  /* 0x000088a601007387 */ /* 0x0003e80000100a00 */
[----:B-1----:R-:W2:Y:S04]  /*6d450*/  LDL.LU.64 R166, [R1+0x6f10] ;  /* 0x006f100001a67983 */ /* 0x002ea80000300a00 */
[----:B------:R-:W2:Y:S04]  /*6d460*/  LDL.LU.64 R164, [R1+0x6f08] ;  /* 0x006f080001a47983 */ /* 0x000ea80000300a00 */
[----:B------:R-:W-:Y:S04]  /*6d470*/  STL.64 [R1+0x70], R160 ;  /* 0x000070a001007387 */ /* 0x000fe80000100a00 */
[----:B------:R1:W-:Y:S04]  /*6d480*/  STL.64 [R1+0x78], R162 ;  /* 0x000078a201007387 */ /* 0x0003e80000100a00 */
[----:B-1----:R-:W4:Y:S04]  /*6d490*/  LDL.LU.64 R162, [R1+0x6f00] ;  /* 0x006f000001a27983 */ /* 0x002f280000300a00 */
[----:B------:R-:W4:Y:S04]  /*6d4a0*/  LDL.LU.64 R160, [R1+0x6ef8] ;  /* 0x006ef80001a07983 */ /* 0x000f280000300a00 */
[----:B------:R-:W-:Y:S04]  /*6d4b0*/  STL.64 [R1+0x60], R156 ;  /* 0x0000609c01007387 */ /* 0x000fe80000100a00 */
[----:B------:R1:W-:Y:S04]  /*6d4c0*/  STL.64 [R1+0x68], R158 ;  /* 0x0000689e01007387 */ /* 0x0003e80000100a00 */
[----:B-1----:R-:W3:Y:S04]  /*6d4d0*/  LDL.LU.64 R158, [R1+0x6ef0] ;  /* 0x006ef000019e7983 */ /* 0x002ee80000300a00 */
[----:B------:R-:W3:Y:S04]  /*6d4e0*/  LDL.LU.64 R156, [R1+0x6ee8] ;  /* 0x006ee800019c7983 */ /* 0x000ee80000300a00 */
[----:B------:R-:W-:Y:S04]  /*6d4f0*/  STL.64 [R1+0x50], R244 ;  /* 0x000050f401007387 */ /* 0x000fe80000100a00 */
[----:B------:R1:W-:Y:S04]  /*6d500*/  STL.64 [R1+0x58], R246 ;  /* 0x000058f601007387 */ /* 0x0003e80000100a00 */
[----:B-1----:R-:W2:Y:S04]  /*6d510*/  LDL.LU.64 R246, [R1+0x6ee0] ;  /* 0x006ee00001f67983 */ /* 0x002ea80000300a00 */
[----:B------:R-:W2:Y:S01]  /*6d520*/  LDL.LU.64 R244, [R1+0x6ed8] ;  /* 0x006ed80001f47983 */ /* 0x000ea20000300a00 */
[C---:B------:R-:W-:Y:S06]  /*6d530*/  HMMA.1688.F32.TF32 R116, R240.reuse, R38, R116 ;  /* 0x00000026f074723c */ /* 0x040fec0000081074 */
[C---:B------:R-:W-:Y:S06]  /*6d540*/  HMMA.1688.F32.TF32 R208, R240.reuse, R34, R208 ;  /* 0x00000022f0d0723c */ /* 0x040fec00000810d0 */
[C---:B------:R-:W-:Y:S11]  /*6d550*/  HMMA.1688.F32.TF32 R216, R240.reuse, R30, R216 ;  /* 0x0000001ef0d8723c */ /* 0x040ff600000810d8 */
[----:B------:R-:W-:Y:S04]  /*6d560*/  STL.64 [R1+0x40], R116 ;  /* 0x0000407401007387 */ /* 0x000fe80000100a00 */
[----:B------:R-:W-:Y:S04]  /*6d570*/  STL.64 [R1+0x48], R118 ;  /* 0x0000487601007387 */ /* 0x000fe80000100a00 */
[----:B------:R-:W-:Y:S04]  /*6d580*/  STL.64 [R1+0x9a0], R208 ;  /* 0x0009a0d001007387 */ /* 0x000fe80000100a00 */
[----:B------:R3:W-:Y:S04]  /*6d590*/  STL.64 [R1+0x9a8], R210 ;  /* 0x0009a8d201007387 */ /* 0x0007e80000100a00 */
[----:B------:R-:W-:Y:S04]  /*6d5a0*/  STL.64 [R1+0x20], R216 ;  /* 0x000020d801007387 */ /* 0x000fe80000100a00 */
[----:B------:R-:W-:Y:S01]  /*6d5b0*/  STL.64 [R1+0x28], R218 ;  /* 0x000028da01007387 */ /* 0x000fe20000100a00 */
[C---:B---3--:R-:W-:Y:S06]  /*6d5c0*/  HMMA.1688.F32.TF32 R208, R240.reuse, R22, R156 ;  /* 0x00000016f0d0723c */ /* 0x048fec000008109c */
[C---:B--2---:R-:W-:Y:S06]  /*6d5d0*/  HMMA.1688.F32.TF32 R116, R240.reuse, R26, R244 ;  /* 0x0000001af074723c */ /* 0x044fec00000810f4 */
[----:B----4-:R-:W-:-:S15]  /*6d5e0*/  HMMA.1688.F32.TF32 R156, R240, R18, R160 ;  /* 0x00000012f09c723c */ /* 0x010fde00000810a0 */
[----:B------:R-:W-:-:S02]  /*6d5f0*/  NOP ;  /* 0x0000000000007918 */ /* 0x000fc40000000000 */
[----:B------:R-:W-:Y:S04]  /*6d600*/  STL.64 [R1+0x10], R116 ;  /* 0x0000107401007387 */ /* 0x000fe80000100a00 */
[----:B------:R1:W-:Y:S02]  /*6d610*/  STL.64 [R1+0x18], R118 ;  /* 0x0000187601007387 */ /* 0x0003e40000100a00 */
[----:B-1----:R-:W-:Y:S02]  /*6d620*/  HMMA.1688.F32.TF32 R116, R240, R14, R164 ;  /* 0x0000000ef074723c */ /* 0x002fe400000810a4 */
[----:B------:R-:W-:Y:S04]  /*6d630*/  STL.64 [R1], R208 ;  /* 0x000000d001007387 */ /* 0x000fe80000100a00 */
[----:B------:R-:W-:Y:S04]  /*6d640*/  STL.64 [R1+0x8], R210 ;  /* 0x000008d201007387 */ /* 0x000fe80000100a00 */
[----:B------:R-:W-:Y:S04]  /*6d650*/  STL.64 [R1+0x990], R156 ;  /* 0x0009909c01007387 */ /* 0x000fe80000100a00 */
[----:B------:R-:W-:Y:S09]  /*6d660*/  STL.64 [R1+0x998], R158 ;  /* 0x0009989e01007387 */ /* 0x000ff20000100a00 */
[----:B------:R-:W-:Y:S04]  /*6d670*/  STL.64 [R1+0x980], R116 ;  /* 0x0009807401007387 */ /* 0x000fe80000100a00 */
[----:B------:R1:W-:Y:S02]  /*6d680*/  STL.64 [R1+0x988], R118 ;  /* 0x0009887601007387 */ /* 0x0003e40000100a00 */
[C---:B-1----:R-:W-:Y:S06]  /*6d690*/  HMMA.1688.F32.TF32 R116, R112.reuse, R142, R224 ;  /* 0x0000008e7074723c */ /* 0x042fec00000810e0 */
[C---:B------:R-:W-:Y:S06]  /*6d6a0*/  HMMA.1688.F32.TF32 R160, R112.reuse, R138, R220 ;  /* 0x0000008a70a0723c */ /* 0x040fec00000810dc */
[C---:B------:R-:W-:Y:S11]  /*6d6b0*/  HMMA.1688.F32.TF32 R156, R112.reuse, R110, R196 ;  /* 0x0000006e709c723c */ /* 0x040ff600000810c4 */
[----:B------:R-:W-:Y:S04]  /*6d6c0*/  STL.64 [R1+0x970], R116 ;  /* 0x0009707401007387 */ /* 0x000fe80000100a00 */
[----:B------:R1:W-:Y:S02]  /*6d6d0*/  STL.64 [R1+0x978], R118 ;  /* 0x0009787601007387 */ /* 0x0003e40000100a00 */
[C---:B-1----:R-:W-:Y:S02]  /*6d6e0*/  HMMA.1688.F32.TF32 R116, R112.reuse, R106, R192 ;  /* 0x0000006a7074723c */ /* 0x042fe400000810c0 */
[----:B------:R-:W-:Y:S04]  /*6d6f0*/  STL.64 [R1+0x960], R160 ;  /* 0x000960a001007387 */ /* 0x000fe80000100a00 */
[----:B------:R1:W-:Y:S04]  /*6d700*/  STL.64 [R1+0x968], R162 ;  /* 0x000968a201007387 */ /* 0x0003e80000100a00 */
[----:B------:R-:W-:Y:S04]  /*6d710*/  STL.64 [R1+0x950], R156 ;  /* 0x0009509c01007387 */ /* 0x000fe80000100a00 */
[----:B------:R2:W-:Y:S01]  /*6d720*/  STL.64 [R1+0x958], R158 ;  /* 0x0009589e01007387 */ /* 0x0005e20000100a00 */
[C---:B-1----:R-:W-:Y:S08]  /*6d730*/  HMMA.1688.F32.TF32 R160, R112.reuse, R102, R188 ;  /* 0x0000006670a0723c */ /* 0x042ff000000810bc */
[----:B------:R-:W-:Y:S01]  /*6d740*/  STL.64 [R1+0x2e0], R116 ;  /* 0x0002e07401007387 */ /* 0x000fe20000100a00 */
[C---:B--2---:R-:W-:Y:S03]  /*6d750*/  HMMA.1688.F32.TF32 R156, R112.reuse, R98, R184 ;  /* 0x00000062709c723c */ /* 0x044fe600000810b8 */
[----:B------:R1:W-:Y:S03]  /*6d760*/  STL.64 [R1+0x2e8], R118 ;  /* 0x0002e87601007387 */ /* 0x0003e60000100a00 */
[C---:B-1----:R-:W-:Y:S08]  /*6d770*/  HMMA.1688.F32.TF32 R116, R112.reuse, R94, R180 ;  /* 0x0000005e7074723c */ /* 0x042ff000000810b4 */
[----:B------:R1:W-:Y:S04]  /*6d780*/  STL.64 [R1+0x2f0], R160 ;  /* 0x0002f0a001007387 */ /* 0x0003e80000100a00 */
[----:B------:R2:W-:Y:S04]  /*6d790*/  STL.64 [R1+0x2f8], R162 ;  /* 0x0002f8a201007387 */ /* 0x0005e80000100a00 */
[----:B------:R-:W3:Y:S04]  /*6d7a0*/  LDL.LU R240, [R1+0x210] ;  /* 0x0002100001f07983 */ /* 0x000ee80000300800 */
[----:B------:R4:W-:Y:S04]  /*6d7b0*/  STL.64 [R1+0x310], R156 ;  /* 0x0003109c01007387 */ /* 0x0009e80000100a00 */
[----:B------:R4:W-:Y:S04]  /*6d7c0*/  STL.64 [R1+0x318], R158 ;  /* 0x0003189e01007387 */ /* 0x0009e80000100a00 */
[----:B------:R-:W-:Y:S04]  /*6d7d0*/  STL.64 [R1+0x940], R116 ;  /* 0x0009407401007387 */ /* 0x000fe80000100a00 */
[----:B------:R-:W-:Y:S04]  /*6d7e0*/  STL.64 [R1+0x948], R118 ;  /* 0x0009487601007387 */ /* 0x000fe80000100a00 */
        /* <DEDUP_REMOVED lines=8> */
[----:B------:R-:W3:Y:S04]  /*6d870*/  LDL.LU R161, [R1+0x2a4] ;  /* 0x0002a40001a17983 */ /* 0x000ee80000300800 */
[----:B--2---:R-:W3:Y:S04]  /*6d880*/  LDL.LU R162, [R1+0x2a8] ;  /* 0x0002a80001a27983 */ /* 0x004ee80000300800 */
[----:B------:R-:W3:Y:S04]  /*6d890*/  LDL.LU R163, [R1+0x2ac] ;  /* 0x0002ac0001a37983 */ /* 0x000ee80000300800 */
[----:B------:R-:W2:Y:S04]  /*6d8a0*/  LDL.LU R164, [R1+0x330] ;  /* 0x0003300001a47983 */ /* 0x000ea80000300800 */
[----:B------:R-:W2:Y:S04]  /*6d8b0*/  LDL.LU R165, [R1+0x334] ;  /* 0x0003340001a57983 */ /* 0x000ea80000300800 */
[----:B------:R-:W2:Y:S04]  /*6d8c0*/  LDL.LU R166, [R1+0x338] ;  /* 0x0003380001a67983 */ /* 0x000ea80000300800 */
[----:B------:R-:W2:Y:S04]  /*6d8d0*/  LDL.LU R167, [R1+0x33c] ;  /* 0x00033c0001a77983 */ /* 0x000ea80000300800 */
[----:B------:R-:W3:Y:S04]  /*6d8e0*/  LDL.LU R220, [R1+0x340] ;  /* 0x0003400001dc7983 */ /* 0x000ee80000300800 */
[----:B------:R-:W3:Y:S04]  /*6d8f0*/  LDL.LU R221, [R1+0x344] ;  /* 0x0003440001dd7983 */ /* 0x000ee80000300800 */
[----:B------:R-:W3:Y:S04]  /*6d900*/  LDL.LU R222, [R1+0x348] ;  /* 0x0003480001de7983 */ /* 0x000ee80000300800 */
        /* <DEDUP_REMOVED lines=37> */
[----:B------:R-:W-:Y:S04]  /*6db60*/  LDS R116, [R252+UR8+0x80880] ;  /* 0x08088008fc747984 */ /* 0x000fe80008000800 */
[----:B------:R-:W-:Y:S04]  /*6db70*/  LDS R118, [R252+UR8+0x80c80] ;  /* 0x080c8008fc767984 */ /* 0x000fe80008000800 */
[----:B------:R-:W-:Y:S04]  /*6db80*/  LDS R117, [R153+UR8+0x80880] ;  /* 0x0808800899757984 */ /* 0x000fe80008000800 */
[----:B------:R-:W1:Y:S01]  /*6db90*/  LDS R119, [R153+UR8+0x80c80] ;  /* 0x080c800899777984 */ /* 0x000e620008000800 */
[C---:B--2---:R-:W-:Y:S06]  /*6dba0*/  HMMA.1688.F32.TF32 R216, R112.reuse, R86, R216 ;  /* 0x0000005670d8723c */ /* 0x044fec00000810d8 */
[----:B---3--:R-:W-:-:S15]  /*6dbb0*/  HMMA.1688.F32.TF32 R208, R112, R90, R208 ;  /* 0x0000005a70d0723c */ /* 0x008fde00000810d0 */
[----:B------:R-:W-:-:S08]  /*6dbc0*/  NOP ;  /* 0x0000000000007918 */ /* 0x000fd00000000000 */
[----:B------:R-:W-:Y:S04]  /*6dbd0*/  STL.64 [R1+0x930], R208 ;  /* 0x000930d001007387 */ /* 0x000fe80000100a00 */
[----:B------:R2:W-:Y:S04]  /*6dbe0*/  STL.64 [R1+0x938], R210 ;  /* 0x000938d201007387 */ /* 0x0005e80000100a00 */
[----:B--2---:R-:W2:Y:S04]  /*6dbf0*/  LDL.LU.64 R210, [R1+0x6ed0] ;  /* 0x006ed00001d27983 */ /* 0x004ea80000300a00 */
[----:B------:R-:W3:Y:S04]  /*6dc00*/  LDL.LU.64 R208, [R1+0x6ec8] ;  /* 0x006ec80001d07983 */ /* 0x000ee80000300a00 */
[----:B------:R-:W-:Y:S04]  /*6dc10*/  STL.64 [R1+0x920], R216 ;  /* 0x000920d801007387 */ /* 0x000fe80000100a00 */
[----:B------:R1:W-:Y:S04]  /*6dc20*/  STL.64 [R1+0x928], R218 ;  /* 0x000928da01007387 */ /* 0x0003e80000100a00 */
[----:B-1----:R-:W2:Y:S04]  /*6dc30*/  LDL.LU.64 R218, [R1+0x6ec0] ;  /* 0x006ec00001da7983 */ /* 0x002ea80000300a00 */
[----:B------:R-:W3:Y:S01]  /*6dc40*/  LDL.LU.64 R216, [R1+0x6eb8] ;  /* 0x006eb80001d87983 */ /* 0x000ee20000300a00 */
[C---:B------:R-:W-:Y:S06]  /*6dc50*/  HMMA.1688.F32.TF32 R224, R112.reuse, R82, R224 ;  /* 0x0000005270e0723c */ /* 0x040fec00000810e0 */
[C---:B------:R-:W-:Y:S06]  /*6dc60*/  HMMA.1688.F32.TF32 R220, R112.reuse, R78, R220 ;  /* 0x0000004e70dc723c */ /* 0x040fec00000810dc */
[C---:B------:R-:W-:Y:S11]  /*6dc70*/  HMMA.1688.F32.TF32 R164, R112.reuse, R74, R164 ;  /* 0x0000004a70a4723c */ /* 0x040ff600000810a4 */
        /* <DEDUP_REMOVED lines=9> */
[----:B------:R1:W-:Y:S02]  /*6dd10*/  STL.64 [R1+0x388], R166 ;  /* 0x000388a601007387 */ /* 0x0003e40000100a00 */
[C---:B-1----:R-:W-:Y:S06]  /*6dd20*/  HMMA.1688.F32.TF32 R164, R112.reuse, R10, R160 ;  /* 0x0000000a70a4723c */ /* 0x042fec00000810a0 */
[C---:B----4-:R-:W-:Y:S06]  /*6dd30*/  HMMA.1688.F32.TF32 R160, R112.reuse, R6, R156 ;  /* 0x0000000670a0723c */ /* 0x050fec000008109c */
[C---:B------:R-:W-:Y:S06]  /*6dd40*/  HMMA.1688.F32.TF32 R156, R112.reuse, R70, R244 ;  /* 0x00000046709c723c */ /* 0x040fec00000810f4 */
[C---:B------:R-:W-:Y:S05]  /*6dd50*/  HMMA.1688.F32.TF32 R196, R112.reuse, R66, R196 ;  /* 0x0000004270c4723c */ /* 0x040fea00000810c4 */
[----:B------:R-:W-:Y:S01]  /*6dd60*/  STL.64 [R1+0x910], R164 ;  /* 0x000910a401007387 */ /* 0x000fe20000100a00 */
[C---:B------:R-:W-:Y:S03]  /*6dd70*/  HMMA.1688.F32.TF32 R192, R112.reuse, R62, R192 ;  /* 0x0000003e70c0723c */ /* 0x040fe600000810c0 */
[----:B------:R-:W-:Y:S04]  /*6dd80*/  STL.64 [R1+0x918], R166 ;  /* 0x000918a601007387 */ /* 0x000fe80000100a00 */
[----:B------:R1:W-:Y:S04]  /*6dd90*/  STL.64 [R1+0x900], R160 ;  /* 0x000900a001007387 */ /* 0x0003e80000100a00 */
[----:B------:R4:W-:Y:S01]  /*6dda0*/  STL.64 [R1+0x908], R162 ;  /* 0x000908a201007387 */ /* 0x0009e20000100a00 */
[C---:B------:R-:W-:Y:S06]  /*6ddb0*/  HMMA.1688.F32.TF32 R188, R112.reuse, R58, R188 ;  /* 0x0000003a70bc723c */ /* 0x040fec00000810bc */
[----:B------:R-:W-:Y:S01]  /*6ddc0*/  HMMA.1688.F32.TF32 R184, R112, R54, R184 ;  /* 0x0000003670b8723c */ /* 0x000fe200000810b8 */
[----:B-1----:R-:W-:Y:S01]  /*6ddd0*/  IMAD.MOV.U32 R160, RZ, RZ, R204 ;  /* 0x000000ffffa07224 */ /* 0x002fe200078e00cc */
[----:B------:R-:W-:Y:S01]  /*6dde0*/  MOV R161, R205 ;  /* 0x000000cd00a17202 */ /* 0x000fe20000000f00 */
[----:B----4-:R-:W-:-:S03]  /*6ddf0*/  IMAD.MOV.U32 R162, RZ, RZ, R206 ;  /* 0x000000ffffa27224 */ /* 0x010fc600078e00ce */
[----:B------:R-:W-:Y:S01]  /*6de00*/  HMMA.1688.F32.TF32 R180, R112, R50, R180 ;  /* 0x0000003270b4723c */ /* 0x000fe200000810b4 */
[----:B------:R-:W-:Y:S01]  /*6de10*/  IMAD.MOV.U32 R163, RZ, RZ, R207 ;  /* 0x000000ffffa37224 */ /* 0x000fe200078e00cf */
[----:B------:R-:W-:Y:S01]  /*6de20*/  MOV R244, R200 ;  /* 0x000000c800f47202 */ /* 0x000fe20000000f00 */
[----:B------:R-:W-:Y:S01]  /*6de30*/  IMAD.MOV.U32 R245, RZ, RZ, R201 ;  /* 0x000000fffff57224 */ /* 0x000fe200078e00c9 */
[----:B------:R-:W-:Y:S01]  /*6de40*/  MOV R247, R203 ;  /* 0x000000cb00f77202 */ /* 0x000fe20000000f00 */
[----:B------:R-:W-:Y:S02]  /*6de50*/  IMAD.MOV.U32 R246, RZ, RZ, R202 ;  /* 0x000000fffff67224 */ /* 0x000fe400078e00ca */
[----:B--2---:R-:W-:Y:S01]  /*6de60*/  IMAD.MOV.U32 R166, RZ, RZ, R218 ;  /* 0x000000ffffa67224 */ /* 0x004fe200078e00da */
[----:B---3--:R-:W-:Y:S02]  /*6de70*/  MOV R164, R216 ;  /* 0x000000d800a47202 */ /* 0x008fe40000000f00 */
[----:B------:R-:W2:Y:S01]  /*6de80*/  LDL.LU R216, [R1+0x6e94] ;  /* 0x006e940001d87983 */ /* 0x000ea20000300800 */
[----:B------:R-:W-:-:S03]  /*6de90*/  IMAD.MOV.U32 R165, RZ, RZ, R217 ;  /* 0x000000ffffa57224 */ /* 0x000fc600078e00d9 */
[----:B------:R1:W-:Y:S01]  /*6dea0*/  STL.64 [R1+0x8f0], R156 ;  /* 0x0008f09c01007387 */ /* 0x0003e20000100a00 */
[----:B------:R-:W-:-:S03]  /*6deb0*/  MOV R167, R219 ;  /* 0x000000db00a77202 */ /* 0x000fc60000000f00 */
[----:B------:R3:W-:Y:S04]  /*6dec0*/  STL.64 [R1+0x8f8], R158 ;  /* 0x0008f89e01007387 */ /* 0x0007e80000100a00 */
[----:B------:R-:W2:Y:S04]  /*6ded0*/  LDL.LU R217, [R1+0x6e90] ;  /* 0x006e900001d97983 */ /* 0x000ea80000300800 */
[----:B------:R-:W2:Y:S01]  /*6dee0*/  LDL.LU R218, [R1+0x6e8c] ;  /* 0x006e8c0001da7983 */ /* 0x000ea20000300800 */
[----:B-1----:R-:W-:Y:S02]  /*6def0*/  IMAD.MOV.U32 R156, RZ, RZ, R208 ;  /* 0x000000ffff9c7224 */ /* 0x002fe400078e00d0 */
[----:B------:R-:W-:Y:S01]  /*6df00*/  IMAD.MOV.U32 R157, RZ, RZ, R209 ;  /* 0x000000ffff9d7224 */ /* 0x000fe200078e00d1 */
[----:B------:R-:W2:Y:S01]  /*6df10*/  LDL.LU R219, [R1+0x6e88] ;  /* 0x006e880001db7983 */ /* 0x000ea20000300800 */
[----:B---3--:R-:W-:Y:S01]  /*6df20*/  MOV R158, R210 ;  /* 0x000000d2009e7202 */ /* 0x008fe20000000f00 */
[----:B------:R-:W-:-:S02]  /*6df30*/  IMAD.MOV.U32 R159, RZ, RZ, R211 ;  /* 0x000000ffff9f7224 */ /* 0x000fc400078e00d3 */
[----:B------:R-:W3:Y:S04]  /*6df40*/  LDL.LU R208, [R1+0x6e84] ;  /* 0x006e840001d07983 */ /* 0x000ee80000300800 */
[----:B------:R-:W3:Y:S04]  /*6df50*/  LDL.LU R209, [R1+0x6e80] ;  /* 0x006e800001d17983 */ /* 0x000ee80000300800 */
[----:B------:R-:W3:Y:S04]  /*6df60*/  LDL.LU R210, [R1+0x6e7c] ;  /* 0x006e7c0001d27983 */ /* 0x000ee80000300800 */
[----:B------:R-:W3:Y:S04]  /*6df70*/  LDL.LU R211, [R1+0x6e78] ;  /* 0x006e780001d37983 */ /* 0x000ee80000300800 */
[----:B------:R-:W4:Y:S04]  /*6df80*/  LDL.LU R204, [R1+0x6e74] ;  /* 0x006e740001cc7983 */ /* 0x000f280000300800 */
[----:B------:R-:W4:Y:S04]  /*6df90*/  LDL.LU R205, [R1+0x6e70] ;  /* 0x006e700001cd7983 */ /* 0x000f280000300800 */
[----:B------:R-:W4:Y:S04]  /*6dfa0*/  LDL.LU R206, [R1+0x6e6c] ;  /* 0x006e6c0001ce7983 */ /* 0x000f280000300800 */
[----:B------:R-:W4:Y:S04]  /*6dfb0*/  LDL.LU R207, [R1+0x6e68] ;  /* 0x006e680001cf7983 */ /* 0x000f280000300800 */
[----:B------:R-:W2:Y:S04]  /*6dfc0*/  LDL.LU R200, [R1+0x6e64] ;  /* 0x006e640001c87983 */ /* 0x000ea80000300800 */
[----:B------:R-:W2:Y:S04]  /*6dfd0*/  LDL.LU R201, [R1+0x6e60] ;  /* 0x006e600001c97983 */ /* 0x000ea80000300800 */
[----:B------:R-:W2:Y:S04]  /*6dfe0*/  LDL.LU R202, [R1+0x6e5c] ;  /* 0x006e5c0001ca7983 */ /* 0x000ea80000300800 */
[----:B------:R-:W2:Y:S04]  /*6dff0*/  LDL.LU R203, [R1+0x6e58] ;  /* 0x006e580001cb7983 */ /* 0x000ea80000300800 */
[----:B------:R-:W-:Y:S04]  /*6e000*/  STL.64 [R1+0x8e0], R196 ;  /* 0x0008e0c401007387 */ /* 0x000fe80000100a00 */
[----:B------:R1:W-:Y:S04]  /*6e010*/  STL.64 [R1+0x8e8], R198 ;  /* 0x0008e8c601007387 */ /* 0x0003e80000100a00 */
[----:B-1----:R-:W3:Y:S04]  /*6e020*/  LDL.LU.64 R198, [R1+0x6e50] ;  /* 0x006e500001c67983 */ /* 0x002ee80000300a00 */
[----:B------:R-:W3:Y:S04]  /*6e030*/  LDL.LU.64 R196, [R1+0x6e48] ;  /* 0x006e480001c47983 */ /* 0x000ee80000300a00 */
[----:B------:R-:W-:Y:S04]  /*6e040*/  STL.64 [R1+0x8d0], R192 ;  /* 0x0008d0c001007387 */ /* 0x000fe80000100a00 */
[----:B------:R1:W-:Y:S04]  /*6e050*/  STL.64 [R1+0x8d8], R194 ;  /* 0x0008d8c201007387 */ /* 0x0003e80000100a00 */
[----:B-1----:R-:W4:Y:S04]  /*6e060*/  LDL.LU.64 R194, [R1+0x6e40] ;  /* 0x006e400001c27983 */ /* 0x002f280000300a00 */
[----:B------:R-:W4:Y:S04]  /*6e070*/  LDL.LU.64 R192, [R1+0x6e38] ;  /* 0x006e380001c07983 */ /* 0x000f280000300a00 */
[----:B------:R-:W-:Y:S04]  /*6e080*/  STL.64 [R1+0x8c0], R188 ;  /* 0x0008c0bc01007387 */ /* 0x000fe80000100a00 */
[----:B------:R1:W-:Y:S04]  /*6e090*/  STL.64 [R1+0x8c8], R190 ;  /* 0x0008c8be01007387 */ /* 0x0003e80000100a00 */
[----:B-1----:R-:W2:Y:S04]  /*6e0a0*/  LDL.LU.64 R190, [R1+0x6e30] ;  /* 0x006e300001be7983 */ /* 0x002ea80000300a00 */
[----:B------:R-:W2:Y:S04]  /*6e0b0*/  LDL.LU.64 R188, [R1+0x6e28] ;  /* 0x006e280001bc7983 */ /* 0x000ea80000300a00 */
[----:B------:R-:W-:Y:S04]  /*6e0c0*/  STL.64 [R1+0x8b0], R184 ;  /* 0x0008b0b801007387 */ /* 0x000fe80000100a00 */
[----:B------:R1:W-:Y:S04]  /*6e0d0*/  STL.64 [R1+0x8b8], R186 ;  /* 0x0008b8ba01007387 */ /* 0x0003e80000100a00 */
[----:B-1----:R-:W3:Y:S04]  /*6e0e0*/  LDL.LU.64 R186, [R1+0x6e20] ;  /* 0x006e200001ba7983 */ /* 0x002ee80000300a00 */
[----:B------:R-:W3:Y:S04]  /*6e0f0*/  LDL.LU.64 R184, [R1+0x6e18] ;  /* 0x006e180001b87983 */ /* 0x000ee80000300a00 */
[----:B------:R-:W-:Y:S04]  /*6e100*/  STL.64 [R1+0x8a0], R180 ;  /* 0x0008a0b401007387 */ /* 0x000fe80000100a00 */
[----:B------:R1:W-:Y:S04]  /*6e110*/  STL.64 [R1+0x8a8], R182 ;  /* 0x0008a8b601007387 */ /* 0x0003e80000100a00 */
[----:B-1----:R-:W4:Y:S04]  /*6e120*/  LDL.LU.64 R182, [R1+0x6e10] ;  /* 0x006e100001b67983 */ /* 0x002f280000300a00 */
[----:B------:R-:W4:Y:S01]  /*6e130*/  LDL.LU.64 R180, [R1+0x6e08] ;  /* 0x006e080001b47983 */ /* 0x000f220000300a00 */
[----:B------:R-:W-:-:S15]  /*6e140*/  HMMA.1688.F32.TF32 R240, R112, R46, R240 ;  /* 0x0000002e70f0723c */ /* 0x000fde00000810f0 */
[----:B------:R-:W-:-:S08]  /*6e150*/  NOP ;  /* 0x0000000000007918 */ /* 0x000fd00000000000 */
[----:B------:R-:W-:Y:S04]  /*6e160*/  STL.64 [R1+0x890], R240 ;  /* 0x000890f001007387 */ /* 0x000fe80000100a00 */
[----:B------:R4:W-:Y:S01]  /*6e170*/  STL.64 [R1+0x898], R242 ;  /* 0x000898f201007387 */ /* 0x0009e20000100a00 */
[C---:B------:R-:W-:Y:S06]  /*6e180*/  HMMA.1688.F32.TF32 R164, R116.reuse, R142, R164 ;  /* 0x0000008e74a4723c */ /* 0x040fec00000810a4 */
[----:B------:R-:W-:-:S15]  /*6e190*/  HMMA.1688.F32.TF32 R156, R116, R138, R156 ;  /* 0x0000008a749c723c */ /* 0x000fde000008109c */
[----:B------:R-:W-:-:S03]  /*6e1a0*/  NOP ;  /* 0x0000000000007918 */ /* 0x000fc60000000000 */
[----:B------:R-:W-:Y:S02]  /*6e1b0*/  IMAD.MOV.U32 R148, RZ, RZ, R164 ;  /* 0x000000ffff947224 */ /* 0x000fe400078e00a4 */
[----:B------:R-:W-:Y:S01]  /*6e1c0*/  IMAD.MOV.U32 R149, RZ, RZ, R165 ;  /* 0x000000ffff957224 */ /* 0x000fe200078e00a5 */
[C---:B--2---:R-:W-:Y:S06]  /*6e1d0*/  HMMA.1688.F32.TF32 R188, R112.reuse, R34, R188 ;  /* 0x0000002270bc723c */ /* 0x044fec00000810bc */
[C---:B----4-:R-:W-:Y:S06]  /*6e1e0*/  HMMA.1688.F32.TF32 R240, R112.reuse, R42, R180 ;  /* 0x0000002a70f0723c */ /* 0x050fec00000810b4 */
[C---:B---3--:R-:W-:Y:S06]  /*6e1f0*/  HMMA.1688.F32.TF32 R180, R112.reuse, R38, R184 ;  /* 0x0000002670b4723c */ /* 0x048fec00000810b8 */
[C---:B------:R-:W-:Y:S11]  /*6e200*/  HMMA.1688.F32.TF32 R184, R112.reuse, R30, R192 ;  /* 0x0000001e70b8723c */ /* 0x040ff600000810c0 */
[----:B------:R-:W-:Y:S04]  /*6e210*/  STL.64 [R1+0x880], R240 ;  /* 0x000880f001007387 */ /* 0x000fe80000100a00 */
[----:B------:R-:W-:Y:S04]  /*6e220*/  STL.64 [R1+0x888], R242 ;  /* 0x000888f201007387 */ /* 0x000fe80000100a00 */
        /* <DEDUP_REMOVED lines=11> */
[----:B-1----:R-:W-:Y:S08]  /*6e2e0*/  HMMA.1688.F32.TF32 R180, R112, R14, R208 ;  /* 0x0000000e70b4723c */ /* 0x002ff000000810d0 */
[----:B------:R-:W-:Y:S04]  /*6e2f0*/  STL.64 [R1+0x830], R188 ;  /* 0x000830bc01007387 */ /* 0x000fe80000100a00 */
[----:B------:R-:W-:Y:S05]  /*6e300*/  STL.64 [R1+0x838], R190 ;  /* 0x000838be01007387 */ /* 0x000fea0000100a00 */
[----:B------:R-:W-:Y:S04]  /*6e310*/  STL.64 [R1+0x820], R184 ;  /* 0x000820b801007387 */ /* 0x000fe80000100a00 */
[----:B------:R-:W-:Y:S04]  /*6e320*/  STL.64 [R1+0x828], R186 ;  /* 0x000828ba01007387 */ /* 0x000fe80000100a00 */
[----:B------:R-:W-:Y:S04]  /*6e330*/  STL.64 [R1+0x810], R180 ;  /* 0x000810b401007387 */ /* 0x000fe80000100a00 */
[----:B------:R-:W-:Y:S04]  /*6e340*/  STL.64 [R1+0x818], R182 ;  /* 0x000818b601007387 */ /* 0x000fe80000100a00 */
[----:B------:R-:W-:Y:S04]  /*6e350*/  STL.64 [R1+0x808], R166 ;  /* 0x000808a601007387 */ /* 0x000fe80000100a00 */
[----:B------:R-:W-:Y:S04]  /*6e360*/  STL [R1+0x6d54], R156 ;  /* 0x006d549c01007387 */ /* 0x000fe80000100800 */
[----:B------:R-:W-:Y:S04]  /*6e370*/  STL [R1+0x6d50], R157 ;  /* 0x006d509d01007387 */ /* 0x000fe80000100800 */
[----:B------:R-:W-:Y:S04]  /*6e380*/  STL [R1+0x6d4c], R158 ;  /* 0x006d4c9e01007387 */ /* 0x000fe80000100800 */
[----:B------:R1:W-:Y:S02]  /*6e390*/  STL [R1+0x6d48], R159 ;  /* 0x006d489f01007387 */ /* 0x0003e40000100800 */
[C---:B-1----:R-:W-:Y:S06]  /*6e3a0*/  HMMA.1688.F32.TF32 R156, R116.reuse, R110, R160 ;  /* 0x0000006e749c723c */ /* 0x042fec00000810a0 */
[----:B------:R-:W-:Y:S01]  /*6e3b0*/  HMMA.1688.F32.TF32 R160, R116, R106, R244 ;  /* 0x0000006a74a0723c */ /* 0x000fe200000810f4 */
[----:B------:R-:W2:-:S15]  /*6e3c0*/  LDL.LU R244, [R1+0x470] ;  /* 0x0004700001f47983 */ /* 0x000e9e0000300800 */
[----:B------:R-:W-:-:S01]  /*6e3d0*/  NOP ;  /* 0x0000000000007918 */ /* 0x000fc20000000000 */
[----:B------:R-:W-:Y:S04]  /*6e3e0*/  STL.64 [R1+0x7f0], R156 ;  /* 0x0007f09c01007387 */ /* 0x000fe80000100a00 */
[----:B------:R1:W-:Y:S04]  /*6e3f0*/  STL.64 [R1+0x7f8], R158 ;  /* 0x0007f89e01007387 */ /* 0x0003e80000100a00 */
[----:B------:R-:W2:Y:S04]  /*6e400*/  LDL.LU R245, [R1+0x474] ;  /* 0x0004740001f57983 */ /* 0x000ea80000300800 */
[----:B------:R-:W2:Y:S04]  /*6e410*/  LDL.LU R246, [R1+0x478] ;  /* 0x0004780001f67983 */ /* 0x000ea80000300800 */
[----:B------:R-:W2:Y:S04]  /*6e420*/  LDL.LU R247, [R1+0x47c] ;  /* 0x00047c0001f77983 */ /* 0x000ea80000300800 */
        /* <DEDUP_REMOVED lines=40> */
[----:B------:R-:W-:Y:S04]  /*6e6b0*/  STL [R1+0x6d44], R160 ;  /* 0x006d44a001007387 */ /* 0x000fe80000100800 */
[----:B------:R-:W-:Y:S04]  /*6e6c0*/  STL [R1+0x6d40], R161 ;  /* 0x006d40a101007387 */ /* 0x000fe80000100800 */
[----:B------:R-:W-:Y:S04]  /*6e6d0*/  STL [R1+0x6d3c], R162 ;  /* 0x006d3ca201007387 */ /* 0x000fe80000100800 */
[----:B------:R3:W-:Y:S01]  /*6e6e0*/  STL [R1+0x6d38], R163 ;  /* 0x006d38a301007387 */ /* 0x0007e20000100800 */
[C---:B--2---:R-:W-:Y:S06]  /*6e6f0*/  HMMA.1688.F32.TF32 R208, R116.reuse, R102, R208 ;  /* 0x0000006674d0723c */ /* 0x044fec00000810d0 */
[----:B----4-:R-:W-:-:S15]  /*6e700*/  HMMA.1688.F32.TF32 R164, R116, R98, R164 ;  /* 0x0000006274a4723c */ /* 0x010fde00000810a4 */
[----:B------:R-:W-:-:S03]  /*6e710*/  NOP ;  /* 0x0000000000007918 */ /* 0x000fc60000000000 */
[----:B-1----:R-:W-:Y:S01]  /*6e720*/  IMAD.MOV.U32 R158, RZ, RZ, R210 ;  /* 0x000000ffff9e7224 */ /* 0x002fe200078e00d2 */
[----:B------:R-:W-:Y:S01]  /*6e730*/  MOV R159, R211 ;  /* 0x000000d3009f7202 */ /* 0x000fe20000000f00 */
[----:B------:R-:W-:Y:S01]  /*6e740*/  IMAD.MOV.U32 R157, RZ, RZ, R209 ;  /* 0x000000ffff9d7224 */ /* 0x000fe200078e00d1 */
[----:B------:R-:W-:-:S03]  /*6e750*/  MOV R156, R208 ;  /* 0x000000d0009c7202 */ /* 0x000fc60000000f00 */
[----:B------:R-:W-:Y:S04]  /*6e760*/  STL.64 [R1+0x6d60], R158 ;  /* 0x006d609e01007387 */ /* 0x000fe80000100a00 */
[----:B------:R1:W-:Y:S01]  /*6e770*/  STL.64 [R1+0x6d58], R156 ;  /* 0x006d589c01007387 */ /* 0x0003e20000100a00 */
[C---:B---3--:R-:W-:Y:S03]  /*6e780*/  HMMA.1688.F32.TF32 R160, R116.reuse, R94, R204 ;  /* 0x0000005e74a0723c */ /* 0x048fe600000810cc */
[----:B------:R-:W-:Y:S04]  /*6e790*/  STL [R1+0x6d34], R164 ;  /* 0x006d34a401007387 */ /* 0x000fe80000100800 */
[----:B------:R-:W-:Y:S01]  /*6e7a0*/  STL [R1+0x6d30], R165 ;  /* 0x006d30a501007387 */ /* 0x000fe20000100800 */
[C---:B-1----:R-:W-:Y:S03]  /*6e7b0*/  HMMA.1688.F32.TF32 R156, R116.reuse, R86, R196 ;  /* 0x00000056749c723c */ /* 0x042fe600000810c4 */
[----:B------:R-:W-:Y:S04]  /*6e7c0*/  STL [R1+0x6d2c], R166 ;  /* 0x006d2ca601007387 */ /* 0x000fe80000100800 */
[----:B------:R1:W-:Y:S02]  /*6e7d0*/  STL [R1+0x6d28], R167 ;  /* 0x006d28a701007387 */ /* 0x0003e40000100800 */
[----:B-1----:R-:W-:Y:S06]  /*6e7e0*/  HMMA.1688.F32.TF32 R164, R116, R90, R200 ;  /* 0x0000005a74a4723c */ /* 0x002fec00000810c8 */
[----:B------:R1:W-:Y:S04]  /*6e7f0*/  STL.64 [R1+0x7d0], R160 ;  /* 0x0007d0a001007387 */ /* 0x0003e80000100a00 */
[----:B------:R2:W-:Y:S05]  /*6e800*/  STL.64 [R1+0x7d8], R162 ;  /* 0x0007d8a201007387 */ /* 0x0005ea0000100a00 */
[----:B-1----:R-:W-:-:S02]  /*6e810*/  IMAD.MOV.U32 R160, RZ, RZ, R156 ;  /* 0x000000ffffa07224 */ /* 0x002fc400078e009c */
[----:B------:R-:W-:Y:S01]  /*6e820*/  IMAD.MOV.U32 R161, RZ, RZ, R157 ;  /* 0x000000ffffa17224 */ /* 0x000fe200078e009d */
[----:B--2---:R-:W-:Y:S01]  /*6e830*/  MOV R162, R158 ;  /* 0x0000009e00a27202 */ /* 0x004fe20000000f00 */
[----:B------:R-:W-:Y:S02]  /*6e840*/  IMAD.MOV.U32 R163, RZ, RZ, R159 ;  /* 0x000000ffffa37224 */ /* 0x000fe400078e009f */
[C---:B------:R-:W-:Y:S02]  /*6e850*/  HMMA.1688.F32.TF32 R156, R116.reuse, R78, R188 ;  /* 0x0000004e749c723c */ /* 0x040fe400000810bc */
[----:B------:R-:W-:Y:S04]  /*6e860*/  STL.64 [R1+0xf0], R164 ;  /* 0x0000f0a401007387 */ /* 0x000fe80000100a00 */
[----:B------:R-:W-:Y:S04]  /*6e870*/  STL.64 [R1+0xf8], R166 ;  /* 0x0000f8a601007387 */ /* 0x000fe80000100a00 */
[----:B------:R-:W-:Y:S04]  /*6e880*/  STL.64 [R1+0x6d70], R162 ;  /* 0x006d70a201007387 */ /* 0x000fe80000100a00 */
[----:B------:R1:W-:Y:S02]  /*6e890*/  STL.64 [R1+0x6d68], R160 ;  /* 0x006d68a001007387 */ /* 0x0003e40000100a00 */
[----:B-1----:R-:W-:Y:S08]  /*6e8a0*/  HMMA.1688.F32.TF32 R160, R116, R82, R192 ;  /* 0x0000005274a0723c */ /* 0x002ff000000810c0 */
[----:B------:R-:W-:Y:S01]  /*6e8b0*/  IMAD.MOV.U32 R166, RZ, RZ, R158 ;  /* 0x000000ffffa67224 */ /* 0x000fe200078e009e */
[----:B------:R-:W-:Y:S01]  /*6e8c0*/  MOV R165, R157 ;  /* 0x0000009d00a57202 */ /* 0x000fe20000000f00 */
[----:B------:R-:W-:-:S02]  /*6e8d0*/  IMAD.MOV.U32 R167, RZ, RZ, R159 ;  /* 0x000000ffffa77224 */ /* 0x000fc400078e009f */
[----:B------:R-:W-:Y:S02]  /*6e8e0*/  IMAD.MOV.U32 R164, RZ, RZ, R156 ;  /* 0x000000ffffa47224 */ /* 0x000fe400078e009c */
[C---:B------:R-:W-:Y:S09]  /*6e8f0*/  HMMA.1688.F32.TF32 R156, R116.reuse, R6, R240 ;  /* 0x00000006749c723c */ /* 0x040ff200000810f0 */
[----:B------:R-:W-:Y:S04]  /*6e900*/  STL.64 [R1+0xd0], R160 ;  /* 0x0000d0a001007387 */ /* 0x000fe80000100a00 */
[----:B------:R1:W-:Y:S04]  /*6e910*/  STL.64 [R1+0xd8], R162 ;  /* 0x0000d8a201007387 */ /* 0x0003e80000100a00 */
[----:B------:R-:W-:Y:S04]  /*6e920*/  STL.64 [R1+0x6d80], R166 ;  /* 0x006d80a601007387 */ /* 0x000fe80000100a00 */
[----:B------:R2:W-:Y:S01]  /*6e930*/  STL.64 [R1+0x6d78], R164 ;  /* 0x006d78a401007387 */ /* 0x0005e20000100a00 */
[C---:B-1----:R-:W-:Y:S06]  /*6e940*/  HMMA.1688.F32.TF32 R160, R116.reuse, R10, R180 ;  /* 0x0000000a74a0723c */ /* 0x042fec00000810b4 */
[----:B--2---:R-:W-:Y:S01]  /*6e950*/  HMMA.1688.F32.TF32 R164, R116, R74, R184 ;  /* 0x0000004a74a4723c */ /* 0x004fe200000810b8 */
[----:B------:R-:W-:Y:S01]  /*6e960*/  MOV R80, R156 ;  /* 0x0000009c00507202 */ /* 0x000fe20000000f00 */
[----:B------:R-:W-:-:S15]  /*6e970*/  IMAD.MOV.U32 R81, RZ, RZ, R157 ;  /* 0x000000ffff517224 */ /* 0x000fde00078e009d */
[----:B------:R-:W-:-:S06]  /*6e980*/  NOP ;  /* 0x0000000000007918 */ /* 0x000fcc0000000000 */
[----:B------:R-:W-:Y:S04]  /*6e990*/  STL.64 [R1+0xb0], R164 ;  /* 0x0000b0a401007387 */ /* 0x000fe80000100a00 */
[----:B------:R-:W-:Y:S04]  /*6e9a0*/  STL.64 [R1+0xb8], R166 ;  /* 0x0000b8a601007387 */ /* 0x000fe80000100a00 */
[----:B------:R-:W-:Y:S04]  /*6e9b0*/  STL.64 [R1+0xa0], R160 ;  /* 0x0000a0a001007387 */ /* 0x000fe80000100a00 */
[----:B------:R-:W-:Y:S04]  /*6e9c0*/  STL.64 [R1+0xa8], R162 ;  /* 0x0000a8a201007387 */ /* 0x000fe80000100a00 */
[----:B------:R1:W-:Y:S02]  /*6e9d0*/  STL.64 [R1+0x7c8], R158 ;  /* 0x0007c89e01007387 */ /* 0x0003e40000100a00 */
[----:B-1----:R-:W-:-:S15]  /*6e9e0*/  HMMA.1688.F32.TF32 R156, R116, R70, R244 ;  /* 0x00000046749c723c */ /* 0x002fde00000810f4 */
[----:B------:R-:W-:-:S08]  /*6e9f0*/  NOP ;  /* 0x0000000000007918 */ /* 0x000fd00000000000 */
[----:B------:R1:W-:Y:S04]  /*6ea00*/  STL.64 [R1+0x7b8], R158 ;  /* 0x0007b89e01007387 */ /* 0x0003e80000100a00 */
        /* <DEDUP_REMOVED lines=19> */
[----:B------:R-:W3:Y:S01]  /*6eb40*/  LDL.LU R163, [R1+0x46c] ;  /* 0x00046c0001a37983 */ /* 0x000ee20000300800 */
        /* <DEDUP_REMOVED lines=30> */
[----:B------:R-:W-:Y:S04]  /*6ed30*/  STL [R1+0x6d24], R85 ;  /* 0x006d245501007387 */ /* 0x000fe80000100800 */
[----:B------:R-:W-:Y:S01]  /*6ed40*/  STL [R1+0x6d20], R84 ;  /* 0x006d205401007387 */ /* 0x000fe20000100800 */
[----:B---3--:R-:W-:-:S15]  /*6ed50*/  HMMA.1688.F32.TF32 R160, R116, R66, R160 ;  /* 0x0000004274a0723c */ /* 0x008fde00000810a0 */
[----:B------:R-:W-:-:S08]  /*6ed60*/  NOP ;  /* 0x0000000000007918 */ /* 0x000fd00000000000 */
[----:B------:R2:W-:Y:S01]  /*6ed70*/  STL.64 [R1+0x7a8], R162 ;  /* 0x0007a8a201007387 */ /* 0x0005e20000100a00 */
[----:B------:R-:W-:Y:S02]  /*6ed80*/  IMAD.MOV.U32 R88, RZ, RZ, R160 ;  /* 0x000000ffff587224 */ /* 0x000fe400078e00a0 */
[----:B------:R-:W-:Y:S02]  /*6ed90*/  IMAD.MOV.U32 R89, RZ, RZ, R161 ;  /* 0x000000ffff597224 */ /* 0x000fe400078e00a1 */
[----:B--2---:R-:W-:-:S15]  /*6eda0*/  HMMA.1688.F32.TF32 R160, R116, R62, R240 ;  /* 0x0000003e74a0723c */ /* 0x004fde00000810f0 */
[----:B------:R-:W-:-:S08]  /*6edb0*/  NOP ;  /* 0x0000000000007918 */ /* 0x000fd00000000000 */
[----:B------:R-:W-:Y:S04]  /*6edc0*/  STL.64 [R1+0x798], R162 ;  /* 0x000798a201007387 */ /* 0x000fe80000100a00 */
[----:B------:R-:W2:Y:S04]  /*6edd0*/  LDL.LU R240, [R1+0x3a0] ;  /* 0x0003a00001f07983 */ /* 0x000ea80000300800 */
[----:B------:R-:W2:Y:S04]  /*6ede0*/  LDL.LU R241, [R1+0x3a4] ;  /* 0x0003a40001f17983 */ /* 0x000ea80000300800 */
[----:B------:R-:W2:Y:S04]  /*6edf0*/  LDL.LU R242, [R1+0x3a8] ;  /* 0x0003a80001f27983 */ /* 0x000ea80000300800 */
[----:B------:R-:W2:Y:S01]  /*6ee00*/  LDL.LU R243, [R1+0x3ac] ;  /* 0x0003ac0001f37983 */ /* 0x000ea20000300800 */
[----:B----4-:R-:W-:-:S15]  /*6ee10*/  HMMA.1688.F32.TF32 R156, R116, R58, R156 ;  /* 0x0000003a749c723c */ /* 0x010fde000008109c */
[----:B------:R-:W-:-:S08]  /*6ee20*/  NOP ;  /* 0x0000000000007918 */ /* 0x000fd00000000000 */
[----:B------:R1:W-:Y:S01]  /*6ee30*/  STL.64 [R1+0x788], R158 ;  /* 0x0007889e01007387 */ /* 0x0003e20000100a00 */
[----:B------:R-:W-:Y:S01]  /*6ee40*/  IMAD.MOV.U32 R96, RZ, RZ, R156 ;  /* 0x000000ffff607224 */ /* 0x000fe200078e009c */
[----:B------:R-:W-:Y:S02]  /*6ee50*/  MOV R97, R157 ;  /* 0x0000009d00617202 */ /* 0x000fe40000000f00 */
[----:B-1----:R-:W-:-:S15]  /*6ee60*/  HMMA.1688.F32.TF32 R156, R116, R54, R208 ;  /* 0x00000036749c723c */ /* 0x002fde00000810d0 */
[----:B------:R-:W-:-:S08]  /*6ee70*/  NOP ;  /* 0x0000000000007918 */ /* 0x000fd00000000000 */
[----:B------:R1:W-:Y:S01]  /*6ee80*/  STL.64 [R1+0x778], R158 ;  /* 0x0007789e01007387 */ /* 0x0003e20000100a00 */
[----:B------:R-:W-:Y:S02]  /*6ee90*/  IMAD.MOV.U32 R100, RZ, RZ, R156 ;  /* 0x000000ffff647224 */ /* 0x000fe400078e009c */
[----:B------:R-:W-:Y:S02]  /*6eea0*/  IMAD.MOV.U32 R101, RZ, RZ, R157 ;  /* 0x000000ffff657224 */ /* 0x000fe400078e009d */
[----:B-1----:R-:W-:-:S15]  /*6eeb0*/  HMMA.1688.F32.TF32 R156, R116, R50, R204 ;  /* 0x00000032749c723c */ /* 0x002fde00000810cc */
[----:B------:R-:W-:-:S08]  /*6eec0*/  NOP ;  /* 0x0000000000007918 */ /* 0x000fd00000000000 */
[----:B------:R1:W-:Y:S01]  /*6eed0*/  STL.64 [R1+0x768], R158 ;  /* 0x0007689e01007387 */ /* 0x0003e20000100a00 */
[----:B------:R-:W-:Y:S01]  /*6eee0*/  MOV R104, R156 ;  /* 0x0000009c00687202 */ /* 0x000fe20000000f00 */
[----:B------:R-:W-:Y:S02]  /*6eef0*/  IMAD.MOV.U32 R105, RZ, RZ, R157 ;  /* 0x000000ffff697224 */ /* 0x000fe400078e009d */
[----:B-1----:R-:W-:Y:S01]  /*6ef00*/  HMMA.1688.F32.TF32 R156, R116, R46, R200 ;  /* 0x0000002e749c723c */ /* 0x002fe200000810c8 */
[----:B------:R-:W-:Y:S01]  /*6ef10*/  MOV R92, R160 ;  /* 0x000000a0005c7202 */ /* 0x000fe20000000f00 */
[----:B------:R-:W-:-:S04]  /*6ef20*/  IMAD.MOV.U32 R93, RZ, RZ, R161 ;  /* 0x000000ffff5d7224 */ /* 0x000fc800078e00a1 */
[C---:B------:R-:W-:Y:S06]  /*6ef30*/  HMMA.1688.F32.TF32 R164, R116.reuse, R42, R196 ;  /* 0x0000002a74a4723c */ /* 0x040fec00000810c4 */
[----:B------:R-:W-:-:S12]  /*6ef40*/  HMMA.1688.F32.TF32 R160, R116, R38, R192 ;  /* 0x0000002674a0723c */ /* 0x000fd800000810c0 */
[----:B------:R-:W-:Y:S01]  /*6ef50*/  IMAD.MOV.U32 R108, RZ, RZ, R156 ;  /* 0x000000ffff6c7224 */ /* 0x000fe200078e009c */
[----:B------:R-:W-:Y:S01]  /*6ef60*/  MOV R109, R157 ;  /* 0x0000009d006d7202 */ /* 0x000fe20000000f00 */
[----:B------:R-:W-:Y:S02]  /*6ef70*/  IMAD.MOV.U32 R85, RZ, RZ, R158 ;  /* 0x000000ffff557224 */ /* 0x000fe400078e009e */
[----:B------:R-:W-:Y:S02]  /*6ef80*/  IMAD.MOV.U32 R84, RZ, RZ, R159 ;  /* 0x000000ffff547224 */ /* 0x000fe400078e009f */
[C---:B------:R-:W-:Y:S01]  /*6ef90*/  HMMA.1688.F32.TF32 R156, R116.reuse, R34, R188 ;  /* 0x00000022749c723c */ /* 0x040fe200000810bc */
[----:B------:R-:W-:Y:S04]  /*6efa0*/  STL.64 [R1+0x740], R164 ;  /* 0x000740a401007387 */ /* 0x000fe80000100a00 */
[----:B------:R1:W-:Y:S04]  /*6efb0*/  STL.64 [R1+0x748], R166 ;  /* 0x000748a601007387 */ /* 0x0003e80000100a00 */
[----:B------:R-:W-:Y:S04]  /*6efc0*/  STL.64 [R1+0x730], R160 ;  /* 0x000730a001007387 */ /* 0x000fe80000100a00 */
[----:B------:R3:W-:Y:S01]  /*6efd0*/  STL.64 [R1+0x738], R162 ;  /* 0x000738a201007387 */ /* 0x0007e20000100a00 */
[C---:B-1----:R-:W-:Y:S09]  /*6efe0*/  HMMA.1688.F32.TF32 R164, R116.reuse, R30, R184 ;  /* 0x0000001e74a4723c */ /* 0x042ff200000810b8 */
[----:B------:R-:W-:Y:S01]  /*6eff0*/  STL.64 [R1+0x720], R156 ;  /* 0x0007209c01007387 */ /* 0x000fe20000100a00 */
[C---:B---3--:R-:W-:Y:S03]  /*6f000*/  HMMA.1688.F32.TF32 R160, R116.reuse, R26, R180 ;  /* 0x0000001a74a0723c */ /* 0x048fe600000810b4 */
[----:B------:R1:W-:Y:S03]  /*6f010*/  STL.64 [R1+0x728], R158 ;  /* 0x0007289e01007387 */ /* 0x0003e60000100a00 */
[----:B-1----:R-:W-:Y:S07]  /*6f020*/  HMMA.1688.F32.TF32 R156, R116, R22, R244 ;  /* 0x00000016749c723c */ /* 0x002fee00000810f4 */
[----:B------:R-:W-:Y:S04]  /*6f030*/  STL.64 [R1+0x710], R164 ;  /* 0x000710a401007387 */ /* 0x000fe80000100a00 */
[----:B------:R-:W-:Y:S04]  /*6f040*/  STL.64 [R1+0x718], R166 ;  /* 0x000718a601007387 */ /* 0x000fe80000100a00 */
[----:B------:R-:W3:Y:S04]  /*6f050*/  LDL.LU R244, [R1+0x560] ;  /* 0x0005600001f47983 */ /* 0x000ee80000300800 */
[----:B------:R-:W-:Y:S04]  /*6f060*/  STL.64 [R1+0x700], R160 ;  /* 0x000700a001007387 */ /* 0x000fe80000100a00 */
[----:B------:R-:W-:Y:S04]  /*6f070*/  STL.64 [R1+0x708], R162 ;  /* 0x000708a201007387 */ /* 0x000fe80000100a00 */
[----:B------:R-:W-:Y:S04]  /*6f080*/  STL.64 [R1+0x6f0], R156 ;  /* 0x0006f09c01007387 */ /* 0x000fe80000100a00 */
[----:B------:R2:W-:Y:S04]  /*6f090*/  STL.64 [R1+0x6f8], R158 ;  /* 0x0006f89e01007387 */ /* 0x0005e80000100a00 */
[----:B------:R-:W3:Y:S04]  /*6f0a0*/  LDL.LU R245, [R1+0x564] ;  /* 0x0005640001f57983 */ /* 0x000ee80000300800 */
[----:B------:R-:W3:Y:S04]  /*6f0b0*/  LDL.LU R246, [R1+0x568] ;  /* 0x0005680001f67983 */ /* 0x000ee80000300800 */
[----:B------:R-:W3:Y:S01]  /*6f0c0*/  LDL.LU R247, [R1+0x56c] ;  /* 0x00056c0001f77983 */ /* 0x000ee20000300800 */
[----:B------:R-:W-:-:S03]  /*6f0d0*/  MOV R192, R236 ;  /* 0x000000ec00c07202 */ /* 0x000fc60000000f00 */
        /* <DEDUP_REMOVED lines=8> */
[----:B------:R-:W-:-:S03]  /*6f160*/  IMAD.MOV.U32 R190, RZ, RZ, R230 ;  /* 0x000000ffffbe7224 */ /* 0x000fc600078e00e6 */
[----:B------:R-:W4:Y:S01]  /*6f170*/  LDL.LU R237, [R1+0x6dfc] ;  /* 0x006dfc0001ed7983 */ /* 0x000f220000300800 */
[----:B------:R-:W-:Y:S01]  /*6f180*/  MOV R191, R231 ;  /* 0x000000e700bf7202 */ /* 0x000fe20000000f00 */
[----:B--2---:R-:W-:-:S15]  /*6f190*/  HMMA.1688.F32.TF32 R156, R116, R18, R240 ;  /* 0x00000012749c723c */ /* 0x004fde00000810f0 */
[----:B------:R-:W-:-:S08]  /*6f1a0*/  NOP ;  /* 0x0000000000007918 */ /* 0x000fd00000000000 */
[----:B------:R-:W-:Y:S04]  /*6f1b0*/  STL.64 [R1+0x6e8], R158 ;  /* 0x0006e89e01007387 */ /* 0x000fe80000100a00 */
[----:B------:R-:W2:Y:S04]  /*6f1c0*/  LDL.LU R228, [R1+0x6df8] ;  /* 0x006df80001e47983 */ /* 0x000ea80000300800 */
[----:B------:R-:W2:Y:S04]  /*6f1d0*/  LDL.LU R229, [R1+0x6df4] ;  /* 0x006df40001e57983 */ /* 0x000ea80000300800 */
[----:B------:R-:W2:Y:S04]  /*6f1e0*/  LDL.LU R230, [R1+0x6df0] ;  /* 0x006df00001e67983 */ /* 0x000ea80000300800 */
[----:B------:R-:W2:Y:S01]  /*6f1f0*/  LDL.LU R231, [R1+0x6dec] ;  /* 0x006dec0001e77983 */ /* 0x000ea20000300800 */
[C---:B------:R-:W-:Y:S06]  /*6f200*/  HMMA.1688.F32.TF32 R168, R112.reuse, R154, R168 ;  /* 0x0000009a70a8723c */ /* 0x040fec00000810a8 */
[C---:B------:R-:W-:Y:S06]  /*6f210*/  HMMA.1688.F32.TF32 R172, R112.reuse, R150, R172 ;  /* 0x0000009670ac723c */ /* 0x040fec00000810ac */
[----:B------:R-:W-:Y:S01]  /*6f220*/  HMMA.1688.F32.TF32 R176, R112, R146, R176 ;  /* 0x0000009270b0723c */ /* 0x000fe200000810b0 */
[----:B------:R-:W-:Y:S04]  /*6f230*/  LDS R112, [R3+UR8+0x80880] ;  /* 0x0808800803707984 */ /* 0x000fe80008000800 */
[----:B------:R-:W-:Y:S04]  /*6f240*/  LDS R114, [R3+UR8+0x80c80] ;  /* 0x080c800803727984 */ /* 0x000fe80008000800 */
[----:B------:R-:W-:Y:S04]  /*6f250*/  LDS R113, [R2+UR8+0x80880] ;  /* 0x0808800802717984 */ /* 0x000fe80008000800 */
[----:B------:R-:W3:Y:S01]  /*6f260*/  LDS R115, [R2+UR8+0x80c80] ;  /* 0x080c800802737984 */ /* 0x000ee20008000800 */
[C---:B------:R-:W-:Y:S06]  /*6f270*/  HMMA.1688.F32.TF32 R216, R116.reuse, R154, R216 ;  /* 0x0000009a74d8723c */ /* 0x040fec00000810d8 */
[C---:B------:R-:W-:Y:S06]  /*6f280*/  HMMA.1688.F32.TF32 R220, R116.reuse, R150, R220 ;  /* 0x0000009674dc723c */ /* 0x040fec00000810dc */
[----:B------:R-:W-:Y:S01]  /*6f290*/  HMMA.1688.F32.TF32 R224, R116, R146, R224 ;  /* 0x0000009274e0723c */ /* 0x000fe200000810e0 */
[----:B------:R-:W-:Y:S01]  /*6f2a0*/  IMAD.MOV.U32 R194, RZ, RZ, R137 ;  /* 0x000000ffffc27224 */ /* 0x000fe200078e0089 */
[----:B------:R-:W-:Y:S01]  /*6f2b0*/  MOV R195, R136 ;  /* 0x0000008800c37202 */ /* 0x000fe20000000f00 */
[----:B------:R-:W-:-:S02]  /*6f2c0*/  IMAD.MOV.U32 R137, RZ, RZ, R157 ;  /* 0x000000ffff897224 */ /* 0x000fc400078e009d */
[----:B------:R-:W-:Y:S01]  /*6f2d0*/  IMAD.MOV.U32 R184, RZ, RZ, R238 ;  /* 0x000000ffffb87224 */ /* 0x000fe200078e00ee */
[----:B------:R-:W-:Y:S01]  /*6f2e0*/  MOV R186, R232 ;  /* 0x000000e800ba7202 */ /* 0x000fe20000000f00 */
[----:B------:R-:W-:Y:S01]  /*6f2f0*/  IMAD.MOV.U32 R136, RZ, RZ, R156 ;  /* 0x000000ffff887224 */ /* 0x000fe200078e009c */
[----:B------:R-:W4:Y:S01]  /*6f300*/  LDL.LU R238, [R1+0x6de8] ;  /* 0x006de80001ee7983 */ /* 0x000f220000300800 */
[----:B------:R-:W-:Y:S02]  /*6f310*/  IMAD.MOV.U32 R185, RZ, RZ, R239 ;  /* 0x000000ffffb97224 */ /* 0x000fe400078e00ef */
[----:B------:R-:W-:Y:S01]  /*6f320*/  IMAD.MOV.U32 R187, RZ, RZ, R233 ;  /* 0x000000ffffbb7224 */ /* 0x000fe200078e00e9 */
[----:B------:R-:W4:Y:S01]  /*6f330*/  LDL.LU R239, [R1+0x6de4] ;  /* 0x006de40001ef7983 */ /* 0x000f220000300800 */
[----:B------:R-:W-:-:S03]  /*6f340*/  IMAD.MOV.U32 R180, RZ, RZ, R234 ;  /* 0x000000ffffb47224 */ /* 0x000fc600078e00ea */
[----:B------:R-:W4:Y:S04]  /*6f350*/  LDL.LU R232, [R1+0x6de0] ;  /* 0x006de00001e87983 */ /* 0x000f280000300800 */
[----:B------:R-:W4:Y:S04]  /*6f360*/  LDL.LU R233, [R1+0x6ddc] ;  /* 0x006ddc0001e97983 */ /* 0x000f280000300800 */
[----:B------:R-:W-:Y:S01]  /*6f370*/  STL [R1+0x6ce4], R137 ;  /* 0x006ce48901007387 */ /* 0x000fe20000100800 */
[----:B------:R-:W-:-:S03]  /*6f380*/  MOV R181, R235 ;  /* 0x000000eb00b57202 */ /* 0x000fc60000000f00 */
[----:B------:R-:W-:Y:S04]  /*6f390*/  STL [R1+0x6ce0], R136 ;  /* 0x006ce08801007387 */ /* 0x000fe80000100800 */
[----:B------:R-:W4:Y:S01]  /*6f3a0*/  LDL.LU R234, [R1+0x6dd8] ;  /* 0x006dd80001ea7983 */ /* 0x000f220000300800 */
[----:B------:R-:W-:Y:S02]  /*6f3b0*/  IMAD.MOV.U32 R242, RZ, RZ, R145 ;  /* 0x000000fffff27224 */ /* 0x000fe400078e0091 */
[----:B------:R-:W-:Y:S02]  /*6f3c0*/  IMAD.MOV.U32 R243, RZ, RZ, R144 ;  /* 0x000000fffff37224 */ /* 0x000fe400078e0090 */
[----:B---3--:R-:W-:Y:S06]  /*6f3d0*/  HMMA.1688.F32.TF32 R144, R112, R146, R244 ;  /* 0x000000927090723c */ /* 0x008fec00000810f4 */
[----:B--2---:R-:W-:-:S15]  /*6f3e0*/  HMMA.1688.F32.TF32 R116, R116, R14, R228 ;  /* 0x0000000e7474723c */ /* 0x004fde00000810e4 */
[----:B------:R-:W-:-:S08]  /*6f3f0*/  NOP ;  /* 0x0000000000007918 */ /* 0x000fd00000000000 */
[----:B------:R-:W-:Y:S04]  /*6f400*/  STL.64 [R1+0x6d0], R116 ;  /* 0x0006d07401007387 */ /* 0x000fe80000100a00 */
[----:B------:R1:W-:Y:S04]  /*6f410*/  STL.64 [R1+0x6d8], R118 ;  /* 0x0006d87601007387 */ /* 0x0003e80000100a00 */
[----:B------:R-:W2:Y:S04]  /*6f420*/  LDL.LU R235, [R1+0x6dd4] ;  /* 0x006dd40001eb7983 */ /* 0x000ea80000300800 */
[----:B------:R-:W3:Y:S04]  /*6f430*/  LDL.LU R182, [R1+0x5b8] ;  /* 0x0005b80001b67983 */ /* 0x000ee80000300800 */
[----:B------:R-:W3:Y:S04]  /*6f440*/  LDL.LU R183, [R1+0x5bc] ;  /* 0x0005bc0001b77983 */ /* 0x000ee80000300800 */
[----:B------:R-:W2:Y:S04]  /*6f450*/  LDL.LU R240, [R1+0x5a0] ;  /* 0x0005a00001f07983 */ /* 0x000ea80000300800 */
[----:B------:R-:W2:Y:S04]  /*6f460*/  LDL.LU R241, [R1+0x5a4] ;  /* 0x0005a40001f17983 */ /* 0x000ea80000300800 */
[----:B------:R-:W2:Y:S04]  /*6f470*/  LDL.LU R244, [R1+0x590] ;  /* 0x0005900001f47983 */ /* 0x000ea80000300800 */
[----:B------:R-:W2:Y:S04]  /*6f480*/  LDL.LU R245, [R1+0x594] ;  /* 0x0005940001f57983 */ /* 0x000ea80000300800 */
[----:B------:R-:W2:Y:S04]  /*6f490*/  LDL.LU R246, [R1+0x598] ;  /* 0x0005980001f67983 */ /* 0x000ea80000300800 */
[----:B------:R-:W2:Y:S01]  /*6f4a0*/  LDL.LU R247, [R1+0x59c] ;  /* 0x00059c0001f77983 */ /* 0x000ea20000300800 */
[C---:B-1----:R-:W-:Y:S06]  /*6f4b0*/  HMMA.1688.F32.TF32 R116, R112.reuse, R138, R192 ;  /* 0x0000008a7074723c */ /* 0x042fec00000810c0 */
[----:B----4-:R-:W-:-:S15]  /*6f4c0*/  HMMA.1688.F32.TF32 R156, R112, R142, R196 ;  /* 0x0000008e709c723c */ /* 0x010fde00000810c4 */
[----:B------:R-:W-:-:S03]  /*6f4d0*/  NOP ;  /* 0x0000000000007918 */ /* 0x000fc60000000000 */
[----:B------:R-:W-:Y:S01]  /*6f4e0*/  MOV R138, R119 ;  /* 0x00000077008a7202 */ /* 0x000fe20000000f00 */
[----:B------:R-:W-:Y:S01]  /*6f4f0*/  IMAD.MOV.U32 R139, RZ, RZ, R118 ;  /* 0x000000ffff8b7224 */ /* 0x000fe200078e0076 */
[----:B------:R-:W-:Y:S01]  /*6f500*/  MOV R137, R116 ;  /* 0x0000007400897202 */ /* 0x000fe20000000f00 */
[----:B------:R-:W-:Y:S02]  /*6f510*/  IMAD.MOV.U32 R136, RZ, RZ, R117 ;  /* 0x000000ffff887224 */ /* 0x000fe400078e0075 */
[----:B------:R-:W-:Y:S04]  /*6f520*/  STL.64 [R1+0x6c0], R156 ;  /* 0x0006c09c01007387 */ /* 0x000fe80000100a00 */
[----:B------:R-:W-:Y:S04]  /*6f530*/  STL.64 [R1+0x6c8], R158 ;  /* 0x0006c89e01007387 */ /* 0x000fe80000100a00 */
[----:B------:R-:W-:Y:S04]  /*6f540*/  STL [R1+0x6cf4], R138 ;  /* 0x006cf48a01007387 */ /* 0x000fe80000100800 */
[----:B------:R-:W-:Y:S01]  /*6f550*/  STL [R1+0x6cf0], R139 ;  /* 0x006cf08b01007387 */ /* 0x000fe20000100800 */
[C---:B------:R-:W-:Y:S03]  /*6f560*/  HMMA.1688.F32.TF32 R116, R112.reuse, R106, R184 ;  /* 0x0000006a7074723c */ /* 0x040fe600000810b8 */
[----:B------:R-:W-:Y:S04]  /*6f570*/  STL [R1+0x6cec], R137 ;  /* 0x006cec8901007387 */ /* 0x000fe80000100800 */
[----:B------:R1:W-:Y:S02]  /*6f580*/  STL [R1+0x6ce8], R136 ;  /* 0x006ce88801007387 */ /* 0x0003e40000100800 */
[----:B-1----:R-:W-:Y:S02]  /*6f590*/  HMMA.1688.F32.TF32 R136, R112, R110, R188 ;  /* 0x0000006e7088723c */ /* 0x002fe400000810bc */
[----:B------:R-:W-:-:S15]  /*6f5a0*/  STL.64 [R1+0x6d88], R108 ;  /* 0x006d886c01007387 */ /* 0x000fde0000100a00 */
[----:B------:R-:W-:-:S06]  /*6f5b0*/  NOP ;  /* 0x0000000000007918 */ /* 0x000fcc0000000000 */
[----:B------:R1:W-:Y:S04]  /*6f5c0*/  STL.64 [R1+0x6a0], R136 ;  /* 0x0006a08801007387 */ /* 0x0003e80000100a00 */
[----:B------:R4:W-:Y:S04]  /*6f5d0*/  STL.64 [R1+0x6a8], R138 ;  /* 0x0006a88a01007387 */ /* 0x0009e80000100a00 */
[----:B------:R2:W-:Y:S01]  /*6f5e0*/  STL.64 [R1+0x6d90], R104 ;  /* 0x006d906801007387 */ /* 0x0005e20000100a00 */
[----:B-1----:R-:W-:Y:S01]  /*6f5f0*/  MOV R137, R118 ;  /* 0x0000007600897202 */ /* 0x002fe20000000f00 */
[----:B------:R-:W-:-:S02]  /*6f600*/  IMAD.MOV.U32 R136, RZ, RZ, R119 ;  /* 0x000000ffff887224 */ /* 0x000fc400078e0077 */
[----:B----4-:R-:W-:Y:S02]  /*6f610*/  IMAD.MOV.U32 R138, RZ, RZ, R116 ;  /* 0x000000ffff8a7224 */ /* 0x010fe400078e0074 */
[----:B------:R-:W-:-:S03]  /*6f620*/  IMAD.MOV.U32 R139, RZ, RZ, R117 ;  /* 0x000000ffff8b7224 */ /* 0x000fc600078e0075 */
[----:B------:R-:W-:Y:S04]  /*6f630*/  STL [R1+0x6d04], R138 ;  /* 0x006d048a01007387 */ /* 0x000fe80000100800 */
[----:B------:R-:W-:Y:S04]  /*6f640*/  STL [R1+0x6d00], R139 ;  /* 0x006d008b01007387 */ /* 0x000fe80000100800 */
[----:B------:R-:W-:Y:S04]  /*6f650*/  STL [R1+0x6cfc], R137 ;  /* 0x006cfc8901007387 */ /* 0x000fe80000100800 */
[----:B------:R-:W-:Y:S04]  /*6f660*/  STL [R1+0x6cf8], R136 ;  /* 0x006cf88801007387 */ /* 0x000fe80000100800 */
[----:B------:R1:W-:Y:S01]  /*6f670*/  STL.64 [R1+0x6d98], R100 ;  /* 0x006d986401007387 */ /* 0x0003e20000100a00 */
[C---:B---3--:R-:W-:Y:S06]  /*6f680*/  HMMA.1688.F32.TF32 R108, R112.reuse, R102, R180 ;  /* 0x00000066706c723c */ /* 0x048fec00000810b4 */
[C---:B--2---:R-:W-:Y:S06]  /*6f690*/  HMMA.1688.F32.TF32 R104, R112.reuse, R98, R240 ;  /* 0x000000627068723c */ /* 0x044fec00000810f0 */
[----:B-1----:R-:W-:Y:S11]  /*6f6a0*/  HMMA.1688.F32.TF32 R100, R112, R94, R244 ;  /* 0x0000005e7064723c */ /* 0x002ff600000810f4 */
[----:B------:R-:W-:Y:S04]  /*6f6b0*/  STL.64 [R1+0x680], R108 ;  /* 0x0006806c01007387 */ /* 0x000fe80000100a00 */
[----:B------:R-:W-:Y:S03]  /*6f6c0*/  STL.64 [R1+0x688], R110 ;  /* 0x0006886e01007387 */ /* 0x000fe60000100a00 */
[----:B------:R-:W-:Y:S01]  /*6f6d0*/  IMAD.MOV.U32 R137, RZ, RZ, R104 ;  /* 0x000000ffff897224 */ /* 0x000fe200078e0068 */
[----:B------:R-:W-:Y:S01]  /*6f6e0*/  MOV R136, R105 ;  /* 0x0000006900887202 */ /* 0x000fe20000000f00 */
[----:B------:R-:W-:Y:S04]  /*6f6f0*/  STL.64 [R1+0x568], R106 ;  /* 0x0005686a01007387 */ /* 0x000fe80000100a00 */
[----:B------:R1:W-:Y:S04]  /*6f700*/  STL.64 [R1+0x6da0], R96 ;  /* 0x006da06001007387 */ /* 0x0003e80000100a00 */
[----:B------:R-:W-:Y:S04]  /*6f710*/  STL [R1+0x6d0c], R137 ;  /* 0x006d0c8901007387 */ /* 0x000fe80000100800 */
[----:B------:R-:W-:Y:S04]  /*6f720*/  STL [R1+0x6d08], R136 ;  /* 0x006d088801007387 */ /* 0x000fe80000100800 */
[----:B------:R-:W-:Y:S04]  /*6f730*/  STL.64 [R1+0x550], R100 ;  /* 0x0005506401007387 */ /* 0x000fe80000100a00 */
        /* <DEDUP_REMOVED lines=16> */
[----:B------:R-:W1:Y:S04]  /*6f840*/  LDL.LU R160, [R1+0x580] ;  /* 0x0005800001a07983 */ /* 0x000e680000300800 */
[----:B------:R-:W1:Y:S04]  /*6f850*/  LDL.LU R161, [R1+0x584] ;  /* 0x0005840001a17983 */ /* 0x000e680000300800 */
[----:B------:R-:W1:Y:S04]  /*6f860*/  LDL.LU R162, [R1+0x588] ;  /* 0x0005880001a27983 */ /* 0x000e680000300800 */
[----:B------:R-:W1:Y:S04]  /*6f870*/  LDL.LU R163, [R1+0x58c] ;  /* 0x00058c0001a37983 */ /* 0x000e680000300800 */
        /* <DEDUP_REMOVED lines=27> */
[----:B------:R-:W2:Y:S01]  /*6fa30*/  LDL.LU R183, [R1+0x20c] ;  /* 0x00020c0001b77983 */ /* 0x000ea20000300800 */
[----:B------:R-:W-:-:S02]  /*6fa40*/  IMAD.MOV.U32 R139, RZ, RZ, R103 ;  /* 0x000000ffff8b7224 */ /* 0x000fc400078e0067 */
[----:B------:R-:W-:Y:S01]  /*6fa50*/  IMAD.MOV.U32 R138, RZ, RZ, R102 ;  /* 0x000000ffff8a7224 */ /* 0x000fe200078e0066 */
[----:B------:R-:W-:Y:S04]  /*6fa60*/  STL.64 [R1+0x6da8], R92 ;  /* 0x006da85c01007387 */ /* 0x000fe80000100a00 */
[----:B------:R-:W-:Y:S04]  /*6fa70*/  STL [R1+0x6d14], R139 ;  /* 0x006d148b01007387 */ /* 0x000fe80000100800 */
[----:B------:R-:W-:Y:S01]  /*6fa80*/  STL [R1+0x6d10], R138 ;  /* 0x006d108a01007387 */ /* 0x000fe20000100800 */
[----:B-1----:R-:W-:-:S15]  /*6fa90*/  HMMA.1688.F32.TF32 R96, R112, R90, R160 ;  /* 0x0000005a7060723c */ /* 0x002fde00000810a0 */
[----:B------:R-:W-:-:S08]  /*6faa0*/  NOP ;  /* 0x0000000000007918 */ /* 0x000fd00000000000 */
[----:B------:R-:W-:Y:S04]  /*6fab0*/  STL.64 [R1+0x4f0], R96 ;  /* 0x0004f06001007387 */ /* 0x000fe80000100a00 */
[----:B------:R4:W-:Y:S02]  /*6fac0*/  STL.64 [R1+0x6db0], R88 ;  /* 0x006db05801007387 */ /* 0x0009e40000100a00 */
[----:B----4-:R-:W-:Y:S01]  /*6fad0*/  HMMA.1688.F32.TF32 R88, R112, R82, R208 ;  /* 0x000000527058723c */ /* 0x010fe200000810d0 */
[----:B------:R-:W-:Y:S01]  /*6fae0*/  MOV R137, R98 ;  /* 0x0000006200897202 */ /* 0x000fe20000000f00 */
[----:B------:R-:W-:-:S04]  /*6faf0*/  IMAD.MOV.U32 R136, RZ, RZ, R99 ;  /* 0x000000ffff887224 */ /* 0x000fc800078e0063 */
[----:B------:R1:W-:Y:S01]  /*6fb00*/  STL [R1+0x6d1c], R137 ;  /* 0x006d1c8901007387 */ /* 0x0003e20000100800 */
[C---:B---3--:R-:W-:Y:S03]  /*6fb10*/  HMMA.1688.F32.TF32 R92, R112.reuse, R86, R156 ;  /* 0x00000056705c723c */ /* 0x048fe6000008109c */
[----:B------:R3:W-:Y:S03]  /*6fb20*/  STL [R1+0x6d18], R136 ;  /* 0x006d188801007387 */ /* 0x0007e60000100800 */
[----:B--2---:R-:W-:Y:S11]  /*6fb30*/  HMMA.1688.F32.TF32 R240, R112, R74, R240 ;  /* 0x0000004a70f0723c */ /* 0x004ff600000810f0 */
[----:B-1----:R-:W-:Y:S01]  /*6fb40*/  IMAD.MOV.U32 R137, RZ, RZ, R88 ;  /* 0x000000ffff897224 */ /* 0x002fe200078e0058 */
[----:B---3--:R-:W-:Y:S01]  /*6fb50*/  MOV R136, R89 ;  /* 0x0000005900887202 */ /* 0x008fe20000000f00 */
[----:B------:R-:W-:-:S02]  /*6fb60*/  IMAD.MOV.U32 R139, RZ, RZ, R90 ;  /* 0x000000ffff8b7224 */ /* 0x000fc400078e005a */
[----:B------:R-:W-:Y:S02]  /*6fb70*/  IMAD.MOV.U32 R138, RZ, RZ, R91 ;  /* 0x000000ffff8a7224 */ /* 0x000fe400078e005b */
[C---:B------:R-:W-:Y:S01]  /*6fb80*/  HMMA.1688.F32.TF32 R88, R112.reuse, R78, R204 ;  /* 0x0000004e7058723c */ /* 0x040fe200000810cc */
[----:B------:R-:W-:Y:S04]  /*6fb90*/  STL.64 [R1+0x490], R92 ;  /* 0x0004905c01007387 */ /* 0x000fe80000100a00 */
[----:B------:R-:W-:Y:S04]  /*6fba0*/  STL.64 [R1+0x498], R94 ;  /* 0x0004985e01007387 */ /* 0x000fe80000100a00 */
[----:B------:R-:W-:Y:S01]  /*6fbb0*/  STL [R1+0x6cdc], R240 ;  /* 0x006cdcf001007387 */ /* 0x000fe20000100800 */
[C---:B------:R-:W-:Y:S03]  /*6fbc0*/  HMMA.1688.F32.TF32 R96, R112.reuse, R10, R200 ;  /* 0x0000000a7060723c */ /* 0x040fe600000810c8 */
[----:B------:R-:W-:Y:S04]  /*6fbd0*/  LDS R78, [R3+UR8+0x81400] ;  /* 0x08140008034e7984 */ /* 0x000fe80008000800 */
[----:B------:R-:W-:Y:S06]  /*6fbe0*/  LDS R79, [R2+UR8+0x81400] ;  /* 0x08140008024f7984 */ /* 0x000fec0008000800 */
[----:B------:R-:W-:Y:S04]  /*6fbf0*/  STL.64 [R1+0x470], R88 ;  /* 0x0004705801007387 */ /* 0x000fe80000100a00 */
[----:B------:R1:W-:Y:S02]  /*6fc00*/  STL.64 [R1+0x478], R90 ;  /* 0x0004785a01007387 */ /* 0x0003e40000100a00 */
[C---:B-1----:R-:W-:Y:S02]  /*6fc10*/  HMMA.1688.F32.TF32 R88, R112.reuse, R70, R192 ;  /* 0x000000467058723c */ /* 0x042fe400000810c0 */
[----:B------:R1:W-:Y:S04]  /*6fc20*/  STL [R1+0x6cd8], R241 ;  /* 0x006cd8f101007387 */ /* 0x0003e80000100800 */
[----:B------:R-:W-:Y:S01]  /*6fc30*/  STL [R1+0x6cd4], R242 ;  /* 0x006cd4f201007387 */ /* 0x000fe20000100800 */
[----:B------:R-:W-:Y:S03]  /*6fc40*/  HMMA.1688.F32.TF32 R92, R112, R6, R196 ;  /* 0x00000006705c723c */ /* 0x000fe600000810c4 */
[----:B------:R2:W-:-:S14]  /*6fc50*/  STL [R1+0x6cd0], R243 ;  /* 0x006cd0f301007387 */ /* 0x0005dc0000100800 */
[----:B------:R-:W-:Y:S01]  /*6fc60*/  MOV R240, R88 ;  /* 0x0000005800f07202 */ /* 0x000fe20000000f00 */
[----:B-1----:R-:W-:Y:S01]  /*6fc70*/  IMAD.MOV.U32 R241, RZ, RZ, R89 ;  /* 0x000000fffff17224 */ /* 0x002fe200078e0059 */
[----:B--2---:R-:W-:Y:S01]  /*6fc80*/  MOV R243, R91 ;  /* 0x0000005b00f37202 */ /* 0x004fe20000000f00 */
[----:B------:R-:W-:Y:S02]  /*6fc90*/  IMAD.MOV.U32 R242, RZ, RZ, R90 ;  /* 0x000000fffff27224 */ /* 0x000fe400078e005a */
[C---:B------:R-:W-:Y:S01]  /*6fca0*/  HMMA.1688.F32.TF32 R88, R112.reuse, R66, R188 ;  /* 0x000000427058723c */ /* 0x040fe200000810bc */
[----:B------:R-:W-:Y:S04]  /*6fcb0*/  STL.64 [R1+0x460], R96 ;  /* 0x0004606001007387 */ /* 0x000fe80000100a00 */
[----:B------:R1:W-:Y:S04]  /*6fcc0*/  STL.64 [R1+0x468], R98 ;  /* 0x0004686201007387 */ /* 0x0003e80000100a00 */
[----:B------:R-:W-:Y:S04]  /*6fcd0*/  STL.64 [R1+0x450], R92 ;  /* 0x0004505c01007387 */ /* 0x000fe80000100a00 */
[----:B------:R2:W-:Y:S01]  /*6fce0*/  STL.64 [R1+0x458], R94 ;  /* 0x0004585e01007387 */ /* 0x0005e20000100a00 */
[----:B-1----:R-:W-:Y:S01]  /*6fcf0*/  HMMA.1688.F32.TF32 R96, R112, R62, R184 ;  /* 0x0000003e7060723c */ /* 0x002fe200000810b8 */
[----:B------:R-:W-:Y:S01]  /*6fd00*/  IMAD.MOV.U32 R188, RZ, RZ, R8 ;  /* 0x000000ffffbc7224 */ /* 0x000fe200078e0008 */
[----:B------:R-:W-:Y:S01]  /*6fd10*/  MOV R189, R9 ;  /* 0x0000000900bd7202 */ /* 0x000fe20000000f00 */
[----:B------:R-:W-:Y:S01]  /*6fd20*/  IMAD.MOV.U32 R190, RZ, RZ, R0 ;  /* 0x000000ffffbe7224 */ /* 0x000fe200078e0000 */
[----:B------:R-:W-:Y:S01]  /*6fd30*/  MOV R203, R52 ;  /* 0x0000003400cb7202 */ /* 0x000fe20000000f00 */
[----:B------:R-:W-:-:S04]  /*6fd40*/  IMAD.MOV.U32 R202, RZ, RZ, R53 ;  /* 0x000000ffffca7224 */ /* 0x000fc800078e0035 */
[----:B------:R-:W-:Y:S01]  /*6fd50*/  STL.64 [R1+0x430], R88 ;  /* 0x0004305801007387 */ /* 0x000fe20000100a00 */
[C---:B--2---:R-:W-:Y:S03]  /*6fd60*/  HMMA.1688.F32.TF32 R92, R112.reuse, R58, R180 ;  /* 0x0000003a705c723c */ /* 0x044fe600000810b4 */
[----:B------:R1:W-:Y:S01]  /*6fd70*/  STL.64 [R1+0x438], R90 ;  /* 0x0004385a01007387 */ /* 0x0003e20000100a00 */
[----:B------:R-:W-:Y:S01]  /*6fd80*/  IMAD.MOV.U32 R184, RZ, RZ, R56 ;  /* 0x000000ffffb87224 */ /* 0x000fe200078e0038 */
[----:B------:R-:W-:Y:S01]  /*6fd90*/  MOV R186, R4 ;  /* 0x0000000400ba7202 */ /* 0x000fe20000000f00 */
        /* <DEDUP_REMOVED lines=9> */
[----:B-1----:R-:W-:Y:S01]  /*6fe30*/  HMMA.1688.F32.TF32 R88, R112, R54, R244 ;  /* 0x000000367058723c */ /* 0x002fe200000810f4 */
[----:B------:R-:W-:Y:S04]  /*6fe40*/  STL.64 [R1+0x420], R96 ;  /* 0x0004206001007387 */ /* 0x000fe80000100a00 */
[----:B------:R-:W-:Y:S04]  /*6fe50*/  STL.64 [R1+0x428], R98 ;  /* 0x0004286201007387 */ /* 0x000fe80000100a00 */
[----:B------:R-:W-:Y:S04]  /*6fe60*/  STL.64 [R1+0x410], R92 ;  /* 0x0004105c01007387 */ /* 0x000fe80000100a00 */
[----:B------:R-:W-:Y:S04]  /*6fe70*/  STL.64 [R1+0x418], R94 ;  /* 0x0004185e01007387 */ /* 0x000fe80000100a00 */
[----:B------:R-:W2:Y:S01]  /*6fe80*/  LDL.LU R56, [R1+0x6dd0] ;  /* 0x006dd00001387983 */ /* 0x000ea20000300800 */
[----:B------:R-:W-:-:S02]  /*6fe90*/  IMAD.MOV.U32 R199, RZ, RZ, R60 ;  /* 0x000000ffffc77224 */ /* 0x000fc400078e003c */
[----:B------:R-:W-:Y:S01]  /*6fea0*/  IMAD.MOV.U32 R180, RZ, RZ, R73 ;  /* 0x000000ffffb47224 */ /* 0x000fe200078e0049 */
[----:B------:R-:W-:Y:S04]  /*6feb0*/  LDS R244, [R252+UR8+0x81000] ;  /* 0x08100008fcf47984 */ /* 0x000fe80008000800 */
[----:B------:R-:W-:Y:S04]  /*6fec0*/  STL.64 [R1+0x400], R88 ;  /* 0x0004005801007387 */ /* 0x000fe80000100a00 */
[----:B------:R1:W-:Y:S04]  /*6fed0*/  STL.64 [R1+0x408], R90 ;  /* 0x0004085a01007387 */ /* 0x0003e80000100a00 */
[----:B------:R-:W3:Y:S04]  /*6fee0*/  LDL.LU R57, [R1+0x6dcc] ;  /* 0x006dcc0001397983 */ /* 0x000ee80000300800 */
[----:B------:R-:W4:Y:S04]  /*6fef0*/  LDL.LU R4, [R1+0x6dc8] ;  /* 0x006dc80001047983 */ /* 0x000f280000300800 */
[----:B------:R-:W2:Y:S04]  /*6ff00*/  LDL.LU R5, [R1+0x6dc4] ;  /* 0x006dc40001057983 */ /* 0x000ea80000300800 */
[----:B------:R-:W3:Y:S04]  /*6ff10*/  LDL.LU R8, [R1+0x6dc0] ;  /* 0x006dc00001087983 */ /* 0x000ee80000300800 */
[----:B------:R-:W3:Y:S04]  /*6ff20*/  LDL.LU R9, [R1+0x6dbc] ;  /* 0x006dbc0001097983 */ /* 0x000ee80000300800 */
[----:B------:R-:W3:Y:S01]  /*6ff30*/  LDL.LU R0, [R1+0x6db8] ;  /* 0x006db80001007983 */ /* 0x000ee20000300800 */
[----:B------:R-:W-:-:S02]  /*6ff40*/  IMAD.MOV.U32 R181, RZ, RZ, R72 ;  /* 0x000000ffffb57224 */ /* 0x000fc400078e0048 */
[----:B------:R-:W-:Y:S02]  /*6ff50*/  IMAD.MOV.U32 R193, RZ, RZ, R140 ;  /* 0x000000ffffc17224 */ /* 0x000fe400078e008c */
[----:B------:R-:W-:Y:S01]  /*6ff60*/  IMAD.MOV.U32 R194, RZ, RZ, R77 ;  /* 0x000000ffffc27224 */ /* 0x000fe200078e004d */
[C---:B------:R-:W-:Y:S01]  /*6ff70*/  HMMA.1688.F32.TF32 R72, R112.reuse, R42, R196 ;  /* 0x0000002a7048723c */ /* 0x040fe200000810c4 */
[----:B------:R-:W-:Y:S01]  /*6ff80*/  IMAD.MOV.U32 R191, RZ, RZ, R152 ;  /* 0x000000ffffbf7224 */ /* 0x000fe200078e0098 */
        /* <DEDUP_REMOVED lines=11> */
[C---:B------:R-:W-:Y:S06]  /*70040*/  HMMA.1688.F32.TF32 R232, R112.reuse, R154, R232 ;  /* 0x0000009a70e8723c */ /* 0x040fec00000810e8 */
[----:B------:R-:W-:Y:S01]  /*70050*/  HMMA.1688.F32.TF32 R236, R112, R150, R236 ;  /* 0x0000009670ec723c */ /* 0x000fe200000810ec */
        /* <DEDUP_REMOVED lines=13> */
[----:B------:R-:W-:Y:S01]  /*70130*/  IMAD.MOV.U32 R109, RZ, RZ, R16 ;  /* 0x000000ffff6d7224 */ /* 0x000fe200078e0010 */
[----:B------:R-:W-:Y:S01]  /*70140*/  MOV R111, R12 ;  /* 0x0000000c006f7202 */ /* 0x000fe20000000f00 */
[----:B------:R-:W-:-:S02]  /*70150*/  IMAD.MOV.U32 R110, RZ, RZ, R13 ;  /* 0x000000ffff6e7224 */ /* 0x000fc400078e000d */
[----:B----4-:R-:W-:Y:S01]  /*70160*/  IMAD.MOV.U32 R207, RZ, RZ, R4 ;  /* 0x000000ffffcf7224 */ /* 0x010fe200078e0004 */
[----:B--2---:R-:W-:Y:S01]  /*70170*/  MOV R206, R5 ;  /* 0x0000000500ce7202 */ /* 0x004fe20000000f00 */
[----:B---3--:R-:W-:Y:S01]  /*70180*/  IMAD.MOV.U32 R205, RZ, RZ, R8 ;  /* 0x000000ffffcd7224 */ /* 0x008fe200078e0008 */
[----:B------:R-:W-:Y:S01]  /*70190*/  LOP3.LUT R82, R0, 0x40, RZ, 0x3c, !PT ;  /* 0x0000004000527812 */ /* 0x000fe200078e3cff */
[----:B------:R-:W-:-:S04]  /*701a0*/  IMAD.MOV.U32 R204, RZ, RZ, R9 ;  /* 0x000000ffffcc7224 */ /* 0x000fc800078e0009 */
[----:B------:R-:W2:Y:S04]  /*701b0*/  LDSM.16.M88.4 R52, [R82+UR9] ;  /* 0x000000095234783b */ /* 0x000ea80008000200 */
[----:B------:R-:W3:Y:S04]  /*701c0*/  LDSM.16.M88.4 R8, [R82+UR9+0x2000] ;  /* 0x002000095208783b */ /* 0x000ee80008000200 */
[----:B------:R-:W4:Y:S04]  /*701d0*/  LDSM.16.M88.4 R4, [R82+UR9+0x4000] ;  /* 0x004000095204783b */ /* 0x000f280008000200 */
[----:B------:R-:W4:Y:S01]  /*701e0*/  LDSM.16.M88.4 R64, [R82+UR9+0x6000] ;  /* 0x006000095240783b */ /* 0x000f220008000200 */
[----:B------:R-:W-:Y:S03]  /*701f0*/  HMMA.1688.F32.TF32 R68, R112, R50, R204 ;  /* 0x000000327044723c */ /* 0x000fe600000810cc */
[----:B------:R-:W-:Y:S01]  /*70200*/  STL [R1+0x6978], R0 ;  /* 0x0069780001007387 */ /* 0x000fe20000100800 */
[----:B------:R-:W-:Y:S01]  /*70210*/  MOV R200, R57 ;  /* 0x0000003900c87202 */ /* 0x000fe20000000f00 */
[----:B------:R-:W-:-:S02]  /*70220*/  IMAD.MOV.U32 R201, RZ, RZ, R56 ;  /* 0x000000ffffc97224 */ /* 0x000fc400078e0038 */
[----:B------:R-:W-:Y:S04]  /*70230*/  STL [R1+0xcc0], R82 ;  /* 0x000cc05201007387 */ /* 0x000fe80000100800 */
[----:B------:R-:W-:Y:S04]  /*70240*/  STL [R1+0x697c], R3 ;  /* 0x00697c0301007387 */ /* 0x000fe80000100800 */
[----:B------:R-:W-:Y:S01]  /*70250*/  STL [R1+0x6980], R2 ;  /* 0x0069800201007387 */ /* 0x000fe20000100800 */
[C---:B-1----:R-:W-:Y:S03]  /*70260*/  HMMA.1688.F32.TF32 R88, R112.reuse, R46, R200 ;  /* 0x0000002e7058723c */ /* 0x042fe600000810c8 */
[----:B------:R-:W-:Y:S04]  /*70270*/  LDS R56, [R252+UR8+0x81080] ;  /* 0x08108008fc387984 */ /* 0x000fe80008000800 */
[----:B------:R-:W1:Y:S04]  /*70280*/  LDS R57, [R153+UR8+0x81080] ;  /* 0x0810800899397984 */ /* 0x000e680008000800 */
[----:B--2---:R-:W-:Y:S04]  /*70290*/  STL [R1+0x6cb4], R54 ;  /* 0x006cb43601007387 */ /* 0x004fe80000100800 */
[----:B------:R-:W-:Y:S04]  /*702a0*/  STL [R1+0x6cb0], R55 ;  /* 0x006cb03701007387 */ /* 0x000fe80000100800 */
[----:B---3--:R-:W-:Y:S04]  /*702b0*/  STL [R1+0x6cbc], R10 ;  /* 0x006cbc0a01007387 */ /* 0x008fe80000100800 */
[----:B------:R-:W-:Y:S04]  /*702c0*/  STL [R1+0x6cb8], R11 ;  /* 0x006cb80b01007387 */ /* 0x000fe80000100800 */
[----:B----4-:R-:W-:Y:S04]  /*702d0*/  STL [R1+0x6cc4], R6 ;  /* 0x006cc40601007387 */ /* 0x010fe80000100800 */
[----:B------:R-:W-:Y:S04]  /*702e0*/  STL [R1+0x6cc0], R7 ;  /* 0x006cc00701007387 */ /* 0x000fe80000100800 */
[----:B------:R-:W-:Y:S04]  /*702f0*/  STL [R1+0x6ccc], R66 ;  /* 0x006ccc4201007387 */ /* 0x000fe80000100800 */
[----:B------:R-:W-:Y:S04]  /*70300*/  STL [R1+0x6cc8], R67 ;  /* 0x006cc84301007387 */ /* 0x000fe80000100800 */
[----:B------:R-:W-:Y:S04]  /*70310*/  STL.64 [R1+0x3e0], R68 ;  /* 0x0003e04401007387 */ /* 0x000fe80000100a00 */
[----:B------:R2:W-:Y:S04]  /*70320*/  STL.64 [R1+0x3e8], R70 ;  /* 0x0003e84601007387 */ /* 0x0005e80000100a00 */
[----:B------:R-:W3:Y:S04]  /*70330*/  LDSM.16.M88.4 R40, [R82+UR9+0xe000] ;  /* 0x00e000095228783b */ /* 0x000ee80008000200 */
[----:B------:R-:W-:Y:S01]  /*70340*/  LDSM.16.M88.4 R228, [R82+UR9+0x22000] ;  /* 0x0220000952e4783b */ /* 0x000fe20008000200 */
[----:B--2---:R-:W-:Y:S03]  /*70350*/  HMMA.1688.F32.TF32 R68, R112, R38, R180 ;  /* 0x000000267044723c */ /* 0x004fe600000810b4 */
[----:B------:R-:W-:Y:S04]  /*70360*/  STL.64 [R1+0x3c0], R88 ;  /* 0x0003c05801007387 */ /* 0x000fe80000100a00 */
[----:B------:R-:W2:Y:S01]  /*70370*/  LDSM.16.M88.4 R36, [R82+UR9+0x10000] ;  /* 0x010000095224783b */ /* 0x000ea20008000200 */
[----:B------:R-:W-:Y:S01]  /*70380*/  IMAD.MOV.U32 R180, RZ, RZ, R49 ;  /* 0x000000ffffb47224 */ /* 0x000fe200078e0031 */
[----:B------:R-:W-:-:S02]  /*70390*/  MOV R181, R48 ;  /* 0x0000003000b57202 */ /* 0x000fc40000000f00 */
[----:B------:R-:W-:Y:S01]  /*703a0*/  LDSM.16.M88.4 R208, [R82+UR9+0x2c000] ;  /* 0x02c0000952d0783b */ /* 0x000fe20008000200 */
[C---:B------:R-:W-:Y:S01]  /*703b0*/  HMMA.1688.F32.TF32 R48, R112.reuse, R34, R192 ;  /* 0x000000227030723c */ /* 0x040fe200000810c0 */
[----:B------:R-:W-:Y:S02]  /*703c0*/  IMAD.MOV.U32 R182, RZ, RZ, R45 ;  /* 0x000000ffffb67224 */ /* 0x000fe400078e002d */
[----:B------:R-:W-:Y:S01]  /*703d0*/  IMAD.MOV.U32 R183, RZ, RZ, R44 ;  /* 0x000000ffffb77224 */ /* 0x000fe200078e002c */
[----:B------:R-:W-:Y:S02]  /*703e0*/  STL.64 [R1+0x3c8], R90 ;  /* 0x0003c85a01007387 */ /* 0x000fe40000100a00 */
[C---:B------:R-:W-:Y:S02]  /*703f0*/  HMMA.1688.F32.TF32 R44, R112.reuse, R30, R188 ;  /* 0x0000001e702c723c */ /* 0x040fe400000810bc */
[----:B------:R-:W-:Y:S04]  /*70400*/  STL.64 [R1+0x3a0], R72 ;  /* 0x0003a04801007387 */ /* 0x000fe80000100a00 */
[----:B------:R-:W-:Y:S04]  /*70410*/  STL.64 [R1+0x3a8], R74 ;  /* 0x0003a84a01007387 */ /* 0x000fe80000100a00 */
[----:B------:R-:W-:Y:S04]  /*70420*/  STL.64 [R1+0x350], R68 ;  /* 0x0003504401007387 */ /* 0x000fe80000100a00 */
[----:B------:R4:W-:Y:S04]  /*70430*/  STL.64 [R1+0x358], R70 ;  /* 0x0003584601007387 */ /* 0x0009e80000100a00 */
[----:B------:R-:W-:Y:S04]  /*70440*/  STL.64 [R1+0x300], R48 ;  /* 0x0003003001007387 */ /* 0x000fe80000100a00 */
[----:B------:R1:W-:Y:S01]  /*70450*/  STL.64 [R1+0x308], R50 ;  /* 0x0003083201007387 */ /* 0x0003e20000100a00 */
[C---:B----4-:R-:W-:Y:S03]  /*70460*/  HMMA.1688.F32.TF32 R68, R112.reuse, R26, R184 ;  /* 0x0000001a7044723c */ /* 0x050fe600000810b8 */
[----:B------:R-:W-:Y:S04]  /*70470*/  STL.64 [R1+0x2d0], R44 ;  /* 0x0002d02c01007387 */ /* 0x000fe80000100a00 */
[----:B------:R4:W-:Y:S01]  /*70480*/  STL.64 [R1+0x2d8], R46 ;  /* 0x0002d82e01007387 */ /* 0x0009e20000100a00 */
[C---:B-1----:R-:W-:Y:S03]  /*70490*/  HMMA.1688.F32.TF32 R48, R112.reuse, R22, R248 ;  /* 0x000000167030723c */ /* 0x042fe600000810f8 */
[----:B------:R-:W1:Y:S04]  /*704a0*/  LDSM.16.M88.4 R32, [R82+UR9+0x12000] ;  /* 0x012000095220783b */ /* 0x000e680008000200 */
[----:B------:R-:W1:Y:S01]  /*704b0*/  LDSM.16.M88.4 R28, [R82+UR9+0x14000] ;  /* 0x01400009521c783b */ /* 0x000e620008000200 */
[----:B----4-:R-:W-:Y:S03]  /*704c0*/  HMMA.1688.F32.TF32 R44, R112, R18, R128 ;  /* 0x00000012702c723c */ /* 0x010fe60000081080 */
[----:B------:R-:W4:Y:S04]  /*704d0*/  LDSM.16.M88.4 R24, [R82+UR9+0x16000] ;  /* 0x016000095218783b */ /* 0x000f280008000200 */
[----:B------:R-:W4:Y:S04]  /*704e0*/  LDSM.16.M88.4 R20, [R82+UR9+0x18000] ;  /* 0x018000095214783b */ /* 0x000f280008000200 */
[----:B------:R-:W-:Y:S04]  /*704f0*/  STL.64 [R1+0x2b0], R68 ;  /* 0x0002b04401007387 */ /* 0x000fe80000100a00 */
[----:B------:R3:W-:Y:S04]  /*70500*/  STL.64 [R1+0x2b8], R70 ;  /* 0x0002b84601007387 */ /* 0x0007e80000100a00 */
[----:B------:R-:W-:Y:S01]  /*70510*/  STL.64 [R1+0x290], R48 ;  /* 0x0002903001007387 */ /* 0x000fe20000100a00 */
[----:B------:R-:W-:Y:S03]  /*70520*/  HMMA.1688.F32.TF32 R72, R56, R52, R216 ;  /* 0x000000343848723c */ /* 0x000fe600000810d8 */
[----:B------:R2:W-:Y:S03]  /*70530*/  STL.64 [R1+0x298], R50 ;  /* 0x0002983201007387 */ /* 0x0005e60000100a00 */
[----:B---3--:R-:W-:Y:S01]  /*70540*/  HMMA.1688.F32.TF32 R68, R112, R14, R132 ;  /* 0x0000000e7044723c */ /* 0x008fe20000081084 */
[----:B------:R-:W-:Y:S04]  /*70550*/  STL.64 [R1+0x250], R44 ;  /* 0x0002502c01007387 */ /* 0x000fe80000100a00 */
[----:B------:R3:W-:Y:S01]  /*70560*/  STL.64 [R1+0x258], R46 ;  /* 0x0002582e01007387 */ /* 0x0007e20000100a00 */
[-C--:B--2---:R-:W-:Y:S03]  /*70570*/  HMMA.1688.F32.TF32 R48, R244, R52.reuse, R120 ;  /* 0x00000034f430723c */ /* 0x084fe60000081078 */
[----:B------:R-:W2:Y:S04]  /*70580*/  LDSM.16.M88.4 R16, [R82+UR9+0x1a000] ;  /* 0x01a000095210783b */ /* 0x000ea80008000200 */
[----:B------:R-:W2:Y:S01]  /*70590*/  LDSM.16.M88.4 R12, [R82+UR9+0x1c000] ;  /* 0x01c00009520c783b */ /* 0x000ea20008000200 */
[-C--:B---3--:R-:W-:Y:S03]  /*705a0*/  HMMA.1688.F32.TF32 R44, R76, R52.reuse, R168 ;  /* 0x000000344c2c723c */ /* 0x088fe600000810a8 */
[----:B------:R-:W-:Y:S04]  /*705b0*/  LDSM.16.M88.4 R216, [R82+UR9+0x28000] ;  /* 0x0280000952d8783b */ /* 0x000fe80008000200 */
[----:B------:R-:W-:Y:S01]  /*705c0*/  LDSM.16.M88.4 R204, [R82+UR9+0x2e000] ;  /* 0x02e0000952cc783b */ /* 0x000fe20008000200 */
[----:B------:R-:W-:Y:S03]  /*705d0*/  HMMA.1688.F32.TF32 R52, R60, R52, R232 ;  /* 0x000000343c34723c */ /* 0x000fe600000810e8 */
[----:B------:R-:W-:Y:S04]  /*705e0*/  STL.64 [R1+0x230], R68 ;  /* 0x0002304401007387 */ /* 0x000fe80000100a00 */
[----:B------:R-:W-:Y:S04]  /*705f0*/  STL.64 [R1+0x238], R70 ;  /* 0x0002384601007387 */ /* 0x000fe80000100a00 */
[----:B------:R-:W-:Y:S01]  /*70600*/  STL.64 [R1+0x240], R48 ;  /* 0x0002403001007387 */ /* 0x000fe20000100a00 */
[-C--:B------:R-:W-:Y:S03]  /*70610*/  HMMA.1688.F32.TF32 R140, R56, R8.reuse, R220 ;  /* 0x00000008388c723c */ /* 0x080fe600000810dc */
[----:B------:R3:W-:Y:S04]  /*70620*/  STL.64 [R1+0x248], R50 ;  /* 0x0002483201007387 */ /* 0x0007e80000100a00 */
[----:B------:R-:W-:Y:S04]  /*70630*/  STL [R1+0x69c4], R72 ;  /* 0x0069c44801007387 */ /* 0x000fe80000100800 */
[----:B------:R-:W-:Y:S01]  /*70640*/  STL.64 [R1+0x650], R44 ;  /* 0x0006502c01007387 */ /* 0x000fe20000100a00 */
[----:B---3--:R-:W-:Y:S03]  /*70650*/  HMMA.1688.F32.TF32 R48, R244, R8, R124 ;  /* 0x00000008f430723c */ /* 0x008fe6000008107c */
[----:B------:R3:W-:Y:S04]  /*70660*/  STL.64 [R1+0x658], R46 ;  /* 0x0006582e01007387 */ /* 0x0007e80000100a00 */
[----:B------:R-:W-:Y:S01]  /*70670*/  LDSM.16.M88.4 R232, [R82+UR9+0x20000] ;  /* 0x0200000952e8783b */ /* 0x000fe20008000200 */
[----:B------:R-:W-:Y:S03]  /*70680*/  HMMA.1688.F32.TF32 R152, R56, R4, R224 ;  /* 0x000000043898723c */ /* 0x000fe600000810e0 */
[----:B------:R-:W-:Y:S03]  /*70690*/  LDSM.16.M88.4 R220, [R82+UR9+0x26000] ;  /* 0x0260000952dc783b */ /* 0x000fe60008000200 */
[-C--:B---3--:R-:W-:Y:S01]  /*706a0*/  HMMA.1688.F32.TF32 R44, R76, R8.reuse, R172 ;  /* 0x000000084c2c723c */ /* 0x088fe200000810ac */
[----:B------:R-:W-:Y:S04]  /*706b0*/  STL [R1+0x69c0], R73 ;  /* 0x0069c04901007387 */ /* 0x000fe80000100800 */
[----:B------:R-:W-:Y:S04]  /*706c0*/  STL [R1+0x69bc], R74 ;  /* 0x0069bc4a01007387 */ /* 0x000fe80000100800 */
[----:B------:R-:W-:Y:S04]  /*706d0*/  STL [R1+0x69b8], R75 ;  /* 0x0069b84b01007387 */ /* 0x000fe80000100800 */
[----:B------:R-:W-:Y:S04]  /*706e0*/  STL.64 [R1+0xaf0], R52 ;  /* 0x000af03401007387 */ /* 0x000fe80000100a00 */
[----:B------:R-:W-:Y:S04]  /*706f0*/  STL.64 [R1+0xaf8], R54 ;  /* 0x000af83601007387 */ /* 0x000fe80000100a00 */
[----:B------:R-:W-:Y:S04]  /*70700*/  STL.64 [R1+0x220], R48 ;  /* 0x0002203001007387 */ /* 0x000fe80000100a00 */
[----:B------:R3:W-:Y:S04]  /*70710*/  STL.64 [R1+0x228], R50 ;  /* 0x0002283201007387 */ /* 0x0007e80000100a00 */
[----:B------:R-:W-:Y:S04]  /*70720*/  STL [R1+0x69d0], R140 ;  /* 0x0069d08c01007387 */ /* 0x000fe80000100800 */
[----:B------:R-:W-:Y:S01]  /*70730*/  STL.64 [R1+0x280], R44 ;  /* 0x0002802c01007387 */ /* 0x000fe20000100a00 */
[----:B---3--:R-:W-:Y:S03]  /*70740*/  HMMA.1688.F32.TF32 R48, R60, R8, R236 ;  /* 0x000000083c30723c */ /* 0x008fe600000810ec */
[----:B------:R3:W-:Y:S04]  /*70750*/  STL.64 [R1+0x288], R46 ;  /* 0x0002882e01007387 */ /* 0x0007e80000100a00 */
[----:B------:R-:W2:Y:S01]  /*70760*/  LDSM.16.M88.4 R236, [R82+UR9+0x1e000] ;  /* 0x01e0000952ec783b */ /* 0x000ea20008000200 */
[-C--:B------:R-:W-:Y:S03]  /*70770*/  HMMA.1688.F32.TF32 R8, R76, R4.reuse, R176 ;  /* 0x000000044c08723c */ /* 0x080fe600000810b0 */
[----:B------:R-:W2:Y:S03]  /*70780*/  LDSM.16.M88.4 R224, [R82+UR9+0x24000] ;  /* 0x0240000952e0783b */ /* 0x000ea60008000200 */
[-C--:B---3--:R-:W-:Y:S01]  /*70790*/  HMMA.1688.F32.TF32 R44, R244, R4.reuse, R212 ;  /* 0x00000004f42c723c */ /* 0x088fe200000810d4 */
[----:B------:R-:W-:Y:S04]  /*707a0*/  STL [R1+0x69cc], R141 ;  /* 0x0069cc8d01007387 */ /* 0x000fe80000100800 */
[----:B------:R-:W-:Y:S04]  /*707b0*/  STL [R1+0x69c8], R142 ;  /* 0x0069c88e01007387 */ /* 0x000fe80000100800 */
[----:B------:R-:W-:Y:S04]  /*707c0*/  STL [R1+0x69b4], R143 ;  /* 0x0069b48f01007387 */ /* 0x000fe80000100800 */
[----:B------:R-:W-:Y:S04]  /*707d0*/  STL.64 [R1+0x670], R48 ;  /* 0x0006703001007387 */ /* 0x000fe80000100a00 */
[----:B------:R-:W-:Y:S04]  /*707e0*/  STL.64 [R1+0x678], R50 ;  /* 0x0006783201007387 */ /* 0x000fe80000100a00 */
[----:B------:R-:W3:Y:S04]  /*707f0*/  LDSM.16.M88.4 R212, [R82+UR9+0x2a000] ;  /* 0x02a0000952d4783b */ /* 0x000ee80008000200 */
[----:B------:R-:W-:Y:S04]  /*70800*/  STL.64 [R1+0x210], R44 ;  /* 0x0002102c01007387 */ /* 0x000fe80000100a00 */
[----:B------:R-:W-:Y:S04]  /*70810*/  STL.64 [R1+0x218], R46 ;  /* 0x0002182e01007387 */ /* 0x000fe80000100a00 */
[----:B------:R-:W-:Y:S04]  /*70820*/  STL [R1+0x69b0], R152 ;  /* 0x0069b09801007387 */ /* 0x000fe80000100800 */
[----:B------:R-:W-:Y:S04]  /*70830*/  STL.64 [R1+0x270], R8 ;  /* 0x0002700801007387 */ /* 0x000fe80000100a00 */
[----:B------:R1:W-:Y:S04]  /*70840*/  STL.64 [R1+0x278], R10 ;  /* 0x0002780a01007387 */ /* 0x0003e80000100a00 */
[----:B------:R-:W3:Y:S04]  /*70850*/  LDSM.16.M88.4 R200, [R82+UR9+0x30000] ;  /* 0x0300000952c8783b */ /* 0x000ee80008000200 */
[----:B------:R-:W3:Y:S01]  /*70860*/  LDSM.16.M88.4 R196, [R82+UR9+0x32000] ;  /* 0x0320000952c4783b */ /* 0x000ee20008000200 */
[----:B-1----:R-:W-:Y:S03]  /*70870*/  HMMA.1688.F32.TF32 R8, R60, R4, R144 ;  /* 0x000000043c08723c */ /* 0x002fe60000081090 */
[----:B------:R-:W1:Y:S04]  /*70880*/  LDSM.16.M88.4 R192, [R82+UR9+0x34000] ;  /* 0x0340000952c0783b */ /* 0x000e680008000200 */
[----:B------:R-:W1:Y:S01]  /*70890*/  LDSM.16.M88.4 R188, [R82+UR9+0x36000] ;  /* 0x0360000952bc783b */ /* 0x000e620008000200 */
[C---:B------:R-:W-:Y:S03]  /*708a0*/  HMMA.1688.F32.TF32 R4, R244.reuse, R64, R180 ;  /* 0x00000040f404723c */ /* 0x040fe600000810b4 */
[----:B------:R-:W-:Y:S04]  /*708b0*/  STL [R1+0x69ac], R153 ;  /* 0x0069ac9901007387 */ /* 0x000fe80000100800 */
[----:B------:R-:W-:Y:S04]  /*708c0*/  STL [R1+0x69a8], R154 ;  /* 0x0069a89a01007387 */ /* 0x000fe80000100800 */
[----:B------:R-:W-:Y:S04]  /*708d0*/  STL [R1+0x69a4], R155 ;  /* 0x0069a49b01007387 */ /* 0x000fe80000100800 */
[----:B------:R-:W1:Y:S04]  /*708e0*/  LDSM.16.M88.4 R184, [R82+UR9+0x38000] ;  /* 0x0380000952b8783b */ /* 0x000e680008000200 */
[----:B------:R-:W-:Y:S04]  /*708f0*/  STL.64 [R1+0x660], R8 ;  /* 0x0006600801007387 */ /* 0x000fe80000100a00 */
[----:B------:R-:W-:Y:S04]  /*70900*/  STL.64 [R1+0x668], R10 ;  /* 0x0006680a01007387 */ /* 0x000fe80000100a00 */
[----:B------:R-:W-:Y:S04]  /*70910*/  STL.64 [R1+0x200], R4 ;  /* 0x0002000401007387 */ /* 0x000fe80000100a00 */
[----:B------:R-:W-:Y:S04]  /*70920*/  STL.64 [R1+0x208], R6 ;  /* 0x0002080601007387 */ /* 0x000fe80000100a00 */
[----:B------:R-:W-:Y:S04]  /*70930*/  STL [R1+0x6b5c], R42 ;  /* 0x006b5c2a01007387 */ /* 0x000fe80000100800 */
[----:B------:R-:W-:Y:S04]  /*70940*/  STL [R1+0x6b58], R43 ;  /* 0x006b582b01007387 */ /* 0x000fe80000100800 */
[----:B------:R-:W-:Y:S04]  /*70950*/  STL [R1+0x6b50], R38 ;  /* 0x006b502601007387 */ /* 0x000fe80000100800 */
[----:B------:R-:W-:Y:S04]  /*70960*/  STL [R1+0x6b4c], R39 ;  /* 0x006b4c2701007387 */ /* 0x000fe80000100800 */
[----:B------:R-:W-:Y:S04]  /*70970*/  STL [R1+0x6b54], R34 ;  /* 0x006b542201007387 */ /* 0x000fe80000100800 */
[----:B------:R-:W1:Y:S04]  /*70980*/  LDSM.16.M88.4 R180, [R82+UR9+0x3a000] ;  /* 0x03a0000952b4783b */ /* 0x000e680008000200 */
[----:B------:R-:W-:Y:S04]  /*70990*/  STL [R1+0x6b48], R35 ;  /* 0x006b482301007387 */ /* 0x000fe80000100800 */
[----:B------:R-:W-:Y:S04]  /*709a0*/  STL [R1+0x6b64], R30 ;  /* 0x006b641e01007387 */ /* 0x000fe80000100800 */
[----:B------:R-:W1:Y:S04]  /*709b0*/  LDSM.16.M88.4 R176, [R82+UR9+0x3c000] ;  /* 0x03c0000952b0783b */ /* 0x000e680008000200 */
[----:B------:R-:W-:Y:S04]  /*709c0*/  STL [R1+0x6b60], R31 ;  /* 0x006b601f01007387 */ /* 0x000fe80000100800 */
[----:B----4-:R-:W-:Y:S04]  /*709d0*/  STL [R1+0x6b6c], R26 ;  /* 0x006b6c1a01007387 */ /* 0x010fe80000100800 */
        /* <DEDUP_REMOVED lines=19> */
[----:B---3--:R-:W-:Y:S04]  /*70b10*/  STL [R1+0x6bbc], R214 ;  /* 0x006bbcd601007387 */ /* 0x008fe80000100800 */
        /* <DEDUP_REMOVED lines=9> */
[----:B-1----:R-:W-:Y:S04]  /*70bb0*/  STL [R1+0x6be4], R194 ;  /* 0x006be4c201007387 */ /* 0x002fe80000100800 */
        /* <DEDUP_REMOVED lines=8> */
[----:B------:R-:W1:Y:S04]  /*70c40*/  LDSM.16.M88.4 R68, [R82+UR9+0x8000] ;  /* 0x008000095244783b */ /* 0x000e680008000200 */
[----:B------:R-:W-:Y:S04]  /*70c50*/  STL [R1+0x6c00], R179 ;  /* 0x006c00b301007387 */ /* 0x000fe80000100800 */
[----:B------:R-:W2:Y:S04]  /*70c60*/  LDL.LU R160, [R1+0x1b0] ;  /* 0x0001b00001a07983 */ /* 0x000ea80000300800 */
[----:B------:R-:W2:Y:S04]  /*70c70*/  LDL.LU R161, [R1+0x1b4] ;  /* 0x0001b40001a17983 */ /* 0x000ea80000300800 */
[----:B------:R-:W2:Y:S04]  /*70c80*/  LDL.LU R162, [R1+0x1b8] ;  /* 0x0001b80001a27983 */ /* 0x000ea80000300800 */
[----:B------:R-:W2:Y:S04]  /*70c90*/  LDL.LU R163, [R1+0x1bc] ;  /* 0x0001bc0001a37983 */ /* 0x000ea80000300800 */
[----:B------:R-:W3:Y:S04]  /*70ca0*/  LDSM.16.M88.4 R172, [R82+UR9+0x3e000] ;  /* 0x03e0000952ac783b */ /* 0x000ee80008000200 */
[----:B------:R-:W4:Y:S04]  /*70cb0*/  LDSM.16.M88.4 R48, [R82+UR9+0xa000] ;  /* 0x00a000095230783b */ /* 0x000f280008000200 */
[----:B------:R-:W4:Y:S01]  /*70cc0*/  LDSM.16.M88.4 R44, [R82+UR9+0xc000] ;  /* 0x00c00009522c783b */ /* 0x000f220008000200 */
[C---:B-1----:R-:W-:Y:S03]  /*70cd0*/  HMMA.1688.F32.TF32 R4, R244.reuse, R68, R108 ;  /* 0x00000044f404723c */ /* 0x042fe6000008106c */
[----:B---3--:R-:W-:Y:S04]  /*70ce0*/  STL [R1+0x6c0c], R174 ;  /* 0x006c0cae01007387 */ /* 0x008fe80000100800 */
[----:B------:R-:W-:Y:S01]  /*70cf0*/  STL [R1+0x6c08], R175 ;  /* 0x006c08af01007387 */ /* 0x000fe20000100800 */
[----:B----4-:R-:W-:-:S15]  /*70d00*/  HMMA.1688.F32.TF32 R8, R244, R48, R156 ;  /* 0x00000030f408723c */ /* 0x010fde000008109c */
[----:B------:R-:W-:Y:S04]  /*70d10*/  STL.64 [R1+0x1f0], R4 ;  /* 0x0001f00401007387 */ /* 0x000fe80000100a00 */
[----:B------:R1:W-:Y:S04]  /*70d20*/  STL.64 [R1+0x1f8], R6 ;  /* 0x0001f80601007387 */ /* 0x0003e80000100a00 */
[----:B------:R-:W3:Y:S04]  /*70d30*/  LDL.LU R156, [R1+0x9c0] ;  /* 0x0009c000019c7983 */ /* 0x000ee80000300800 */
[----:B------:R-:W3:Y:S04]  /*70d40*/  LDL.LU R157, [R1+0x9c4] ;  /* 0x0009c400019d7983 */ /* 0x000ee80000300800 */
[----:B------:R-:W3:Y:S04]  /*70d50*/  LDL.LU R158, [R1+0x9c8] ;  /* 0x0009c800019e7983 */ /* 0x000ee80000300800 */
[----:B------:R-:W3:Y:S01]  /*70d60*/  LDL.LU R159, [R1+0x9cc] ;  /* 0x0009cc00019f7983 */ /* 0x000ee20000300800 */
[----:B------:R-:W-:Y:S01]  /*70d70*/  HMMA.1688.F32.TF32 R72, R244, R44, R116 ;  /* 0x0000002cf448723c */ /* 0x000fe20000081074 */
[----:B-1----:R-:W-:Y:S01]  /*70d80*/  MOV R6, R10 ;  /* 0x0000000a00067202 */ /* 0x002fe20000000f00 */
[----:B------:R-:W-:-:S15]  /*70d90*/  IMAD.MOV.U32 R7, RZ, RZ, R11 ;  /* 0x000000ffff077224 */ /* 0x000fde00078e000b */
[----:B------:R-:W-:-:S07]  /*70da0*/  NOP ;  /* 0x0000000000007918 */ /* 0x000fce0000000000 */
[----:B------:R-:W-:Y:S01]  /*70db0*/  IMAD.MOV.U32 R10, RZ, RZ, R72 ;  /* 0x000000ffff0a7224 */ /* 0x000fe200078e0048 */
[----:B------:R-:W-:Y:S01]  /*70dc0*/  MOV R11, R73 ;  /* 0x00000049000b7202 */ /* 0x000fe20000000f00 */
[----:B------:R-:W-:Y:S02]  /*70dd0*/  IMAD.MOV.U32 R54, RZ, RZ, R74 ;  /* 0x000000ffff367224 */ /* 0x000fe400078e004a */
[----:B------:R-:W-:Y:S02]  /*70de0*/  IMAD.MOV.U32 R55, RZ, RZ, R75 ;  /* 0x000000ffff377224 */ /* 0x000fe400078e004b */
[----:B------:R-:W-:Y:S01]  /*70df0*/  HMMA.1688.F32.TF32 R72, R244, R40, R164 ;  /* 0x00000028f448723c */ /* 0x000fe200000810a4 */
[----:B------:R-:W4:Y:S04]  /*70e00*/  LDL.LU R164, [R1+0x190] ;  /* 0x0001900001a47983 */ /* 0x000f280000300800 */
[----:B------:R-:W4:Y:S04]  /*70e10*/  LDL.LU R165, [R1+0x194] ;  /* 0x0001940001a57983 */ /* 0x000f280000300800 */
[----:B------:R-:W4:Y:S04]  /*70e20*/  LDL.LU R166, [R1+0x198] ;  /* 0x0001980001a67983 */ /* 0x000f280000300800 */
[----:B------:R-:W4:Y:S11]  /*70e30*/  LDL.LU R167, [R1+0x19c] ;  /* 0x00019c0001a77983 */ /* 0x000f360000300800 */
[----:B------:R-:W-:Y:S01]  /*70e40*/  MOV R211, R75 ;  /* 0x0000004b00d37202 */ /* 0x000fe20000000f00 */
[----:B------:R-:W-:Y:S01]  /*70e50*/  IMAD.MOV.U32 R210, RZ, RZ, R74 ;  /* 0x000000ffffd27224 */ /* 0x000fe200078e004a */
[----:B------:R-:W-:Y:S01]  /*70e60*/  MOV R206, R72 ;  /* 0x0000004800ce7202 */ /* 0x000fe20000000f00 */
[----:B------:R-:W-:-:S02]  /*70e70*/  IMAD.MOV.U32 R207, RZ, RZ, R73 ;  /* 0x000000ffffcf7224 */ /* 0x000fc400078e0049 */
[----:B------:R1:W-:Y:S04]  /*70e80*/  STL [R1+0x6c1c], R211 ;  /* 0x006c1cd301007387 */ /* 0x0003e80000100800 */
[----:B------:R1:W-:Y:S04]  /*70e90*/  STL [R1+0x6c18], R210 ;  /* 0x006c18d201007387 */ /* 0x0003e80000100800 */
[----:B------:R1:W-:Y:S04]  /*70ea0*/  STL [R1+0x6c14], R207 ;  /* 0x006c14cf01007387 */ /* 0x0003e80000100800 */
[----:B------:R1:W-:Y:S01]  /*70eb0*/  STL [R1+0x6c10], R206 ;  /* 0x006c10ce01007387 */ /* 0x0003e20000100800 */
[----:B--2---:R-:W-:Y:S03]  /*70ec0*/  HMMA.1688.F32.TF32 R72, R244, R36, R160 ;  /* 0x00000024f448723c */ /* 0x004fe600000810a0 */
[----:B------:R-:W2:Y:S04]  /*70ed0*/  LDL.LU R160, [R1+0x180] ;  /* 0x0001800001a07983 */ /* 0x000ea80000300800 */
[----:B------:R-:W2:Y:S04]  /*70ee0*/  LDL.LU R161, [R1+0x184] ;  /* 0x0001840001a17983 */ /* 0x000ea80000300800 */
[----:B------:R-:W2:Y:S04]  /*70ef0*/  LDL.LU R162, [R1+0x188] ;  /* 0x0001880001a27983 */ /* 0x000ea80000300800 */
[----:B------:R-:W2:Y:S09]  /*70f00*/  LDL.LU R163, [R1+0x18c] ;  /* 0x00018c0001a37983 */ /* 0x000eb20000300800 */
[----:B------:R-:W-:Y:S01]  /*70f10*/  IMAD.MOV.U32 R219, RZ, RZ, R75 ;  /* 0x000000ffffdb7224 */ /* 0x000fe200078e004b */
[----:B------:R-:W-:Y:S01]  /*70f20*/  MOV R218, R74 ;  /* 0x0000004a00da7202 */ /* 0x000fe20000000f00 */
[----:B------:R-:W-:-:S02]  /*70f30*/  IMAD.MOV.U32 R215, RZ, RZ, R73 ;  /* 0x000000ffffd77224 */ /* 0x000fc400078e0049 */
[----:B------:R-:W-:Y:S01]  /*70f40*/  IMAD.MOV.U32 R214, RZ, RZ, R72 ;  /* 0x000000ffffd67224 */ /* 0x000fe200078e0048 */
[----:B------:R1:W-:Y:S04]  /*70f50*/  STL [R1+0x6c2c], R219 ;  /* 0x006c2cdb01007387 */ /* 0x0003e80000100800 */
[----:B------:R1:W-:Y:S04]  /*70f60*/  STL [R1+0x6c28], R218 ;  /* 0x006c28da01007387 */ /* 0x0003e80000100800 */
[----:B------:R-:W-:Y:S04]  /*70f70*/  STL [R1+0x6c24], R215 ;  /* 0x006c24d701007387 */ /* 0x000fe80000100800 */
[----:B------:R1:W-:Y:S01]  /*70f80*/  STL [R1+0x6c20], R214 ;  /* 0x006c20d601007387 */ /* 0x0003e20000100800 */
[----:B---3--:R-:W-:Y:S03]  /*70f90*/  HMMA.1688.F32.TF32 R72, R244, R32, R156 ;  /* 0x00000020f448723c */ /* 0x008fe6000008109c */
[----:B------:R-:W3:Y:S04]  /*70fa0*/  LDL.LU R156, [R1+0x170] ;  /* 0x00017000019c7983 */ /* 0x000ee80000300800 */
[----:B------:R-:W3:Y:S04]  /*70fb0*/  LDL.LU R157, [R1+0x174] ;  /* 0x00017400019d7983 */ /* 0x000ee80000300800 */
[----:B------:R-:W3:Y:S04]  /*70fc0*/  LDL.LU R158, [R1+0x178] ;  /* 0x00017800019e7983 */ /* 0x000ee80000300800 */
[----:B------:R-:W3:Y:S09]  /*70fd0*/  LDL.LU R159, [R1+0x17c] ;  /* 0x00017c00019f7983 */ /* 0x000ef20000300800 */
[----:B------:R-:W-:Y:S01]  /*70fe0*/  IMAD.MOV.U32 R230, RZ, RZ, R72 ;  /* 0x000000ffffe67224 */ /* 0x000fe200078e0048 */
[----:B------:R-:W-:Y:S01]  /*70ff0*/  MOV R231, R73 ;  /* 0x0000004900e77202 */ /* 0x000fe20000000f00 */
[----:B------:R-:W-:-:S02]  /*71000*/  IMAD.MOV.U32 R234, RZ, RZ, R74 ;  /* 0x000000ffffea7224 */ /* 0x000fc400078e004a */
[----:B------:R-:W-:-:S05]  /*71010*/  IMAD.MOV.U32 R235, RZ, RZ, R75 ;  /* 0x000000ffffeb7224 */ /* 0x000fca00078e004b */
[----:B------:R1:W-:Y:S04]  /*71020*/  STL [R1+0x6c3c], R235 ;  /* 0x006c3ceb01007387 */ /* 0x0003e80000100800 */
[----:B------:R-:W-:Y:S01]  /*71030*/  STL [R1+0x6c38], R234 ;  /* 0x006c38ea01007387 */ /* 0x000fe20000100800 */
[----:B----4-:R-:W-:Y:S03]  /*71040*/  HMMA.1688.F32.TF32 R72, R244, R28, R164 ;  /* 0x0000001cf448723c */ /* 0x010fe600000810a4 */
[----:B------:R4:W-:Y:S04]  /*71050*/  STL [R1+0x6c34], R231 ;  /* 0x006c34e701007387 */ /* 0x0009e80000100800 */
[----:B------:R4:W-:Y:S04]  /*71060*/  STL [R1+0x6c30], R230 ;  /* 0x006c30e601007387 */ /* 0x0009e80000100800 */
[----:B------:R-:W4:Y:S04]  /*71070*/  LDL.LU R116, [R1+0x160] ;  /* 0x0001600001747983 */ /* 0x000f280000300800 */
[----:B------:R-:W4:Y:S04]  /*71080*/  LDL.LU R117, [R1+0x164] ;  /* 0x0001640001757983 */ /* 0x000f280000300800 */
[----:B------:R-:W4:Y:S04]  /*71090*/  LDL.LU R118, [R1+0x168] ;  /* 0x0001680001767983 */ /* 0x000f280000300800 */
[----:B------:R-:W4:Y:S01]  /*710a0*/  LDL.LU R119, [R1+0x16c] ;  /* 0x00016c0001777983 */ /* 0x000f220000300800 */
[----:B------:R-:W-:Y:S01]  /*710b0*/  MOV R238, R72 ;  /* 0x0000004800ee7202 */ /* 0x000fe20000000f00 */
[----:B------:R-:W-:Y:S01]  /*710c0*/  IMAD.MOV.U32 R239, RZ, RZ, R73 ;  /* 0x000000ffffef7224 */ /* 0x000fe200078e0049 */
[----:B------:R-:W-:Y:S01]  /*710d0*/  MOV R15, R75 ;  /* 0x0000004b000f7202 */ /* 0x000fe20000000f00 */
[----:B------:R-:W-:-:S04]  /*710e0*/  IMAD.MOV.U32 R14, RZ, RZ, R74 ;  /* 0x000000ffff0e7224 */ /* 0x000fc800078e004a */
[----:B------:R1:W-:Y:S04]  /*710f0*/  STL [R1+0x6c4c], R15 ;  /* 0x006c4c0f01007387 */ /* 0x0003e80000100800 */
[----:B------:R1:W-:Y:S04]  /*71100*/  STL [R1+0x6c48], R14 ;  /* 0x006c480e01007387 */ /* 0x0003e80000100800 */
[----:B------:R-:W-:Y:S04]  /*71110*/  STL [R1+0x6c44], R239 ;  /* 0x006c44ef01007387 */ /* 0x000fe80000100800 */
        /* <DEDUP_REMOVED lines=11> */
[----:B------:R-:W-:Y:S04]  /*711d0*/  STL [R1+0x6c58], R226 ;  /* 0x006c58e201007387 */ /* 0x000fe80000100800 */
[----:B------:R1:W-:Y:S04]  /*711e0*/  STL [R1+0x6c54], R223 ;  /* 0x006c54df01007387 */ /* 0x0003e80000100800 */
[----:B------:R1:W-:Y:S04]  /*711f0*/  STL [R1+0x6c50], R222 ;  /* 0x006c50de01007387 */ /* 0x0003e80000100800 */
[----:B------:R-:W2:Y:S04]  /*71200*/  LDL.LU R164, [R1+0x140] ;  /* 0x0001400001a47983 */ /* 0x000ea80000300800 */
[----:B------:R-:W2:Y:S04]  /*71210*/  LDL.LU R165, [R1+0x144] ;  /* 0x0001440001a57983 */ /* 0x000ea80000300800 */
[----:B------:R-:W2:Y:S04]  /*71220*/  LDL.LU R166, [R1+0x148] ;  /* 0x0001480001a67983 */ /* 0x000ea80000300800 */
[----:B------:R-:W2:Y:S01]  /*71230*/  LDL.LU R167, [R1+0x14c] ;  /* 0x00014c0001a77983 */ /* 0x000ea20000300800 */
        /* <DEDUP_REMOVED lines=8> */
[----:B------:R-:W-:Y:S02]  /*712c0*/  IMAD.MOV.U32 R203, RZ, RZ, R75 ;  /* 0x000000ffffcb7224 */ /* 0x000fe400078e004b */
[----:B----4-:R-:W-:-:S15]  /*712d0*/  HMMA.1688.F32.TF32 R72, R244, R16, R116 ;  /* 0x00000010f448723c */ /* 0x010fde0000081074 */
[----:B------:R-:W-:-:S09]  /*712e0*/  NOP ;  /* 0x0000000000007918 */ /* 0x000fd20000000000 */
[----:B------:R-:W-:Y:S01]  /*712f0*/  MOV R18, R72 ;  /* 0x0000004800127202 */ /* 0x000fe20000000f00 */
[----:B------:R-:W-:Y:S01]  /*71300*/  IMAD.MOV.U32 R19, RZ, RZ, R73 ;  /* 0x000000ffff137224 */ /* 0x000fe200078e0049 */
[----:B------:R-:W-:Y:S01]  /*71310*/  MOV R23, R75 ;  /* 0x0000004b00177202 */ /* 0x000fe20000000f00 */
[----:B------:R-:W-:Y:S01]  /*71320*/  IMAD.MOV.U32 R22, RZ, RZ, R74 ;  /* 0x000000ffff167224 */ /* 0x000fe200078e004a */
[----:B------:R4:W-:Y:S04]  /*71330*/  STL [R1+0x6c6c], R203 ;  /* 0x006c6ccb01007387 */ /* 0x0009e80000100800 */
[----:B------:R4:W-:Y:S04]  /*71340*/  STL [R1+0x6c68], R202 ;  /* 0x006c68ca01007387 */ /* 0x0009e80000100800 */
[----:B------:R4:W-:Y:S04]  /*71350*/  STL [R1+0x6c64], R199 ;  /* 0x006c64c701007387 */ /* 0x0009e80000100800 */
[----:B------:R4:W-:Y:S04]  /*71360*/  STL [R1+0x6c60], R198 ;  /* 0x006c60c601007387 */ /* 0x0009e80000100800 */
[----:B------:R4:W-:Y:S04]  /*71370*/  STL [R1+0x6c7c], R23 ;  /* 0x006c7c1701007387 */ /* 0x0009e80000100800 */
[----:B------:R-:W-:Y:S04]  /*71380*/  STL [R1+0x6c78], R22 ;  /* 0x006c781601007387 */ /* 0x000fe80000100800 */
        /* <DEDUP_REMOVED lines=10> */
[----:B------:R-:W-:Y:S02]  /*71430*/  IMAD.MOV.U32 R195, RZ, RZ, R75 ;  /* 0x000000ffffc37224 */ /* 0x000fe400078e004b */
[----:B------:R-:W-:Y:S03]  /*71440*/  HMMA.1688.F32.TF32 R72, R244, R236, R164 ;  /* 0x000000ecf448723c */ /* 0x000fe600000810a4 */
[----:B------:R4:W-:Y:S04]  /*71450*/  STL [R1+0x6c8c], R195 ;  /* 0x006c8cc301007387 */ /* 0x0009e80000100800 */
[----:B------:R4:W-:Y:S04]  /*71460*/  STL [R1+0x6c88], R194 ;  /* 0x006c88c201007387 */ /* 0x0009e80000100800 */
[----:B------:R4:W-:Y:S04]  /*71470*/  STL [R1+0x6c84], R191 ;  /* 0x006c84bf01007387 */ /* 0x0009e80000100800 */
[----:B------:R4:W-:Y:S09]  /*71480*/  STL [R1+0x6c80], R190 ;  /* 0x006c80be01007387 */ /* 0x0009f20000100800 */
[----:B------:R-:W-:Y:S01]  /*71490*/  IMAD.MOV.U32 R187, RZ, RZ, R75 ;  /* 0x000000ffffbb7224 */ /* 0x000fe200078e004b */
[----:B------:R-:W-:Y:S01]  /*714a0*/  MOV R183, R73 ;  /* 0x0000004900b77202 */ /* 0x000fe20000000f00 */
[----:B------:R-:W-:-:S02]  /*714b0*/  IMAD.MOV.U32 R186, RZ, RZ, R74 ;  /* 0x000000ffffba7224 */ /* 0x000fc400078e004a */
[----:B------:R-:W-:Y:S01]  /*714c0*/  IMAD.MOV.U32 R182, RZ, RZ, R72 ;  /* 0x000000ffffb67224 */ /* 0x000fe200078e0048 */
[----:B------:R4:W-:Y:S01]  /*714d0*/  STL [R1+0x6c9c], R187 ;  /* 0x006c9cbb01007387 */ /* 0x0009e20000100800 */
[----:B---3--:R-:W-:Y:S03]  /*714e0*/  HMMA.1688.F32.TF32 R72, R244, R232, R156 ;  /* 0x000000e8f448723c */ /* 0x008fe6000008109c */
[----:B------:R3:W-:Y:S04]  /*714f0*/  STL [R1+0x6c98], R186 ;  /* 0x006c98ba01007387 */ /* 0x0007e80000100800 */
[----:B------:R-:W-:Y:S04]  /*71500*/  STL [R1+0x6c94], R183 ;  /* 0x006c94b701007387 */ /* 0x000fe80000100800 */
[----:B------:R3:W-:Y:S04]  /*71510*/  STL [R1+0x6c90], R182 ;  /* 0x006c90b601007387 */ /* 0x0007e80000100800 */
[----:B------:R-:W4:Y:S04]  /*71520*/  LDL.LU R156, [R1+0x110] ;  /* 0x00011000019c7983 */ /* 0x000f280000300800 */
[----:B------:R-:W4:Y:S04]  /*71530*/  LDL.LU R157, [R1+0x114] ;  /* 0x00011400019d7983 */ /* 0x000f280000300800 */
[----:B------:R-:W4:Y:S04]  /*71540*/  LDL.LU R158, [R1+0x118] ;  /* 0x00011800019e7983 */ /* 0x000f280000300800 */
[----:B------:R-:W4:Y:S04]  /*71550*/  LDL.LU R159, [R1+0x11c] ;  /* 0x00011c00019f7983 */ /* 0x000f280000300800 */
[----:B------:R-:W3:Y:S04]  /*71560*/  LDL.LU R100, [R1+0x9b0] ;  /* 0x0009b00001647983 */ /* 0x000ee80000300800 */
[----:B------:R-:W3:Y:S04]  /*71570*/  LDL.LU R101, [R1+0x9b4] ;  /* 0x0009b40001657983 */ /* 0x000ee80000300800 */
[----:B------:R-:W3:Y:S04]  /*71580*/  LDL.LU R102, [R1+0x9b8] ;  /* 0x0009b80001667983 */ /* 0x000ee80000300800 */
[----:B------:R-:W3:Y:S01]  /*71590*/  LDL.LU R103, [R1+0x9bc] ;  /* 0x0009bc0001677983 */ /* 0x000ee20000300800 */
[----:B------:R-:W-:Y:S01]  /*715a0*/  MOV R179, R75 ;  /* 0x0000004b00b37202 */ /* 0x000fe20000000f00 */
[----:B------:R-:W-:Y:S01]  /*715b0*/  IMAD.MOV.U32 R178, RZ, RZ, R74 ;  /* 0x000000ffffb27224 */ /* 0x000fe200078e004a */
[----:B------:R-:W-:Y:S01]  /*715c0*/  MOV R174, R72 ;  /* 0x0000004800ae7202 */ /* 0x000fe20000000f00 */
[----:B------:R-:W-:-:S02]  /*715d0*/  IMAD.MOV.U32 R175, RZ, RZ, R73 ;  /* 0x000000ffffaf7224 */ /* 0x000fc400078e0049 */
[----:B------:R3:W-:Y:S04]  /*715e0*/  STL [R1+0x6cac], R179 ;  /* 0x006cacb301007387 */ /* 0x0007e80000100800 */
[----:B------:R-:W-:Y:S04]  /*715f0*/  STL [R1+0x6ca8], R178 ;  /* 0x006ca8b201007387 */ /* 0x000fe80000100800 */
[----:B------:R3:W-:Y:S04]  /*71600*/  STL [R1+0x6ca4], R175 ;  /* 0x006ca4af01007387 */ /* 0x0007e80000100800 */
[----:B------:R3:W-:Y:S04]  /*71610*/  STL [R1+0x6ca0], R174 ;  /* 0x006ca0ae01007387 */ /* 0x0007e80000100800 */
        /* <DEDUP_REMOVED lines=25> */
[----:B----4-:R-:W-:Y:S01]  /*717b0*/  HMMA.1688.F32.TF32 R72, R244, R224, R156 ;  /* 0x000000e0f448723c */ /* 0x010fe2000008109c */
[----:B------:R-:W4:Y:S04]  /*717c0*/  LDL.LU R156, [R1+0x40] ;  /* 0x00004000019c7983 */ /* 0x000f280000300800 */
[----:B------:R-:W4:Y:S04]  /*717d0*/  LDL.LU R157, [R1+0x44] ;  /* 0x00004400019d7983 */ /* 0x000f280000300800 */
[----:B------:R-:W4:Y:S04]  /*717e0*/  LDL.LU R158, [R1+0x48] ;  /* 0x00004800019e7983 */ /* 0x000f280000300800 */
[----:B------:R-:W4:Y:S11]  /*717f0*/  LDL.LU R159, [R1+0x4c] ;  /* 0x00004c00019f7983 */ /* 0x000f360000300800 */
[----:B-1----:R-:W-:Y:S01]  /*71800*/  IMAD.MOV.U32 R211, RZ, RZ, R72 ;  /* 0x000000ffffd37224 */ /* 0x002fe200078e0048 */
[----:B------:R-:W-:Y:S01]  /*71810*/  MOV R210, R73 ;  /* 0x0000004900d27202 */ /* 0x000fe20000000f00 */
[----:B------:R-:W-:-:S02]  /*71820*/  IMAD.MOV.U32 R207, RZ, RZ, R74 ;  /* 0x000000ffffcf7224 */ /* 0x000fc400078e004a */
[----:B------:R-:W-:Y:S02]  /*71830*/  IMAD.MOV.U32 R206, RZ, RZ, R75 ;  /* 0x000000ffffce7224 */ /* 0x000fe400078e004b */
[----:B---3--:R-:W-:-:S15]  /*71840*/  HMMA.1688.F32.TF32 R72, R244, R220, R100 ;  /* 0x000000dcf448723c */ /* 0x008fde0000081064 */
[----:B------:R-:W-:-:S09]  /*71850*/  NOP ;  /* 0x0000000000007918 */ /* 0x000fd20000000000 */
        /* <DEDUP_REMOVED lines=28> */
[----:B--2---:R-:W-:-:S15]  /*71a20*/  HMMA.1688.F32.TF32 R72, R244, R200, R160 ;  /* 0x000000c8f448723c */ /* 0x004fde00000810a0 */
[----:B------:R-:W-:-:S09]  /*71a30*/  NOP ;  /* 0x0000000000007918 */ /* 0x000fd20000000000 */
[----:B------:R-:W-:Y:S01]  /*71a40*/  IMAD.MOV.U32 R203, RZ, RZ, R72 ;  /* 0x000000ffffcb7224 */ /* 0x000fe200078e0048 */
[----:B------:R-:W-:Y:S01]  /*71a50*/  MOV R202, R73 ;  /* 0x0000004900ca7202 */ /* 0x000fe20000000f00 */
[----:B------:R-:W-:Y:S02]  /*71a60*/  IMAD.MOV.U32 R199, RZ, RZ, R74 ;  /* 0x000000ffffc77224 */ /* 0x000fe400078e004a */
[----:B------:R-:W-:Y:S02]  /*71a70*/  IMAD.MOV.U32 R198, RZ, RZ, R75 ;  /* 0x000000ffffc67224 */ /* 0x000fe400078e004b */
[----:B----4-:R-:W-:Y:S01]  /*71a80*/  HMMA.1688.F32.TF32 R72, R244, R196, R156 ;  /* 0x000000c4f448723c */ /* 0x010fe2000008109c */
        /* <DEDUP_REMOVED lines=32> */
[----:B------:R-:W2:Y:S04]  /*71c90*/  LDL.LU R88, [R1] ;  /* 0x0000000001587983 */ /* 0x000ea80000300800 */
        /* <DEDUP_REMOVED lines=19> */
[----:B------:R-:W-:Y:S01]  /*71dd0*/  MOV R39, R72 ;  /* 0x0000004800277202 */ /* 0x000fe20000000f00 */
[----:B------:R-:W-:Y:S01]  /*71de0*/  IMAD.MOV.U32 R35, RZ, RZ, R73 ;  /* 0x000000ffff237224 */ /* 0x000fe200078e0049 */
[----:B------:R-:W-:Y:S01]  /*71df0*/  MOV R52, R75 ;  /* 0x0000004b00347202 */ /* 0x000fe20000000f00 */
[----:B------:R-:W-:-:S02]  /*71e00*/  IMAD.MOV.U32 R53, RZ, RZ, R74 ;  /* 0x000000ffff357224 */ /* 0x000fc400078e004a */
[----:B---3--:R-:W-:-:S15]  /*71e10*/  HMMA.1688.F32.TF32 R72, R244, R192, R132 ;  /* 0x000000c0f448723c */ /* 0x008fde0000081084 */
[----:B------:R-:W-:-:S09]  /*71e20*/  NOP ;  /* 0x0000000000007918 */ /* 0x000fd20000000000 */
[----:B------:R-:W-:Y:S01]  /*71e30*/  IMAD.MOV.U32 R23, RZ, RZ, R72 ;  /* 0x000000ffff177224 */ /* 0x000fe200078e0048 */
[----:B------:R-:W-:Y:S01]  /*71e40*/  MOV R19, R74 ;  /* 0x0000004a00137202 */ /* 0x000fe20000000f00 */
[----:B------:R-:W-:Y:S02]  /*71e50*/  IMAD.MOV.U32 R22, RZ, RZ, R73 ;  /* 0x000000ffff167224 */ /* 0x000fe400078e0049 */
[----:B------:R-:W-:Y:S02]  /*71e60*/  IMAD.MOV.U32 R18, RZ, RZ, R75 ;  /* 0x000000ffff127224 */ /* 0x000fe400078e004b */
[----:B----4-:R-:W-:-:S15]  /*71e70*/  HMMA.1688.F32.TF32 R72, R244, R188, R128 ;  /* 0x000000bcf448723c */ /* 0x010fde0000081080 */
[----:B------:R-:W-:-:S09]  /*71e80*/  NOP ;  /* 0x0000000000007918 */ /* 0x000fd20000000000 */
[----:B------:R-:W-:Y:S01]  /*71e90*/  IMAD.MOV.U32 R195, RZ, RZ, R72 ;  /* 0x000000ffffc37224 */ /* 0x000fe200078e0048 */
[----:B------:R-:W-:Y:S01]  /*71ea0*/  MOV R194, R73 ;  /* 0x0000004900c27202 */ /* 0x000fe20000000f00 */
[----:B------:R-:W-:Y:S02]  /*71eb0*/  IMAD.MOV.U32 R191, RZ, RZ, R74 ;  /* 0x000000ffffbf7224 */ /* 0x000fe400078e004a */
[----:B------:R-:W-:Y:S02]  /*71ec0*/  IMAD.MOV.U32 R190, RZ, RZ, R75 ;  /* 0x000000ffffbe7224 */ /* 0x000fe400078e004b */
[----:B--2---:R-:W-:-:S15]  /*71ed0*/  HMMA.1688.F32.TF32 R72, R244, R184, R248 ;  /* 0x000000b8f448723c */ /* 0x004fde00000810f8 */
[----:B------:R-:W-:-:S09]  /*71ee0*/  NOP ;  /* 0x0000000000007918 */ /* 0x000fd20000000000 */
[----:B------:R-:W-:Y:S01]  /*71ef0*/  MOV R187, R72 ;  /* 0x0000004800bb7202 */ /* 0x000fe20000000f00 */
[----:B------:R-:W-:Y:S01]  /*71f00*/  IMAD.MOV.U32 R186, RZ, RZ, R73 ;  /* 0x000000ffffba7224 */ /* 0x000fe200078e0049 */
[----:B------:R-:W-:Y:S01]  /*71f10*/  MOV R182, R75 ;  /* 0x0000004b00b67202 */ /* 0x000fe20000000f00 */
[----:B------:R-:W-:Y:S02]  /*71f20*/  IMAD.MOV.U32 R183, RZ, RZ, R74 ;  /* 0x000000ffffb77224 */ /* 0x000fe400078e004a */
[C---:B------:R-:W-:Y:S06]  /*71f30*/  HMMA.1688.F32.TF32 R72, R244.reuse, R180, R88 ;  /* 0x000000b4f448723c */ /* 0x040fec0000081058 */
        /* <DEDUP_REMOVED lines=8> */
[----:B------:R-:W-:Y:S01]  /*71fc0*/  STL.64 [R1+0x69d8], R248 ;  /* 0x0069d8f801007387 */ /* 0x000fe20000100a00 */
[C---:B------:R-:W-:Y:S03]  /*71fd0*/  HMMA.1688.F32.TF32 R92, R76.reuse, R68, R104 ;  /* 0x000000444c5c723c */ /* 0x040fe60000081068 */
[----:B------:R-:W-:Y:S03]  /*71fe0*/  STL.64 [R1+0x69f0], R246 ;  /* 0x0069f0f601007387 */ /* 0x000fe60000100a00 */
[C---:B------:R-:W-:Y:S01]  /*71ff0*/  HMMA.1688.F32.TF32 R88, R76.reuse, R48, R108 ;  /* 0x000000304c58723c */ /* 0x040fe2000008106c */
[----:B------:R-:W-:Y:S10]  /*72000*/  STL.64 [R1+0x69e8], R244 ;  /* 0x0069e8f401007387 */ /* 0x000ff40000100a00 */
        /* <DEDUP_REMOVED lines=12> */
[----:B------:R-:W-:Y:S04]  /*720d0*/  STL.64 [R1+0x2f0], R92 ;  /* 0x0002f05c01007387 */ /* 0x000fe80000100a00 */
[----:B------:R-:W-:Y:S04]  /*720e0*/  STL.64 [R1+0x2f8], R94 ;  /* 0x0002f85e01007387 */ /* 0x000fe80000100a00 */
[----:B------:R-:W2:Y:S04]  /*720f0*/  LDL.LU R132, [R1+0x810] ;  /* 0x0008100001847983 */ /* 0x000ea80000300800 */
[----:B------:R-:W-:Y:S04]  /*72100*/  STL.64 [R1+0x310], R88 ;  /* 0x0003105801007387 */ /* 0x000fe80000100a00 */
[----:B------:R-:W-:Y:S04]  /*72110*/  STL.64 [R1+0x318], R90 ;  /* 0x0003185a01007387 */ /* 0x000fe80000100a00 */
[----:B------:R1:W-:Y:S04]  /*72120*/  STL.64 [R1+0x320], R72 ;  /* 0x0003204801007387 */ /* 0x0003e80000100a00 */
[----:B------:R3:W-:Y:S04]  /*72130*/  STL.64 [R1+0x328], R74 ;  /* 0x0003284a01007387 */ /* 0x0007e80000100a00 */
[----:B------:R-:W2:Y:S04]  /*72140*/  LDL.LU R133, [R1+0x814] ;  /* 0x0008140001857983 */ /* 0x000ea80000300800 */
[----:B------:R-:W2:Y:S04]  /*72150*/  LDL.LU R134, [R1+0x818] ;  /* 0x0008180001867983 */ /* 0x000ea80000300800 */
[----:B------:R-:W2:Y:S04]  /*72160*/  LDL.LU R135, [R1+0x81c] ;  /* 0x00081c0001877983 */ /* 0x000ea80000300800 */
        /* <DEDUP_REMOVED lines=8> */
[----:B-1----:R-:W4:Y:S04]  /*721f0*/  LDL.LU R72, [R1+0x860] ;  /* 0x0008600001487983 */ /* 0x002f280000300800 */
[----:B------:R-:W4:Y:S04]  /*72200*/  LDL.LU R73, [R1+0x864] ;  /* 0x0008640001497983 */ /* 0x000f280000300800 */
[----:B---3--:R-:W4:Y:S04]  /*72210*/  LDL.LU R74, [R1+0x868] ;  /* 0x00086800014a7983 */ /* 0x008f280000300800 */
[----:B------:R-:W4:Y:S04]  /*72220*/  LDL.LU R75, [R1+0x86c] ;  /* 0x00086c00014b7983 */ /* 0x000f280000300800 */
        /* <DEDUP_REMOVED lines=74> */
[C---:B--2---:R-:W-:Y:S06]  /*726d0*/  HMMA.1688.F32.TF32 R156, R76.reuse, R220, R156 ;  /* 0x000000dc4c9c723c */ /* 0x044fec000008109c */
[C---:B---3--:R-:W-:Y:S06]  /*726e0*/  HMMA.1688.F32.TF32 R160, R76.reuse, R224, R160 ;  /* 0x000000e04ca0723c */ /* 0x048fec00000810a0 */
[C---:B----4-:R-:W-:Y:S06]  /*726f0*/  HMMA.1688.F32.TF32 R116, R76.reuse, R236, R116 ;  /* 0x000000ec4c74723c */ /* 0x050fec0000081074 */
[C---:B------:R-:W-:Y:S06]  /*72700*/  HMMA.1688.F32.TF32 R104, R76.reuse, R12, R104 ;  /* 0x0000000c4c68723c */ /* 0x040fec0000081068 */
[C---:B------:R-:W-:Y:S06]  /*72710*/  HMMA.1688.F32.TF32 R100, R76.reuse, R16, R100 ;  /* 0x000000104c64723c */ /* 0x040fec0000081064 */
[C---:B------:R-:W-:Y:S06]  /*72720*/  HMMA.1688.F32.TF32 R92, R76.reuse, R24, R92 ;  /* 0x000000184c5c723c */ /* 0x040fec000008105c */
[C---:B------:R-:W-:Y:S06]  /*72730*/  HMMA.1688.F32.TF32 R88, R76.reuse, R28, R88 ;  /* 0x0000001c4c58723c */ /* 0x040fec0000081058 */
[----:B------:R-:W-:-:S15]  /*72740*/  HMMA.1688.F32.TF32 R96, R76, R20, R96 ;  /* 0x000000144c60723c */ /* 0x000fde0000081060 */
[----:B------:R-:W-:-:S02]  /*72750*/  NOP ;  /* 0x0000000000007918 */ /* 0x000fc40000000000 */
[----:B------:R1:W-:Y:S04]  /*72760*/  STL.64 [R1+0x330], R88 ;  /* 0x0003305801007387 */ /* 0x0003e80000100a00 */
[----:B------:R-:W-:Y:S01]  /*72770*/  STL.64 [R1+0x338], R90 ;  /* 0x0003385a01007387 */ /* 0x000fe20000100a00 */
[C---:B------:R-:W-:Y:S03]  /*72780*/  HMMA.1688.F32.TF32 R164, R76.reuse, R228, R164 ;  /* 0x000000e44ca4723c */ /* 0x040fe600000810a4 */
[----:B-1----:R-:W2:Y:S04]  /*72790*/  LDL.LU.64 R88, [R1+0x6db0] ;  /* 0x006db00001587983 */ /* 0x002ea80000300a00 */
[----:B------:R1:W-:Y:S01]  /*727a0*/  STL.64 [R1+0x340], R92 ;  /* 0x0003405c01007387 */ /* 0x0003e20000100a00 */
[C---:B------:R-:W-:Y:S03]  /*727b0*/  HMMA.1688.F32.TF32 R108, R76.reuse, R232, R108 ;  /* 0x000000e84c6c723c */ /* 0x040fe6000008106c */
[----:B------:R-:W-:Y:S04]  /*727c0*/  STL.64 [R1+0x348], R94 ;  /* 0x0003485e01007387 */ /* 0x000fe80000100a00 */
[----:B-1----:R-:W3:Y:S04]  /*727d0*/  LDL.LU.64 R92, [R1+0x6da8] ;  /* 0x006da800015c7983 */ /* 0x002ee80000300a00 */
[----:B------:R1:W-:Y:S04]  /*727e0*/  STL.64 [R1+0x360], R96 ;  /* 0x0003606001007387 */ /* 0x0003e80000100a00 */
[----:B------:R-:W-:Y:S04]  /*727f0*/  STL.64 [R1+0x368], R98 ;  /* 0x0003686201007387 */ /* 0x000fe80000100a00 */
[----:B-1----:R-:W4:Y:S04]  /*72800*/  LDL.LU.64 R96, [R1+0x6da0] ;  /* 0x006da00001607983 */ /* 0x002f280000300a00 */
[----:B------:R1:W-:Y:S04]  /*72810*/  STL.64 [R1+0x370], R100 ;  /* 0x0003706401007387 */ /* 0x0003e80000100a00 */
[----:B------:R-:W-:Y:S04]  /*72820*/  STL.64 [R1+0x378], R102 ;  /* 0x0003786601007387 */ /* 0x000fe80000100a00 */
[----:B-1----:R-:W4:Y:S04]  /*72830*/  LDL.LU.64 R100, [R1+0x6d98] ;  /* 0x006d980001647983 */ /* 0x002f280000300a00 */
[----:B------:R1:W-:Y:S04]  /*72840*/  STL.64 [R1+0x380], R104 ;  /* 0x0003806801007387 */ /* 0x0003e80000100a00 */
[----:B------:R-:W-:Y:S04]  /*72850*/  STL.64 [R1+0x388], R106 ;  /* 0x0003886a01007387 */ /* 0x000fe80000100a00 */
[----:B-1----:R-:W4:Y:S04]  /*72860*/  LDL.LU.64 R104, [R1+0x6d90] ;  /* 0x006d900001687983 */ /* 0x002f280000300a00 */
[----:B------:R1:W-:Y:S04]  /*72870*/  STL.64 [R1+0x390], R116 ;  /* 0x0003907401007387 */ /* 0x0003e80000100a00 */
[----:B------:R1:W-:Y:S04]  /*72880*/  STL.64 [R1+0x398], R118 ;  /* 0x0003987601007387 */ /* 0x0003e80000100a00 */
[----:B-1----:R-:W2:Y:S04]  /*72890*/  LDL.LU R116, [R1+0x7f0] ;  /* 0x0007f00001747983 */ /* 0x002ea80000300800 */
[----:B------:R-:W2:Y:S04]  /*728a0*/  LDL.LU R117, [R1+0x7f4] ;  /* 0x0007f40001757983 */ /* 0x000ea80000300800 */
[----:B------:R-:W2:Y:S04]  /*728b0*/  LDL.LU R118, [R1+0x7f8] ;  /* 0x0007f80001767983 */ /* 0x000ea80000300800 */
[----:B------:R-:W2:Y:S04]  /*728c0*/  LDL.LU R119, [R1+0x7fc] ;  /* 0x0007fc0001777983 */ /* 0x000ea80000300800 */
[----:B------:R1:W-:Y:S04]  /*728d0*/  STL.64 [R1+0x3b0], R108 ;  /* 0x0003b06c01007387 */ /* 0x0003e80000100a00 */
[----:B------:R-:W-:Y:S04]  /*728e0*/  STL.64 [R1+0x3b8], R110 ;  /* 0x0003b86e01007387 */ /* 0x000fe80000100a00 */
[----:B-1----:R-:W3:Y:S04]  /*728f0*/  LDL.LU.64 R108, [R1+0x6d88] ;  /* 0x006d8800016c7983 */ /* 0x002ee80000300a00 */
[----:B------:R-:W-:Y:S04]  /*72900*/  STL.64 [R1+0x3d0], R164 ;  /* 0x0003d0a401007387 */ /* 0x000fe80000100a00 */
[----:B------:R1:W-:Y:S04]  /*72910*/  STL.64 [R1+0x3d8], R166 ;  /* 0x0003d8a601007387 */ /* 0x0003e80000100a00 */
[----:B-1----:R-:W4:Y:S04]  /*72920*/  LDL.LU.64 R166, [R1+0x6d80] ;  /* 0x006d800001a67983 */ /* 0x002f280000300a00 */
[----:B------:R-:W3:Y:S04]  /*72930*/  LDL.LU.64 R164, [R1+0x6d78] ;  /* 0x006d780001a47983 */ /* 0x000ee80000300a00 */
[----:B------:R-:W-:Y:S04]  /*72940*/  STL.64 [R1+0x3f0], R160 ;  /* 0x0003f0a001007387 */ /* 0x000fe80000100a00 */
[----:B------:R1:W-:Y:S04]  /*72950*/  STL.64 [R1+0x3f8], R162 ;  /* 0x0003f8a201007387 */ /* 0x0003e80000100a00 */
[----:B-1----:R-:W4:Y:S04]  /*72960*/  LDL.LU.64 R162, [R1+0x6d70] ;  /* 0x006d700001a27983 */ /* 0x002f280000300a00 */
[----:B------:R-:W3:Y:S04]  /*72970*/  LDL.LU.64 R160, [R1+0x6d68] ;  /* 0x006d680001a07983 */ /* 0x000ee80000300a00 */
[----:B------:R-:W-:Y:S04]  /*72980*/  STL.64 [R1+0x4a0], R156 ;  /* 0x0004a09c01007387 */ /* 0x000fe80000100a00 */
[----:B------:R1:W-:Y:S04]  /*72990*/  STL.64 [R1+0x4a8], R158 ;  /* 0x0004a89e01007387 */ /* 0x0003e80000100a00 */
[----:B-1----:R-:W2:Y:S04]  /*729a0*/  LDL.LU.64 R158, [R1+0x6d60] ;  /* 0x006d6000019e7983 */ /* 0x002ea80000300a00 */
[----:B------:R-:W4:Y:S01]  /*729b0*/  LDL.LU.64 R156, [R1+0x6d58] ;  /* 0x006d5800019c7983 */ /* 0x000f220000300a00 */
[C---:B------:R-:W-:Y:S06]  /*729c0*/  HMMA.1688.F32.TF32 R244, R76.reuse, R216, R244 ;  /* 0x000000d84cf4723c */ /* 0x040fec00000810f4 */
[C---:B------:R-:W-:Y:S06]  /*729d0*/  HMMA.1688.F32.TF32 R248, R76.reuse, R212, R248 ;  /* 0x000000d44cf8723c */ /* 0x040fec00000810f8 */
[C---:B------:R-:W-:Y:S11]  /*729e0*/  HMMA.1688.F32.TF32 R152, R76.reuse, R204, R152 ;  /* 0x000000cc4c98723c */ /* 0x040ff60000081098 */
[----:B------:R-:W-:Y:S04]  /*729f0*/  STL.64 [R1+0x4b0], R244 ;  /* 0x0004b0f401007387 */ /* 0x000fe80000100a00 */
[----:B------:R1:W-:Y:S01]  /*72a00*/  STL.64 [R1+0x4b8], R246 ;  /* 0x0004b8f601007387 */ /* 0x0003e20000100a00 */
[C---:B------:R-:W-:Y:S06]  /*72a10*/  HMMA.1688.F32.TF32 R72, R76.reuse, R192, R72 ;  /* 0x000000c04c48723c */ /* 0x040fec0000081048 */
[C---:B-1----:R-:W-:Y:S06]  /*72a20*/  HMMA.1688.F32.TF32 R244, R76.reuse, R208, R144 ;  /* 0x000000d04cf4723c */ /* 0x042fec0000081090 */
[C---:B------:R-:W-:Y:S06]  /*72a30*/  HMMA.1688.F32.TF32 R144, R76.reuse, R200, R140 ;  /* 0x000000c84c90723c */ /* 0x040fec000008108c */
[C---:B------:R-:W-:Y:S01]  /*72a40*/  HMMA.1688.F32.TF32 R140, R76.reuse, R196, R124 ;  /* 0x000000c44c8c723c */ /* 0x040fe2000008107c */
[----:B------:R-:W-:Y:S04]  /*72a50*/  STL.64 [R1+0x4c0], R248 ;  /* 0x0004c0f801007387 */ /* 0x000fe80000100a00 */
[----:B------:R-:W-:Y:S01]  /*72a60*/  STL.64 [R1+0x4c8], R250 ;  /* 0x0004c8fa01007387 */ /* 0x000fe20000100a00 */
[C---:B------:R-:W-:Y:S05]  /*72a70*/  HMMA.1688.F32.TF32 R124, R76.reuse, R188, R168 ;  /* 0x000000bc4c7c723c */ /* 0x040fea00000810a8 */
[----:B------:R-:W-:Y:S04]  /*72a80*/  STL.64 [R1+0x4d0], R244 ;  /* 0x0004d0f401007387 */ /* 0x000fe80000100a00 */
[----:B------:R-:W-:Y:S04]  /*72a90*/  STL.64 [R1+0x4d8], R246 ;  /* 0x0004d8f601007387 */ /* 0x000fe80000100a00 */
[----:B------:R-:W-:Y:S04]  /*72aa0*/  STL.64 [R1+0x4e0], R152 ;  /* 0x0004e09801007387 */ /* 0x000fe80000100a00 */
[----:B------:R-:W-:Y:S01]  /*72ab0*/  STL.64 [R1+0x4e8], R154 ;  /* 0x0004e89a01007387 */ /* 0x000fe20000100a00 */
[C---:B------:R-:W-:Y:S03]  /*72ac0*/  HMMA.1688.F32.TF32 R120, R76.reuse, R184, R120 ;  /* 0x000000b84c78723c */ /* 0x040fe60000081078 */
[----:B------:R-:W-:Y:S04]  /*72ad0*/  STL.64 [R1+0x500], R144 ;  /* 0x0005009001007387 */ /* 0x000fe80000100a00 */
[----:B------:R-:W-:Y:S04]  /*72ae0*/  STL.64 [R1+0x508], R146 ;  /* 0x0005089201007387 */ /* 0x000fe80000100a00 */
[----:B------:R-:W-:Y:S04]  /*72af0*/  STL.64 [R1+0x510], R140 ;  /* 0x0005108c01007387 */ /* 0x000fe80000100a00 */
[----:B------:R-:W-:Y:S04]  /*72b00*/  STL.64 [R1+0x518], R142 ;  /* 0x0005188e01007387 */ /* 0x000fe80000100a00 */
[----:B------:R-:W-:Y:S04]  /*72b10*/  STL.64 [R1+0x520], R72 ;  /* 0x0005204801007387 */ /* 0x000fe80000100a00 */
[----:B------:R1:W-:Y:S02]  /*72b20*/  STL.64 [R1+0x528], R74 ;  /* 0x0005284a01007387 */ /* 0x0003e40000100a00 */
[----:B-1----:R-:W-:Y:S02]  /*72b30*/  HMMA.1688.F32.TF32 R72, R76, R180, R128 ;  /* 0x000000b44c48723c */ /* 0x002fe40000081080 */
[----:B------:R-:W-:Y:S04]  /*72b40*/  STL.64 [R1+0x530], R124 ;  /* 0x0005307c01007387 */ /* 0x000fe80000100a00 */
[----:B------:R-:W-:Y:S04]  /*72b50*/  STL.64 [R1+0x538], R126 ;  /* 0x0005387e01007387 */ /* 0x000fe80000100a00 */
[----:B------:R-:W-:Y:S04]  /*72b60*/  STL.64 [R1+0x540], R120 ;  /* 0x0005407801007387 */ /* 0x000fe80000100a00 */
[----:B------:R-:W-:Y:S01]  /*72b70*/  STL.64 [R1+0x548], R122 ;  /* 0x0005487a01007387 */ /* 0x000fe20000100a00 */
[----:B--2---:R-:W-:-:S02]  /*72b80*/  IMAD.MOV.U32 R130, RZ, RZ, R158 ;  /* 0x000000ffff827224 */ /* 0x004fc400078e009e */
[----:B----4-:R-:W-:Y:S02]  /*72b90*/  IMAD.MOV.U32 R128, RZ, RZ, R156 ;  /* 0x000000ffff807224 */ /* 0x010fe400078e009c */
[----:B------:R-:W2:Y:S01]  /*72ba0*/  LDL.LU R156, [R1+0x6d54] ;  /* 0x006d5400019c7983 */ /* 0x000ea20000300800 */
[----:B------:R-:W-:-:S03]  /*72bb0*/  MOV R129, R157 ;  /* 0x0000009d00817202 */ /* 0x000fc60000000f00 */
[----:B------:R-:W-:Y:S01]  /*72bc0*/  STL.64 [R1+0x590], R72 ;  /* 0x0005904801007387 */ /* 0x000fe20000100a00 */
[----:B------:R-:W-:-:S03]  /*72bd0*/  IMAD.MOV.U32 R131, RZ, RZ, R159 ;  /* 0x000000ffff837224 */ /* 0x000fc600078e009f */
[----:B------:R1:W-:Y:S04]  /*72be0*/  STL.64 [R1+0x598], R74 ;  /* 0x0005984a01007387 */ /* 0x0003e80000100a00 */
[----:B------:R-:W2:Y:S04]  /*72bf0*/  LDL.LU R157, [R1+0x6d50] ;  /* 0x006d5000019d7983 */ /* 0x000ea80000300800 */
[----:B------:R-:W2:Y:S04]  /*72c00*/  LDL.LU R158, [R1+0x6d4c] ;  /* 0x006d4c00019e7983 */ /* 0x000ea80000300800 */
[----:B------:R-:W2:Y:S01]  /*72c10*/  LDL.LU R159, [R1+0x6d48] ;  /* 0x006d4800019f7983 */ /* 0x000ea20000300800 */
[----:B------:R-:W-:Y:S06]  /*72c20*/  HMMA.1688.F32.TF32 R112, R76, R176, R112 ;  /* 0x000000b04c70723c */ /* 0x000fec0000081070 */
[----:B------:R-:W-:Y:S06]  /*72c30*/  HMMA.1688.F32.TF32 R144, R56, R64, R148 ;  /* 0x000000403890723c */ /* 0x000fec0000081094 */
[----:B-1----:R-:W-:Y:S11]  /*72c40*/  HMMA.1688.F32.TF32 R72, R76, R172, R132 ;  /* 0x000000ac4c48723c */ /* 0x002ff60000081084 */
[----:B------:R-:W-:Y:S04]  /*72c50*/  STL.64 [R1+0x600], R112 ;  /* 0x0006007001007387 */ /* 0x000fe80000100a00 */
[----:B------:R-:W-:Y:S04]  /*72c60*/  STL.64 [R1+0x608], R114 ;  /* 0x0006087201007387 */ /* 0x000fe80000100a00 */
[----:B------:R-:W-:Y:S04]  /*72c70*/  STL [R1+0x69a0], R144 ;  /* 0x0069a09001007387 */ /* 0x000fe80000100800 */
[----:B------:R1:W-:Y:S04]  /*72c80*/  STL.64 [R1+0x5f0], R72 ;  /* 0x0005f04801007387 */ /* 0x0003e80000100a00 */
[----:B------:R4:W-:Y:S04]  /*72c90*/  STL.64 [R1+0x5f8], R74 ;  /* 0x0005f84a01007387 */ /* 0x0009e80000100a00 */
[----:B------:R-:W-:Y:S04]  /*72ca0*/  STL [R1+0x699c], R145 ;  /* 0x00699c9101007387 */ /* 0x000fe80000100800 */
[----:B------:R-:W-:Y:S04]  /*72cb0*/  STL [R1+0x6998], R146 ;  /* 0x0069989201007387 */ /* 0x000fe80000100800 */
[----:B------:R-:W-:Y:S01]  /*72cc0*/  STL [R1+0x6994], R147 ;  /* 0x0069949301007387 */ /* 0x000fe20000100800 */
[----:B------:R-:W-:Y:S01]  /*72cd0*/  HMMA.1688.F32.TF32 R148, R56, R48, R116 ;  /* 0x000000303894723c */ /* 0x000fe20000081074 */
[----:B---3--:R-:W-:Y:S01]  /*72ce0*/  MOV R120, R160 ;  /* 0x000000a000787202 */ /* 0x008fe20000000f00 */
[----:B------:R-:W-:Y:S01]  /*72cf0*/  IMAD.MOV.U32 R121, RZ, RZ, R161 ;  /* 0x000000ffff797224 */ /* 0x000fe200078e00a1 */
[----:B------:R-:W-:Y:S01]  /*72d00*/  MOV R123, R163 ;  /* 0x000000a3007b7202 */ /* 0x000fe20000000f00 */
[----:B------:R-:W-:-:S02]  /*72d10*/  IMAD.MOV.U32 R122, RZ, RZ, R162 ;  /* 0x000000ffff7a7224 */ /* 0x000fc400078e00a2 */
[----:B--2---:R-:W-:-:S15]  /*72d20*/  HMMA.1688.F32.TF32 R156, R56, R68, R156 ;  /* 0x00000044389c723c */ /* 0x004fde000008109c */
[----:B------:R-:W-:-:S08]  /*72d30*/  NOP ;  /* 0x0000000000007918 */ /* 0x000fd00000000000 */
[----:B------:R-:W-:Y:S04]  /*72d40*/  STL [R1+0x6990], R156 ;  /* 0x0069909c01007387 */ /* 0x000fe80000100800 */
[----:B------:R-:W-:Y:S04]  /*72d50*/  STL [R1+0x698c], R157 ;  /* 0x00698c9d01007387 */ /* 0x000fe80000100800 */
[----:B------:R-:W-:Y:S04]  /*72d60*/  STL [R1+0x6988], R158 ;  /* 0x0069889e01007387 */ /* 0x000fe80000100800 */
[----:B------:R-:W-:Y:S04]  /*72d70*/  STL [R1+0x6984], R159 ;  /* 0x0069849f01007387 */ /* 0x000fe80000100800 */
        /* <DEDUP_REMOVED lines=8> */
[----:B-1----:R-:W2:Y:S04]  /*72e00*/  LDL.LU R72, [R1+0xf0] ;  /* 0x0000f00001487983 */ /* 0x002ea80000300800 */
[----:B------:R-:W2:Y:S04]  /*72e10*/  LDL.LU R73, [R1+0xf4] ;  /* 0x0000f40001497983 */ /* 0x000ea80000300800 */
[----:B----4-:R-:W4:Y:S04]  /*72e20*/  LDL.LU R74, [R1+0xf8] ;  /* 0x0000f800014a7983 */ /* 0x010f280000300800 */
[----:B------:R-:W4:Y:S04]  /*72e30*/  LDL.LU R75, [R1+0xfc] ;  /* 0x0000fc00014b7983 */ /* 0x000f280000300800 */
[----:B------:R-:W-:Y:S04]  /*72e40*/  STL.64 [R1+0x6a00], R150 ;  /* 0x006a009601007387 */ /* 0x000fe80000100a00 */
[----:B------:R-:W-:Y:S01]  /*72e50*/  STL.64 [R1+0x69f8], R148 ;  /* 0x0069f89401007387 */ /* 0x000fe20000100a00 */
[----:B------:R-:W-:Y:S01]  /*72e60*/  IMAD.MOV.U32 R132, RZ, RZ, R164 ;  /* 0x000000ffff847224 */ /* 0x000fe200078e00a4 */
[----:B------:R-:W-:Y:S01]  /*72e70*/  MOV R134, R166 ;  /* 0x000000a600867202 */ /* 0x000fe20000000f00 */
[----:B------:R-:W-:-:S02]  /*72e80*/  IMAD.MOV.U32 R133, RZ, RZ, R165 ;  /* 0x000000ffff857224 */ /* 0x000fc400078e00a5 */
[----:B------:R-:W-:Y:S01]  /*72e90*/  IMAD.MOV.U32 R135, RZ, RZ, R167 ;  /* 0x000000ffff877224 */ /* 0x000fe200078e00a7 */
[C---:B------:R-:W-:Y:S06]  /*72ea0*/  HMMA.1688.F32.TF32 R168, R56.reuse, R40, R128 ;  /* 0x0000002838a8723c */ /* 0x040fec0000081080 */
[----:B---3--:R-:W-:-:S15]  /*72eb0*/  HMMA.1688.F32.TF32 R160, R56, R44, R160 ;  /* 0x0000002c38a0723c */ /* 0x008fde00000810a0 */
[----:B------:R-:W-:-:S08]  /*72ec0*/  NOP ;  /* 0x0000000000007918 */ /* 0x000fd00000000000 */
        /* <DEDUP_REMOVED lines=14> */
[C---:B--2---:R-:W-:Y:S06]  /*72fb0*/  HMMA.1688.F32.TF32 R76, R56.reuse, R32, R116 ;  /* 0x00000020384c723c */ /* 0x044fec0000081074 */
[----:B----4-:R-:W-:Y:S01]  /*72fc0*/  HMMA.1688.F32.TF32 R72, R56, R28, R72 ;  /* 0x0000001c3848723c */ /* 0x010fe20000081048 */
[----:B------:R-:W-:Y:S04]  /*72fd0*/  STL.64 [R1+0x6a20], R170 ;  /* 0x006a20aa01007387 */ /* 0x000fe80000100a00 */
[----:B------:R-:W-:-:S15]  /*72fe0*/  STL.64 [R1+0x6a18], R168 ;  /* 0x006a18a801007387 */ /* 0x000fde0000100a00 */
[----:B------:R-:W-:-:S04]  /*72ff0*/  NOP ;  /* 0x0000000000007918 */ /* 0x000fc80000000000 */
[----:B------:R-:W-:Y:S01]  /*73000*/  IMAD.MOV.U32 R2, RZ, RZ, R74 ;  /* 0x000000ffff027224 */ /* 0x000fe200078e004a */
[----:B------:R-:W-:Y:S01]  /*73010*/  MOV R3, R75 ;  /* 0x0000004b00037202 */ /* 0x000fe20000000f00 */
[----:B------:R-:W-:Y:S01]  /*73020*/  IMAD.MOV.U32 R111, RZ, RZ, R84 ;  /* 0x000000ffff6f7224 */ /* 0x000fe200078e0054 */
[----:B------:R-:W-:Y:S01]  /*73030*/  MOV R110, R85 ;  /* 0x00000055006e7202 */ /* 0x000fe20000000f00 */
[----:B---3--:R-:W-:-:S15]  /*73040*/  HMMA.1688.F32.TF32 R164, R56, R36, R164 ;  /* 0x0000002438a4723c */ /* 0x008fde00000810a4 */
[----:B------:R-:W-:-:S08]  /*73050*/  NOP ;  /* 0x0000000000007918 */ /* 0x000fd00000000000 */
[----:B------:R-:W-:Y:S04]  /*73060*/  STL.64 [R1+0x6a30], R166 ;  /* 0x006a30a601007387 */ /* 0x000fe80000100a00 */
[----:B------:R-:W-:Y:S04]  /*73070*/  STL.64 [R1+0x6a28], R164 ;  /* 0x006a28a401007387 */ /* 0x000fe80000100a00 */
[----:B------:R-:W2:Y:S04]  /*73080*/  LDL.LU R116, [R1+0xa0] ;  /* 0x0000a00001747983 */ /* 0x000ea80000300800 */
[----:B------:R-:W2:Y:S04]  /*73090*/  LDL.LU R117, [R1+0xa4] ;  /* 0x0000a40001757983 */ /* 0x000ea80000300800 */
[----:B------:R-:W2:Y:S04]  /*730a0*/  LDL.LU R118, [R1+0xa8] ;  /* 0x0000a80001767983 */ /* 0x000ea80000300800 */
[----:B------:R-:W2:Y:S04]  /*730b0*/  LDL.LU R119, [R1+0xac] ;  /* 0x0000ac0001777983 */ /* 0x000ea80000300800 */
[----:B------:R-:W-:Y:S04]  /*730c0*/  STL.64 [R1+0x6a40], R78 ;  /* 0x006a404e01007387 */ /* 0x000fe80000100a00 */
[----:B------:R-:W-:Y:S04]  /*730d0*/  STL.64 [R1+0x6a38], R76 ;  /* 0x006a384c01007387 */ /* 0x000fe80000100a00 */
[----:B------:R1:W-:Y:S02]  /*730e0*/  STL.64 [R1+0xf0], R72 ;  /* 0x0000f04801007387 */ /* 0x0003e40000100a00 */
[C---:B-1----:R-:W-:Y:S06]  /*730f0*/  HMMA.1688.F32.TF32 R72, R56.reuse, R24, R120 ;  /* 0x000000183848723c */ /* 0x042fec0000081078 */
[----:B------:R-:W-:-:S15]  /*73100*/  HMMA.1688.F32.TF32 R76, R56, R16, R132 ;  /* 0x00000010384c723c */ /* 0x000fde0000081084 */
[----:B------:R-:W-:-:S03]  /*73110*/  NOP ;  /* 0x0000000000007918 */ /* 0x000fc60000000000 */
[----:B------:R-:W-:Y:S01]  /*73120*/  IMAD.MOV.U32 R156, RZ, RZ, R72 ;  /* 0x000000ffff9c7224 */ /* 0x000fe200078e0048 */
[----:B------:R-:W-:Y:S01]  /*73130*/  MOV R158, R74 ;  /* 0x0000004a009e7202 */ /* 0x000fe20000000f00 */
[----:B------:R-:W-:Y:S02]  /*73140*/  IMAD.MOV.U32 R157, RZ, RZ, R73 ;  /* 0x000000ffff9d7224 */ /* 0x000fe400078e0049 */
[----:B------:R-:W-:Y:S02]  /*73150*/  IMAD.MOV.U32 R159, RZ, RZ, R75 ;  /* 0x000000ffff9f7224 */ /* 0x000fe400078e004b */
[----:B------:R-:W-:Y:S01]  /*73160*/  HMMA.1688.F32.TF32 R72, R56, R20, R112 ;  /* 0x000000143848723c */ /* 0x000fe20000081070 */
[----:B------:R-:W-:-:S15]  /*73170*/  MOV R143, R79 ;  /* 0x0000004f008f7202 */ /* 0x000fde0000000f00 */
[----:B------:R-:W-:-:S08]  /*73180*/  NOP ;  /* 0x0000000000007918 */ /* 0x000fd00000000000 */
[----:B------:R-:W-:Y:S01]  /*73190*/  MOV R145, R73 ;  /* 0x0000004900917202 */ /* 0x000fe20000000f00 */
[----:B------:R-:W-:Y:S01]  /*731a0*/  IMAD.MOV.U32 R146, RZ, RZ, R74 ;  /* 0x000000ffff927224 */ /* 0x000fe200078e004a */
[----:B------:R-:W-:Y:S01]  /*731b0*/  MOV R73, R76 ;  /* 0x0000004c00497202 */ /* 0x000fe20000000f00 */
[----:B------:R-:W-:Y:S02]  /*731c0*/  IMAD.MOV.U32 R147, RZ, RZ, R75 ;  /* 0x000000ffff937224 */ /* 0x000fe400078e004b */
[----:B------:R-:W-:Y:S02]  /*731d0*/  IMAD.MOV.U32 R74, RZ, RZ, R77 ;  /* 0x000000ffff4a7224 */ /* 0x000fe400078e004d */
[----:B------:R-:W-:Y:S02]  /*731e0*/  IMAD.MOV.U32 R75, RZ, RZ, R78 ;  /* 0x000000ffff4b7224 */ /* 0x000fe400078e004e */
[----:B------:R-:W-:Y:S01]  /*731f0*/  HMMA.1688.F32.TF32 R76, R56, R12, R128 ;  /* 0x0000000c384c723c */ /* 0x000fe20000081080 */
[----:B------:R-:W-:Y:S01]  /*73200*/  IMAD.MOV.U32 R144, RZ, RZ, R72 ;  /* 0x000000ffff907224 */ /* 0x000fe200078e0048 */
[----:B------:R1:W-:Y:S04]  /*73210*/  STL.64 [R1+0x6a50], R158 ;  /* 0x006a509e01007387 */ /* 0x0003e80000100a00 */
[----:B------:R3:W-:Y:S04]  /*73220*/  STL.64 [R1+0x6a48], R156 ;  /* 0x006a489c01007387 */ /* 0x0007e80000100a00 */
[----:B------:R-:W-:Y:S04]  /*73230*/  STL.64 [R1+0x6a60], R146 ;  /* 0x006a609201007387 */ /* 0x000fe80000100a00 */
[----:B------:R4:W-:Y:S10]  /*73240*/  STL.64 [R1+0x6a58], R144 ;  /* 0x006a589001007387 */ /* 0x0009f40000100a00 */
[----:B------:R-:W-:Y:S01]  /*73250*/  MOV R154, R78 ;  /* 0x0000004e009a7202 */ /* 0x000fe20000000f00 */
[----:B------:R-:W-:-:S02]  /*73260*/  IMAD.MOV.U32 R155, RZ, RZ, R79 ;  /* 0x000000ffff9b7224 */ /* 0x000fc400078e004f */
[----:B------:R-:W-:Y:S02]  /*73270*/  IMAD.MOV.U32 R152, RZ, RZ, R76 ;  /* 0x000000ffff987224 */ /* 0x000fe400078e004c */
[----:B------:R-:W-:Y:S01]  /*73280*/  IMAD.MOV.U32 R153, RZ, RZ, R77 ;  /* 0x000000ffff997224 */ /* 0x000fe200078e004d */
[----:B------:R-:W-:Y:S04]  /*73290*/  STL.64 [R1+0x6a70], R154 ;  /* 0x006a709a01007387 */ /* 0x000fe80000100a00 */
[----:B------:R-:W-:Y:S04]  /*732a0*/  STL.64 [R1+0x6a68], R152 ;  /* 0x006a689801007387 */ /* 0x000fe80000100a00 */
[----:B------:R-:W3:Y:S04]  /*732b0*/  LDL.LU R85, [R1+0x6d24] ;  /* 0x006d240001557983 */ /* 0x000ee80000300800 */
[----:B------:R-:W3:Y:S04]  /*732c0*/  LDL.LU R84, [R1+0x6d20] ;  /* 0x006d200001547983 */ /* 0x000ee80000300800 */
        /* <DEDUP_REMOVED lines=18> */
[----:B------:R-:W-:Y:S01]  /*733f0*/  HMMA.1688.F32.TF32 R108, R56, R204, R108 ;  /* 0x000000cc386c723c */ /* 0x000fe2000008106c */
[----:B------:R-:W-:Y:S01]  /*73400*/  IMAD.MOV.U32 R168, RZ, RZ, R137 ;  /* 0x000000ffffa87224 */ /* 0x000fe200078e0089 */
[----:B------:R-:W-:-:S04]  /*73410*/  MOV R169, R136 ;  /* 0x0000008800a97202 */ /* 0x000fc80000000f00 */
[----:B--2---:R-:W-:Y:S01]  /*73420*/  HMMA.1688.F32.TF32 R76, R56, R236, R116 ;  /* 0x000000ec384c723c */ /* 0x004fe20000081074 */
[----:B------:R-:W2:Y:S04]  /*73430*/  LDL.LU R116, [R1+0x730] ;  /* 0x0007300001747983 */ /* 0x000ea80000300800 */
[----:B------:R-:W2:Y:S04]  /*73440*/  LDL.LU R117, [R1+0x734] ;  /* 0x0007340001757983 */ /* 0x000ea80000300800 */
[----:B------:R-:W2:Y:S04]  /*73450*/  LDL.LU R118, [R1+0x738] ;  /* 0x0007380001767983 */ /* 0x000ea80000300800 */
[----:B------:R-:W2:Y:S04]  /*73460*/  LDL.LU R119, [R1+0x73c] ;  /* 0x00073c0001777983 */ /* 0x000ea80000300800 */
[----:B------:R-:W-:Y:S07]  /*73470*/  STL.64 [R1+0x6a90], R74 ;  /* 0x006a904a01007387 */ /* 0x000fee0000100a00 */
[----:B------:R-:W-:Y:S01]  /*73480*/  IMAD.MOV.U32 R72, RZ, RZ, R79 ;  /* 0x000000ffff487224 */ /* 0x000fe200078e004f */
[----:B------:R-:W-:Y:S01]  /*73490*/  MOV R141, R77 ;  /* 0x0000004d008d7202 */ /* 0x000fe20000000f00 */
[----:B------:R-:W-:-:S02]  /*734a0*/  IMAD.MOV.U32 R142, RZ, RZ, R78 ;  /* 0x000000ffff8e7224 */ /* 0x000fc400078e004e */
[----:B------:R-:W-:Y:S01]  /*734b0*/  IMAD.MOV.U32 R140, RZ, RZ, R76 ;  /* 0x000000ffff8c7224 */ /* 0x000fe200078e004c */
[----:B------:R2:W-:Y:S04]  /*734c0*/  STL.64 [R1+0x6a88], R72 ;  /* 0x006a884801007387 */ /* 0x0005e80000100a00 */
[----:B------:R-:W-:Y:S04]  /*734d0*/  STL.64 [R1+0x6a80], R142 ;  /* 0x006a808e01007387 */ /* 0x000fe80000100a00 */
[----:B------:R2:W-:Y:S01]  /*734e0*/  STL.64 [R1+0x6a78], R140 ;  /* 0x006a788c01007387 */ /* 0x0005e20000100a00 */
[C---:B----4-:R-:W-:Y:S06]  /*734f0*/  HMMA.1688.F32.TF32 R92, R56.reuse, R220, R92 ;  /* 0x000000dc385c723c */ /* 0x050fec000008105c */
[C---:B---3--:R-:W-:Y:S06]  /*73500*/  HMMA.1688.F32.TF32 R80, R56.reuse, R232, R80 ;  /* 0x000000e83850723c */ /* 0x048fec0000081050 */
[C---:B------:R-:W-:Y:S06]  /*73510*/  HMMA.1688.F32.TF32 R84, R56.reuse, R228, R84 ;  /* 0x000000e43854723c */ /* 0x040fec0000081054 */
[C---:B------:R-:W-:Y:S06]  /*73520*/  HMMA.1688.F32.TF32 R88, R56.reuse, R224, R88 ;  /* 0x000000e03858723c */ /* 0x040fec0000081058 */
[C---:B------:R-:W-:Y:S06]  /*73530*/  HMMA.1688.F32.TF32 R96, R56.reuse, R216, R96 ;  /* 0x000000d83860723c */ /* 0x040fec0000081060 */
[C---:B------:R-:W-:Y:S06]  /*73540*/  HMMA.1688.F32.TF32 R100, R56.reuse, R212, R100 ;  /* 0x000000d43864723c */ /* 0x040fec0000081064 */
[C---:B------:R-:W-:Y:S01]  /*73550*/  HMMA.1688.F32.TF32 R104, R56.reuse, R208, R104 ;  /* 0x000000d03868723c */ /* 0x040fe20000081068 */
[----:B------:R3:W-:Y:S04]  /*73560*/  STL.64 [R1+0x6aa0], R82 ;  /* 0x006aa05201007387 */ /* 0x0007e80000100a00 */
[----:B------:R4:W-:Y:S01]  /*73570*/  STL.64 [R1+0x6a98], R80 ;  /* 0x006a985001007387 */ /* 0x0009e20000100a00 */
[----:B------:R-:W-:Y:S03]  /*73580*/  HMMA.1688.F32.TF32 R112, R56, R200, R128 ;  /* 0x000000c83870723c */ /* 0x000fe60000081080 */
[----:B------:R-:W-:Y:S04]  /*73590*/  STL.64 [R1+0x6ab0], R86 ;  /* 0x006ab05601007387 */ /* 0x000fe80000100a00 */
[----:B------:R-:W-:Y:S04]  /*735a0*/  STL.64 [R1+0x6aa8], R84 ;  /* 0x006aa85401007387 */ /* 0x000fe80000100a00 */
[----:B------:R-:W-:Y:S04]  /*735b0*/  STL.64 [R1+0x6ac0], R90 ;  /* 0x006ac05a01007387 */ /* 0x000fe80000100a00 */
        /* <DEDUP_REMOVED lines=13> */
[----:B------:R-:W4:Y:S04]  /*73690*/  LDL.LU R160, [R1+0x470] ;  /* 0x0004700001a07983 */ /* 0x000f280000300800 */
[----:B------:R-:W4:Y:S04]  /*736a0*/  LDL.LU R161, [R1+0x474] ;  /* 0x0004740001a17983 */ /* 0x000f280000300800 */
[----:B------:R-:W4:Y:S04]  /*736b0*/  LDL.LU R162, [R1+0x478] ;  /* 0x0004780001a27983 */ /* 0x000f280000300800 */
[----:B------:R-:W4:Y:S04]  /*736c0*/  LDL.LU R163, [R1+0x47c] ;  /* 0x00047c0001a37983 */ /* 0x000f280000300800 */
[----:B------:R-:W3:Y:S04]  /*736d0*/  LDL.LU R137, [R1+0x6d1c] ;  /* 0x006d1c0001897983 */ /* 0x000ee80000300800 */
[----:B------:R-:W2:Y:S01]  /*736e0*/  LDL.LU R136, [R1+0x6d18] ;  /* 0x006d180001887983 */ /* 0x000ea20000300800 */
[----:B------:R-:W-:-:S02]  /*736f0*/  IMAD.MOV.U32 R170, RZ, RZ, R139 ;  /* 0x000000ffffaa7224 */ /* 0x000fc400078e008b */
[----:B------:R-:W-:Y:S01]  /*73700*/  IMAD.MOV.U32 R171, RZ, RZ, R138 ;  /* 0x000000ffffab7224 */ /* 0x000fe200078e008a */
[----:B------:R-:W1:Y:S04]  /*73710*/  LDL.LU R139, [R1+0x6d14] ;  /* 0x006d1400018b7983 */ /* 0x000e680000300800 */
[----:B------:R-:W4:Y:S04]  /*73720*/  LDL.LU R138, [R1+0x6d10] ;  /* 0x006d1000018a7983 */ /* 0x000f280000300800 */
[----:B------:R-:W4:Y:S04]  /*73730*/  LDL.LU R76, [R1+0x4f0] ;  /* 0x0004f000014c7983 */ /* 0x000f280000300800 */
[----:B------:R-:W4:Y:S01]  /*73740*/  LDL.LU R77, [R1+0x4f4] ;  /* 0x0004f400014d7983 */ /* 0x000f220000300800 */
[----:B---3--:R-:W-:-:S03]  /*73750*/  MOV R78, R137 ;  /* 0x00000089004e7202 */ /* 0x008fc60000000f00 */
[----:B------:R-:W3:Y:S01]  /*73760*/  LDL.LU R137, [R1+0x6d0c] ;  /* 0x006d0c0001897983 */ /* 0x000ee20000300800 */
[----:B--2---:R-:W-:-:S03]  /*73770*/  IMAD.MOV.U32 R79, RZ, RZ, R136 ;  /* 0x000000ffff4f7224 */ /* 0x004fc600078e0088 */
[----:B------:R-:W2:Y:S01]  /*73780*/  LDL.LU R136, [R1+0x6d08] ;  /* 0x006d080001887983 */ /* 0x000ea20000300800 */
[----:B-1----:R-:W-:-:S03]  /*73790*/  MOV R159, R139 ;  /* 0x0000008b009f7202 */ /* 0x002fc60000000f00 */
[----:B------:R-:W2:Y:S01]  /*737a0*/  LDL.LU R156, [R1+0x550] ;  /* 0x00055000019c7983 */ /* 0x000ea20000300800 */
[----:B----4-:R-:W-:-:S03]  /*737b0*/  IMAD.MOV.U32 R158, RZ, RZ, R138 ;  /* 0x000000ffff9e7224 */ /* 0x010fc600078e008a */
[----:B------:R-:W4:Y:S04]  /*737c0*/  LDL.LU R157, [R1+0x554] ;  /* 0x00055400019d7983 */ /* 0x000f280000300800 */
[----:B------:R-:W4:Y:S04]  /*737d0*/  LDL.LU R138, [R1+0x6d04] ;  /* 0x006d0400018a7983 */ /* 0x000f280000300800 */
[----:B------:R-:W4:Y:S01]  /*737e0*/  LDL.LU R139, [R1+0x6d00] ;  /* 0x006d0000018b7983 */ /* 0x000f220000300800 */
[----:B---3--:R-:W-:-:S03]  /*737f0*/  IMAD.MOV.U32 R144, RZ, RZ, R137 ;  /* 0x000000ffff907224 */ /* 0x008fc600078e0089 */
[----:B------:R-:W3:Y:S01]  /*73800*/  LDL.LU R137, [R1+0x6cfc] ;  /* 0x006cfc0001897983 */ /* 0x000ee20000300800 */
[----:B--2---:R-:W-:-:S03]  /*73810*/  IMAD.MOV.U32 R145, RZ, RZ, R136 ;  /* 0x000000ffff917224 */ /* 0x004fc600078e0088 */
[----:B------:R-:W2:Y:S04]  /*73820*/  LDL.LU R136, [R1+0x6cf8] ;  /* 0x006cf80001887983 */ /* 0x000ea80000300800 */
[----:B------:R-:W2:Y:S04]  /*73830*/  LDL.LU R146, [R1+0x568] ;  /* 0x0005680001927983 */ /* 0x000ea80000300800 */
[----:B------:R-:W2:Y:S01]  /*73840*/  LDL.LU R147, [R1+0x56c] ;  /* 0x00056c0001937983 */ /* 0x000ea20000300800 */
[----:B----4-:R-:W-:-:S03]  /*73850*/  MOV R72, R138 ;  /* 0x0000008a00487202 */ /* 0x010fc60000000f00 */
[----:B------:R-:W4:Y:S01]  /*73860*/  LDL.LU R138, [R1+0x6cf4] ;  /* 0x006cf400018a7983 */ /* 0x000f220000300800 */
[----:B------:R-:W-:-:S03]  /*73870*/  IMAD.MOV.U32 R73, RZ, RZ, R139 ;  /* 0x000000ffff497224 */ /* 0x000fc600078e008b */
[----:B------:R-:W4:Y:S01]  /*73880*/  LDL.LU R139, [R1+0x6cf0] ;  /* 0x006cf000018b7983 */ /* 0x000f220000300800 */
[----:B---3--:R-:W-:-:S03]  /*73890*/  IMAD.MOV.U32 R74, RZ, RZ, R137 ;  /* 0x000000ffff4a7224 */ /* 0x008fc600078e0089 */
[----:B------:R-:W3:Y:S01]  /*738a0*/  LDL.LU R137, [R1+0x6cec] ;  /* 0x006cec0001897983 */ /* 0x000ee20000300800 */
[----:B--2---:R-:W-:-:S03]  /*738b0*/  MOV R75, R136 ;  /* 0x00000088004b7202 */ /* 0x004fc60000000f00 */
[----:B------:R-:W2:Y:S04]  /*738c0*/  LDL.LU R136, [R1+0x6ce8] ;  /* 0x006ce80001887983 */ /* 0x000ea80000300800 */
[----:B------:R-:W2:Y:S04]  /*738d0*/  LDL.LU R140, [R1+0x6a0] ;  /* 0x0006a000018c7983 */ /* 0x000ea80000300800 */
[----:B------:R-:W2:Y:S04]  /*738e0*/  LDL.LU R141, [R1+0x6a4] ;  /* 0x0006a400018d7983 */ /* 0x000ea80000300800 */
[----:B------:R-:W2:Y:S04]  /*738f0*/  LDL.LU R142, [R1+0x6a8] ;  /* 0x0006a800018e7983 */ /* 0x000ea80000300800 */
[----:B------:R-:W2:Y:S01]  /*73900*/  LDL.LU R143, [R1+0x6ac] ;  /* 0x0006ac00018f7983 */ /* 0x000ea20000300800 */
[----:B----4-:R-:W-:Y:S01]  /*73910*/  IMAD.MOV.U32 R83, RZ, RZ, R138 ;  /* 0x000000ffff537224 */ /* 0x010fe200078e008a */
[----:B------:R-:W-:Y:S01]  /*73920*/  MOV R82, R139 ;  /* 0x0000008b00527202 */ /* 0x000fe20000000f00 */
[----:B---3--:R-:W-:-:S02]  /*73930*/  IMAD.MOV.U32 R80, RZ, RZ, R137 ;  /* 0x000000ffff507224 */ /* 0x008fc400078e0089 */
[----:B------:R-:W3:Y:S01]  /*73940*/  LDL.LU R137, [R1+0x6ce4] ;  /* 0x006ce40001897983 */ /* 0x000ee20000300800 */
[----:B--2---:R-:W-:-:S03]  /*73950*/  IMAD.MOV.U32 R81, RZ, RZ, R136 ;  /* 0x000000ffff517224 */ /* 0x004fc600078e0088 */
[----:B------:R-:W3:Y:S04]  /*73960*/  LDL.LU R136, [R1+0x6ce0] ;  /* 0x006ce00001887983 */ /* 0x000ee80000300800 */
[----:B------:R-:W2:Y:S04]  /*73970*/  LDL.LU R124, [R1+0x710] ;  /* 0x00071000017c7983 */ /* 0x000ea80000300800 */
[----:B------:R-:W2:Y:S04]  /*73980*/  LDL.LU R125, [R1+0x714] ;  /* 0x00071400017d7983 */ /* 0x000ea80000300800 */
[----:B------:R-:W2:Y:S04]  /*73990*/  LDL.LU R126, [R1+0x718] ;  /* 0x00071800017e7983 */ /* 0x000ea80000300800 */
[----:B------:R-:W2:Y:S04]  /*739a0*/  LDL.LU R127, [R1+0x71c] ;  /* 0x00071c00017f7983 */ /* 0x000ea80000300800 */
        /* <DEDUP_REMOVED lines=26> */
[----:B------:R-:W-:Y:S03]  /*73b50*/  HMMA.1688.F32.TF32 R116, R56, R196, R116 ;  /* 0x000000c43874723c */ /* 0x000fe60000081074 */
[----:B------:R-:W3:Y:S04]  /*73b60*/  LDL.LU R164, [R1+0x490] ;  /* 0x0004900001a47983 */ /* 0x000ee80000300800 */
[----:B------:R-:W3:Y:S04]  /*73b70*/  LDL.LU R165, [R1+0x494] ;  /* 0x0004940001a57983 */ /* 0x000ee80000300800 */
[----:B------:R-:W3:Y:S04]  /*73b80*/  LDL.LU R166, [R1+0x498] ;  /* 0x0004980001a67983 */ /* 0x000ee80000300800 */
[----:B------:R-:W3:Y:S08]  /*73b90*/  LDL.LU R167, [R1+0x49c] ;  /* 0x00049c0001a77983 */ /* 0x000ef00000300800 */
[----:B------:R-:W-:Y:S04]  /*73ba0*/  STL.64 [R1+0x6b30], R118 ;  /* 0x006b307601007387 */ /* 0x000fe80000100a00 */
[----:B------:R-:W-:Y:S01]  /*73bb0*/  STL.64 [R1+0x6b28], R116 ;  /* 0x006b287401007387 */ /* 0x000fe20000100a00 */
[----:B------:R-:W-:Y:S01]  /*73bc0*/  IMAD.MOV.U32 R248, RZ, RZ, R240 ;  /* 0x000000fffff87224 */ /* 0x000fe200078e00f0 */
[----:B------:R-:W-:Y:S01]  /*73bd0*/  MOV R249, R241 ;  /* 0x000000f100f97202 */ /* 0x000fe20000000f00 */
[----:B------:R-:W-:-:S02]  /*73be0*/  IMAD.MOV.U32 R250, RZ, RZ, R242 ;  /* 0x000000fffffa7224 */ /* 0x000fc400078e00f2 */
[----:B------:R-:W-:Y:S01]  /*73bf0*/  IMAD.MOV.U32 R251, RZ, RZ, R243 ;  /* 0x000000fffffb7224 */ /* 0x000fe200078e00f3 */
[----:B----4-:R-:W-:-:S15]  /*73c00*/  HMMA.1688.F32.TF32 R120, R56, R192, R120 ;  /* 0x000000c03878723c */ /* 0x010fde0000081078 */
[----:B------:R-:W-:-:S08]  /*73c10*/  NOP ;  /* 0x0000000000007918 */ /* 0x000fd00000000000 */
[----:B------:R-:W-:Y:S04]  /*73c20*/  STL.64 [R1+0x6b40], R122 ;  /* 0x006b407a01007387 */ /* 0x000fe80000100a00 */
[----:B------:R-:W-:Y:S04]  /*73c30*/  STL.64 [R1+0x6b38], R120 ;  /* 0x006b387801007387 */ /* 0x000fe80000100a00 */
        /* <DEDUP_REMOVED lines=12> */
[----:B--2---:R-:W-:Y:S06]  /*73d00*/  HMMA.1688.F32.TF32 R84, R60, R64, R84 ;  /* 0x000000403c54723c */ /* 0x004fec0000081054 */
[C---:B------:R-:W-:Y:S06]  /*73d10*/  HMMA.1688.F32.TF32 R124, R56.reuse, R188, R124 ;  /* 0x000000bc387c723c */ /* 0x040fec000008107c */
[C---:B---3--:R-:W-:Y:S06]  /*73d20*/  HMMA.1688.F32.TF32 R128, R56.reuse, R184, R128 ;  /* 0x000000b83880723c */ /* 0x048fec0000081080 */
[C---:B------:R-:W-:Y:S06]  /*73d30*/  HMMA.1688.F32.TF32 R132, R56.reuse, R180, R132 ;  /* 0x000000b43884723c */ /* 0x040fec0000081084 */
[C---:B------:R-:W-:Y:S01]  /*73d40*/  HMMA.1688.F32.TF32 R136, R56.reuse, R176, R136 ;  /* 0x000000b03888723c */ /* 0x040fe20000081088 */
[----:B------:R-:W-:Y:S05]  /*73d50*/  STL.64 [R1+0x5e0], R84 ;  /* 0x0005e05401007387 */ /* 0x000fea0000100a00 */
[----:B------:R-:W-:Y:S01]  /*73d60*/  HMMA.1688.F32.TF32 R56, R56, R172, R88 ;  /* 0x000000ac3838723c */ /* 0x000fe20000081058 */
[----:B------:R1:W-:Y:S05]  /*73d70*/  STL.64 [R1+0x5e8], R86 ;  /* 0x0005e85601007387 */ /* 0x0003ea0000100a00 */
[C---:B------:R-:W-:Y:S06]  /*73d80*/  HMMA.1688.F32.TF32 R88, R60.reuse, R68, R80 ;  /* 0x000000443c58723c */ /* 0x040fec0000081050 */
[C---:B------:R-:W-:Y:S06]  /*73d90*/  HMMA.1688.F32.TF32 R80, R60.reuse, R48, R140 ;  /* 0x000000303c50723c */ /* 0x040fec000008108c */
[C---:B-1----:R-:W-:Y:S06]  /*73da0*/  HMMA.1688.F32.TF32 R84, R60.reuse, R44, R72 ;  /* 0x0000002c3c54723c */ /* 0x042fec0000081048 */
[C---:B------:R-:W-:Y:S05]  /*73db0*/  HMMA.1688.F32.TF32 R72, R60.reuse, R40, R152 ;  /* 0x000000283c48723c */ /* 0x040fea0000081098 */
[----:B------:R-:W-:Y:S04]  /*73dc0*/  STL.64 [R1+0x5d0], R88 ;  /* 0x0005d05801007387 */ /* 0x000fe80000100a00 */
[----:B------:R-:W-:Y:S04]  /*73dd0*/  STL.64 [R1+0x5d8], R90 ;  /* 0x0005d85a01007387 */ /* 0x000fe80000100a00 */
[----:B------:R-:W-:Y:S04]  /*73de0*/  STL.64 [R1+0x5c0], R80 ;  /* 0x0005c05001007387 */ /* 0x000fe80000100a00 */
[----:B------:R1:W-:Y:S04]  /*73df0*/  STL.64 [R1+0x5c8], R82 ;  /* 0x0005c85201007387 */ /* 0x0003e80000100a00 */
[----:B------:R-:W-:Y:S04]  /*73e00*/  STL.64 [R1+0x5b0], R84 ;  /* 0x0005b05401007387 */ /* 0x000fe80000100a00 */
[----:B------:R2:W-:Y:S01]  /*73e10*/  STL.64 [R1+0x5b8], R86 ;  /* 0x0005b85601007387 */ /* 0x0005e20000100a00 */
[C---:B-1----:R-:W-:Y:S03]  /*73e20*/  HMMA.1688.F32.TF32 R80, R60.reuse, R36, R144 ;  /* 0x000000243c50723c */ /* 0x042fe60000081090 */
[----:B------:R-:W-:Y:S04]  /*73e30*/  STL.64 [R1+0x5a0], R72 ;  /* 0x0005a04801007387 */ /* 0x000fe80000100a00 */
[----:B------:R1:W-:Y:S01]  /*73e40*/  STL.64 [R1+0x5a8], R74 ;  /* 0x0005a84a01007387 */ /* 0x0003e20000100a00 */
[C---:B--2---:R-:W-:Y:S06]  /*73e50*/  HMMA.1688.F32.TF32 R84, R60.reuse, R32, R156 ;  /* 0x000000203c54723c */ /* 0x044fec000008109c */
[C---:B-1----:R-:W-:Y:S09]  /*73e60*/  HMMA.1688.F32.TF32 R72, R60.reuse, R28, R76 ;  /* 0x0000001c3c48723c */ /* 0x042ff2000008104c */
[----:B------:R-:W-:Y:S04]  /*73e70*/  STL.64 [R1+0x580], R80 ;  /* 0x0005805001007387 */ /* 0x000fe80000100a00 */
[----:B------:R-:W-:Y:S04]  /*73e80*/  STL.64 [R1+0x588], R82 ;  /* 0x0005885201007387 */ /* 0x000fe80000100a00 */
[----:B------:R-:W-:Y:S04]  /*73e90*/  STL.64 [R1+0x560], R84 ;  /* 0x0005605401007387 */ /* 0x000fe80000100a00 */
[----:B------:R-:W-:Y:S04]  /*73ea0*/  STL.64 [R1+0x568], R86 ;  /* 0x0005685601007387 */ /* 0x000fe80000100a00 */
[----:B------:R-:W-:Y:S04]  /*73eb0*/  STL.64 [R1+0x4f0], R72 ;  /* 0x0004f04801007387 */ /* 0x000fe80000100a00 */
[----:B------:R1:W-:Y:S02]  /*73ec0*/  STL.64 [R1+0x4f8], R74 ;  /* 0x0004f84a01007387 */ /* 0x0003e40000100a00 */
[----:B-1----:R-:W-:Y:S01]  /*73ed0*/  HMMA.1688.F32.TF32 R72, R60, R16, R160 ;  /* 0x000000103c48723c */ /* 0x002fe200000810a0 */
[----:B------:R-:W-:-:S05]  /*73ee0*/  IMAD.MOV.U32 R66, RZ, RZ, R8 ;  /* 0x000000ffff427224 */ /* 0x000fca00078e0008 */
[C---:B------:R-:W-:Y:S06]  /*73ef0*/  HMMA.1688.F32.TF32 R80, R60.reuse, R24, R164 ;  /* 0x000000183c50723c */ /* 0x040fec00000810a4 */
[----:B------:R-:W-:-:S12]  /*73f00*/  HMMA.1688.F32.TF32 R76, R60, R20, R168 ;  /* 0x000000143c4c723c */ /* 0x000fd800000810a8 */
[----:B------:R-:W-:Y:S01]  /*73f10*/  MOV R20, R72 ;  /* 0x0000004800147202 */ /* 0x000fe20000000f00 */
[----:B------:R-:W-:Y:S01]  /*73f20*/  IMAD.MOV.U32 R8, RZ, RZ, R73 ;  /* 0x000000ffff087224 */ /* 0x000fe200078e0049 */
[----:B------:R-:W-:Y:S01]  /*73f30*/  MOV R4, R75 ;  /* 0x0000004b00047202 */ /* 0x000fe20000000f00 */
[----:B------:R-:W-:Y:S02]  /*73f40*/  IMAD.MOV.U32 R5, RZ, RZ, R74 ;  /* 0x000000ffff057224 */ /* 0x000fe400078e004a */
[----:B------:R-:W-:Y:S04]  /*73f50*/  STL.64 [R1+0x490], R80 ;  /* 0x0004905001007387 */ /* 0x000fe80000100a00 */
[----:B------:R-:W-:Y:S04]  /*73f60*/  STL.64 [R1+0x498], R82 ;  /* 0x0004985201007387 */ /* 0x000fe80000100a00 */
[----:B------:R-:W-:Y:S04]  /*73f70*/  STL.64 [R1+0x480], R76 ;  /* 0x0004804c01007387 */ /* 0x000fe80000100a00 */
[----:B------:R4:W-:Y:S02]  /*73f80*/  STL.64 [R1+0x488], R78 ;  /* 0x0004884e01007387 */ /* 0x0009e40000100a00 */
[C---:B----4-:R-:W-:Y:S06]  /*73f90*/  HMMA.1688.F32.TF32 R76, R60.reuse, R232, R244 ;  /* 0x000000e83c4c723c */ /* 0x050fec00000810f4 */
[C---:B------:R-:W-:Y:S01]  /*73fa0*/  HMMA.1688.F32.TF32 R72, R60.reuse, R12, R240 ;  /* 0x0000000c3c48723c */ /* 0x040fe200000810f0 */
[----:B------:R-:W-:Y:S01]  /*73fb0*/  IMAD.MOV.U32 R67, RZ, RZ, R9 ;  /* 0x000000ffff437224 */ /* 0x000fe200078e0009 */
[----:B------:R-:W-:Y:S04]  /*73fc0*/  LDS R240, [R252+UR8+0x81800] ;  /* 0x08180008fcf07984 */ /* 0x000fe80008000800 */
[----:B------:R-:W-:Y:S01]  /*73fd0*/  HMMA.1688.F32.TF32 R80, R60, R236, R148 ;  /* 0x000000ec3c50723c */ /* 0x000fe20000081094 */
[----:B------:R-:W-:-:S15]  /*73fe0*/  LDS R242, [R252+UR8+0x81c00] ;  /* 0x081c0008fcf27984 */ /* 0x000fde0008000800 */
[----:B------:R-:W-:-:S02]  /*73ff0*/  NOP ;  /* 0x0000000000007918 */ /* 0x000fc40000000000 */
[----:B------:R-:W-:Y:S01]  /*74000*/  IMAD.MOV.U32 R0, RZ, RZ, R72 ;  /* 0x000000ffff007224 */ /* 0x000fe200078e0048 */
[----:B------:R-:W-:Y:S01]  /*74010*/  MOV R24, R74 ;  /* 0x0000004a00187202 */ /* 0x000fe20000000f00 */
[----:B------:R-:W-:Y:S02]  /*74020*/  IMAD.MOV.U32 R25, RZ, RZ, R73 ;  /* 0x000000ffff197224 */ /* 0x000fe400078e0049 */
[----:B------:R-:W-:Y:S02]  /*74030*/  IMAD.MOV.U32 R21, RZ, RZ, R75 ;  /* 0x000000ffff157224 */ /* 0x000fe400078e004b */
[C---:B------:R-:W-:Y:S01]  /*74040*/  HMMA.1688.F32.TF32 R72, R60.reuse, R228, R248 ;  /* 0x000000e43c48723c */ /* 0x040fe200000810f8 */
[----:B------:R1:W-:Y:S04]  /*74050*/  STL.64 [R1+0x470], R80 ;  /* 0x0004705001007387 */ /* 0x0003e80000100a00 */
[----:B------:R2:W-:Y:S04]  /*74060*/  STL.64 [R1+0x478], R82 ;  /* 0x0004785201007387 */ /* 0x0005e80000100a00 */
[----:B------:R-:W3:Y:S04]  /*74070*/  LDL.LU R160, [R1+0x200] ;  /* 0x0002000001a07983 */ /* 0x000ee80000300800 */
[----:B------:R-:W-:Y:S04]  /*74080*/  STL.64 [R1+0x460], R76 ;  /* 0x0004604c01007387 */ /* 0x000fe80000100a00 */
[----:B------:R-:W-:Y:S06]  /*74090*/  STL.64 [R1+0x468], R78 ;  /* 0x0004684e01007387 */ /* 0x000fec0000100a00 */
[----:B------:R4:W-:Y:S04]  /*740a0*/  STL.64 [R1+0x450], R72 ;  /* 0x0004504801007387 */ /* 0x0009e80000100a00 */
[----:B------:R4:W-:Y:S04]  /*740b0*/  STL.64 [R1+0x458], R74 ;  /* 0x0004584a01007387 */ /* 0x0009e80000100a00 */
        /* <DEDUP_REMOVED lines=75> */
[----:B---3--:R-:W-:Y:S07]  /*74570*/  HMMA.1688.F32.TF32 R108, R60, R224, R244 ;  /* 0x000000e03c6c723c */ /* 0x008fee00000810f4 */
[----:B------:R-:W-:-:S02]  /*74580*/  IMAD.MOV.U32 R244, RZ, RZ, R66 ;  /* 0x000000fffff47224 */ /* 0x000fc400078e0042 */
[----:B------:R-:W3:-:S14]  /*74590*/  LDL.LU R66, [R1+0x6ccc] ;  /* 0x006ccc0001427983 */ /* 0x000edc0000300800 */
[----:B------:R-:W-:Y:S04]  /*745a0*/  STL.64 [R1+0x440], R108 ;  /* 0x0004406c01007387 */ /* 0x000fe80000100a00 */
[----:B------:R2:W-:Y:S02]  /*745b0*/  STL.64 [R1+0x448], R110 ;  /* 0x0004486e01007387 */ /* 0x0005e40000100a00 */
[----:B--2---:R-:W-:Y:S01]  /*745c0*/  HMMA.1688.F32.TF32 R108, R60, R220, R248 ;  /* 0x000000dc3c6c723c */ /* 0x004fe200000810f8 */
[----:B------:R-:W-:Y:S01]  /*745d0*/  MOV R245, R67 ;  /* 0x0000004300f57202 */ /* 0x000fe20000000f00 */
[----:B------:R-:W-:Y:S01]  /*745e0*/  IMAD.MOV.U32 R246, RZ, RZ, R6 ;  /* 0x000000fffff67224 */ /* 0x000fe200078e0006 */
[----:B------:R-:W3:Y:S01]  /*745f0*/  LDL.LU R67, [R1+0x6cc8] ;  /* 0x006cc80001437983 */ /* 0x000ee20000300800 */
[----:B------:R-:W-:-:S03]  /*74600*/  IMAD.MOV.U32 R247, RZ, RZ, R7 ;  /* 0x000000fffff77224 */ /* 0x000fc600078e0007 */
[----:B------:R-:W2:Y:S01]  /*74610*/  LDL.LU R6, [R1+0x6cc4] ;  /* 0x006cc40001067983 */ /* 0x000ea20000300800 */
[----:B------:R-:W-:-:S03]  /*74620*/  MOV R248, R10 ;  /* 0x0000000a00f87202 */ /* 0x000fc60000000f00 */
[----:B------:R-:W2:Y:S01]  /*74630*/  LDL.LU R7, [R1+0x6cc0] ;  /* 0x006cc00001077983 */ /* 0x000ea20000300800 */
[----:B------:R-:W-:-:S03]  /*74640*/  IMAD.MOV.U32 R249, RZ, RZ, R11 ;  /* 0x000000fffff97224 */ /* 0x000fc600078e000b */
[----:B------:R-:W3:Y:S01]  /*74650*/  LDL.LU R10, [R1+0x6cbc] ;  /* 0x006cbc00010a7983 */ /* 0x000ee20000300800 */
[----:B------:R-:W-:Y:S01]  /*74660*/  IMAD.MOV.U32 R250, RZ, RZ, R54 ;  /* 0x000000fffffa7224 */ /* 0x000fe200078e0036 */
[----:B------:R-:W-:-:S06]  /*74670*/  MOV R251, R55 ;  /* 0x0000003700fb7202 */ /* 0x000fcc0000000f00 */
[----:B------:R-:W-:Y:S04]  /*74680*/  STL.64 [R1+0x430], R108 ;  /* 0x0004306c01007387 */ /* 0x000fe80000100a00 */
[----:B------:R1:W-:Y:S04]  /*74690*/  STL.64 [R1+0x438], R110 ;  /* 0x0004386e01007387 */ /* 0x0003e80000100a00 */
[----:B------:R-:W3:Y:S04]  /*746a0*/  LDL.LU R11, [R1+0x6cb8] ;  /* 0x006cb800010b7983 */ /* 0x000ee80000300800 */
[----:B------:R-:W2:Y:S04]  /*746b0*/  LDL.LU R54, [R1+0x6cb4] ;  /* 0x006cb40001367983 */ /* 0x000ea80000300800 */
[----:B------:R-:W2:Y:S01]  /*746c0*/  LDL.LU R55, [R1+0x6cb0] ;  /* 0x006cb00001377983 */ /* 0x000ea20000300800 */
[C---:B-1----:R-:W-:Y:S06]  /*746d0*/  HMMA.1688.F32.TF32 R108, R60.reuse, R216, R104 ;  /* 0x000000d83c6c723c */ /* 0x042fec0000081068 */
[C---:B------:R-:W-:Y:S06]  /*746e0*/  HMMA.1688.F32.TF32 R104, R60.reuse, R212, R100 ;  /* 0x000000d43c68723c */ /* 0x040fec0000081064 */
[C---:B------:R-:W-:Y:S06]  /*746f0*/  HMMA.1688.F32.TF32 R100, R60.reuse, R208, R96 ;  /* 0x000000d03c64723c */ /* 0x040fec0000081060 */
[C---:B------:R-:W-:Y:S06]  /*74700*/  HMMA.1688.F32.TF32 R96, R60.reuse, R204, R92 ;  /* 0x000000cc3c60723c */ /* 0x040fec000008105c */
[C---:B------:R-:W-:Y:S06]  /*74710*/  HMMA.1688.F32.TF32 R92, R60.reuse, R200, R88 ;  /* 0x000000c83c5c723c */ /* 0x040fec0000081058 */
[C---:B------:R-:W-:Y:S06]  /*74720*/  HMMA.1688.F32.TF32 R88, R60.reuse, R196, R84 ;  /* 0x000000c43c58723c */ /* 0x040fec0000081054 */
[----:B------:R-:W-:Y:S01]  /*74730*/  HMMA.1688.F32.TF32 R84, R60, R192, R80 ;  /* 0x000000c03c54723c */ /* 0x000fe20000081050 */
[----:B------:R-:W-:-:S05]  /*74740*/  LOP3.LUT R9, R252, 0x20, RZ, 0x3c, !PT ;  /* 0x00000020fc097812 */ /* 0x000fca00078e3cff */
[C---:B------:R-:W-:Y:S06]  /*74750*/  HMMA.1688.F32.TF32 R80, R60.reuse, R188, R140 ;  /* 0x000000bc3c50723c */ /* 0x040fec000008108c */
[C---:B----4-:R-:W-:Y:S01]  /*74760*/  HMMA.1688.F32.TF32 R72, R60.reuse, R184, R72 ;  /* 0x000000b83c48723c */ /* 0x050fe20000081048 */
[----:B------:R-:W-:Y:S04]  /*74770*/  STL.64 [R1+0x420], R108 ;  /* 0x0004206c01007387 */ /* 0x000fe80000100a00 */
[----:B------:R-:W-:Y:S04]  /*74780*/  LDS R241, [R9+UR8+0x81800] ;  /* 0x0818000809f17984 */ /* 0x000fe80008000800 */
[----:B------:R-:W2:Y:S04]  /*74790*/  LDS R243, [R9+UR8+0x81c00] ;  /* 0x081c000809f37984 */ /* 0x000ea80008000800 */
        /* <DEDUP_REMOVED lines=18> */
[C---:B----4-:R-:W-:Y:S06]  /*748c0*/  HMMA.1688.F32.TF32 R80, R60.reuse, R176, R144 ;  /* 0x000000b03c50723c */ /* 0x050fec0000081090 */
[----:B-1----:R-:W-:Y:S09]  /*748d0*/  HMMA.1688.F32.TF32 R72, R60, R172, R156 ;  /* 0x000000ac3c48723c */ /* 0x002ff2000008109c */
[----:B------:R-:W-:Y:S04]  /*748e0*/  STL.64 [R1+0x2b0], R84 ;  /* 0x0002b05401007387 */ /* 0x000fe80000100a00 */
[----:B------:R-:W-:Y:S04]  /*748f0*/  STL.64 [R1+0x2b8], R86 ;  /* 0x0002b85601007387 */ /* 0x000fe80000100a00 */
[----:B------:R-:W-:Y:S04]  /*74900*/  STL.64 [R1+0x290], R80 ;  /* 0x0002905001007387 */ /* 0x000fe80000100a00 */
[----:B------:R-:W-:Y:S01]  /*74910*/  STL.64 [R1+0x298], R82 ;  /* 0x0002985201007387 */ /* 0x000fe20000100a00 */
[----:B------:R-:W-:Y:S01]  /*74920*/  IMAD.MOV.U32 R152, RZ, RZ, R235 ;  /* 0x000000ffff987224 */ /* 0x000fe200078e00eb */
[----:B------:R-:W-:Y:S01]  /*74930*/  MOV R153, R234 ;  /* 0x000000ea00997202 */ /* 0x000fe20000000f00 */
[----:B------:R-:W-:Y:S01]  /*74940*/  IMAD.MOV.U32 R154, RZ, RZ, R231 ;  /* 0x000000ffff9a7224 */ /* 0x000fe200078e00e7 */
[----:B------:R-:W-:Y:S01]  /*74950*/  MOV R140, R219 ;  /* 0x000000db008c7202 */ /* 0x000fe20000000f00 */
[----:B------:R-:W-:Y:S04]  /*74960*/  STL.64 [R1+0x250], R72 ;  /* 0x0002504801007387 */ /* 0x000fe80000100a00 */
[----:B------:R3:W-:Y:S01]  /*74970*/  STL.64 [R1+0x258], R74 ;  /* 0x0002584a01007387 */ /* 0x0007e20000100a00 */
[----:B------:R-:W-:Y:S01]  /*74980*/  IMAD.MOV.U32 R156, RZ, RZ, R15 ;  /* 0x000000ffff9c7224 */ /* 0x000fe200078e000f */
[----:B------:R-:W-:Y:S01]  /*74990*/  MOV R158, R239 ;  /* 0x000000ef009e7202 */ /* 0x000fe20000000f00 */
[----:B------:R-:W-:-:S02]  /*749a0*/  IMAD.MOV.U32 R157, RZ, RZ, R14 ;  /* 0x000000ffff9d7224 */ /* 0x000fc400078e000e */
[----:B------:R-:W-:Y:S02]  /*749b0*/  IMAD.MOV.U32 R155, RZ, RZ, R230 ;  /* 0x000000ffff9b7224 */ /* 0x000fe400078e00e6 */
[----:B------:R-:W-:Y:S01]  /*749c0*/  IMAD.MOV.U32 R141, RZ, RZ, R218 ;  /* 0x000000ffff8d7224 */ /* 0x000fe200078e00da */
[----:B------:R-:W-:Y:S01]  /*749d0*/  MOV R143, R214 ;  /* 0x000000d6008f7202 */ /* 0x000fe20000000f00 */
[----:B------:R-:W-:Y:S02]  /*749e0*/  IMAD.MOV.U32 R159, RZ, RZ, R238 ;  /* 0x000000ffff9f7224 */ /* 0x000fe400078e00ee */
[----:B------:R-:W-:Y:S01]  /*749f0*/  IMAD.MOV.U32 R142, RZ, RZ, R215 ;  /* 0x000000ffff8e7224 */ /* 0x000fe200078e00d7 */
[C---:B--2---:R-:W-:Y:S01]  /*74a00*/  HMMA.1688.F32.TF32 R76, R240.reuse, R54, R76 ;  /* 0x00000036f04c723c */ /* 0x044fe2000008104c */
[----:B------:R-:W-:Y:S01]  /*74a10*/  IMAD.MOV.U32 R144, RZ, RZ, R42 ;  /* 0x000000ffff907224 */ /* 0x000fe200078e002a */
[----:B------:R-:W-:Y:S01]  /*74a20*/  MOV R146, R34 ;  /* 0x0000002200927202 */ /* 0x000fe20000000f00 */
[----:B------:R-:W-:Y:S01]  /*74a30*/  IMAD.MOV.U32 R145, RZ, RZ, R43 ;  /* 0x000000ffff917224 */ /* 0x000fe200078e002b */
[----:B------:R-:W-:Y:S02]  /*74a40*/  LDS R60, [R252+UR8+0x81880] ;  /* 0x08188008fc3c7984 */ /* 0x000fe40008000800 */
[C---:B---3--:R-:W-:Y:S01]  /*74a50*/  HMMA.1688.F32.TF32 R72, R240.reuse, R10, R164 ;  /* 0x0000000af048723c */ /* 0x048fe200000810a4 */
[----:B------:R-:W-:Y:S01]  /*74a60*/  IMAD.MOV.U32 R147, RZ, RZ, R38 ;  /* 0x000000ffff937224 */ /* 0x000fe200078e0026 */
[----:B------:R-:W-:Y:S04]  /*74a70*/  LDS R62, [R252+UR8+0x81c80] ;  /* 0x081c8008fc3e7984 */ /* 0x000fe80008000800 */
[----:B------:R-:W-:Y:S04]  /*74a80*/  LDS R61, [R9+UR8+0x81880] ;  /* 0x08188008093d7984 */ /* 0x000fe80008000800 */
[----:B------:R-:W1:Y:S07]  /*74a90*/  LDS R63, [R9+UR8+0x81c80] ;  /* 0x081c8008093f7984 */ /* 0x000e6e0008000800 */
[----:B------:R-:W-:Y:S04]  /*74aa0*/  STL.64 [R1+0x230], R76 ;  /* 0x0002304c01007387 */ /* 0x000fe80000100a00 */
[----:B------:R-:W-:Y:S04]  /*74ab0*/  STL.64 [R1+0x238], R78 ;  /* 0x0002384e01007387 */ /* 0x000fe80000100a00 */
[----:B------:R-:W-:Y:S04]  /*74ac0*/  STL.64 [R1+0x220], R72 ;  /* 0x0002204801007387 */ /* 0x000fe80000100a00 */
[----:B------:R2:W-:Y:S02]  /*74ad0*/  STL.64 [R1+0x228], R74 ;  /* 0x0002284a01007387 */ /* 0x0005e40000100a00 */
[C---:B--2---:R-:W-:Y:S06]  /*74ae0*/  HMMA.1688.F32.TF32 R72, R240.reuse, R70, R148 ;  /* 0x00000046f048723c */ /* 0x044fec0000081094 */
[C---:B------:R-:W-:Y:S06]  /*74af0*/  HMMA.1688.F32.TF32 R80, R240.reuse, R6, R168 ;  /* 0x00000006f050723c */ /* 0x040fec00000810a8 */
[----:B------:R-:W-:-:S12]  /*74b00*/  HMMA.1688.F32.TF32 R76, R240, R66, R160 ;  /* 0x00000042f04c723c */ /* 0x000fd800000810a0 */
[----:B------:R-:W-:Y:S01]  /*74b10*/  IMAD.MOV.U32 R17, RZ, RZ, R72 ;  /* 0x000000ffff117224 */ /* 0x000fe200078e0048 */
[----:B------:R-:W-:Y:S01]  /*74b20*/  MOV R13, R74 ;  /* 0x0000004a000d7202 */ /* 0x000fe20000000f00 */
[----:B------:R-:W-:Y:S02]  /*74b30*/  IMAD.MOV.U32 R16, RZ, RZ, R73 ;  /* 0x000000ffff107224 */ /* 0x000fe400078e0049 */
[----:B------:R-:W-:Y:S02]  /*74b40*/  IMAD.MOV.U32 R12, RZ, RZ, R75 ;  /* 0x000000ffff0c7224 */ /* 0x000fe400078e004b */
[----:B------:R-:W-:Y:S01]  /*74b50*/  HMMA.1688.F32.TF32 R72, R240, R50, R244 ;  /* 0x00000032f048723c */ /* 0x000fe200000810f4 */
[----:B------:R-:W-:Y:S04]  /*74b60*/  STL.64 [R1+0x210], R80 ;  /* 0x0002105001007387 */ /* 0x000fe80000100a00 */
[----:B------:R-:W-:Y:S04]  /*74b70*/  STL.64 [R1+0x218], R82 ;  /* 0x0002185201007387 */ /* 0x000fe80000100a00 */
[----:B------:R2:W-:Y:S04]  /*74b80*/  STL.64 [R1+0x200], R76 ;  /* 0x0002004c01007387 */ /* 0x0005e80000100a00 */
[----:B------:R3:W-:Y:S01]  /*74b90*/  STL.64 [R1+0x208], R78 ;  /* 0x0002084e01007387 */ /* 0x0007e20000100a00 */
[----:B------:R-:W-:Y:S01]  /*74ba0*/  IMAD.MOV.U32 R244, RZ, RZ, R187 ;  /* 0x000000fffff47224 */ /* 0x000fe200078e00bb */
[----:B------:R-:W-:Y:S01]  /*74bb0*/  MOV R245, R186 ;  /* 0x000000ba00f57202 */ /* 0x000fe20000000f00 */
[----:B------:R-:W-:-:S08]  /*74bc0*/  IMAD.MOV.U32 R246, RZ, RZ, R183 ;  /* 0x000000fffff67224 */ /* 0x000fd000078e00b7 */
[----:B------:R-:W-:Y:S01]  /*74bd0*/  IMAD.MOV.U32 R33, RZ, RZ, R72 ;  /* 0x000000ffff217224 */ /* 0x000fe200078e0048 */
[----:B------:R-:W-:Y:S01]  /*74be0*/  MOV R32, R73 ;  /* 0x0000004900207202 */ /* 0x000fe20000000f00 */
[----:B------:R-:W-:Y:S02]  /*74bf0*/  IMAD.MOV.U32 R29, RZ, RZ, R74 ;  /* 0x000000ffff1d7224 */ /* 0x000fe400078e004a */
[----:B------:R-:W-:Y:S02]  /*74c00*/  IMAD.MOV.U32 R28, RZ, RZ, R75 ;  /* 0x000000ffff1c7224 */ /* 0x000fe400078e004b */
[----:B------:R-:W-:Y:S07]  /*74c10*/  HMMA.1688.F32.TF32 R72, R240, R46, R248 ;  /* 0x0000002ef048723c */ /* 0x000fee00000810f8 */
[----:B------:R-:W-:Y:S01]  /*74c20*/  IMAD.MOV.U32 R248, RZ, RZ, R179 ;  /* 0x000000fffff87224 */ /* 0x000fe200078e00b3 */
[----:B------:R-:W-:Y:S01]  /*74c30*/  MOV R250, R175 ;  /* 0x000000af00fa7202 */ /* 0x000fe20000000f00 */
[----:B------:R-:W4:Y:S01]  /*74c40*/  LDL.LU R179, [R1+0x6cac] ;  /* 0x006cac0001b37983 */ /* 0x000f220000300800 */
[----:B------:R-:W-:-:S02]  /*74c50*/  IMAD.MOV.U32 R249, RZ, RZ, R178 ;  /* 0x000000fffff97224 */ /* 0x000fc400078e00b2 */
[----:B------:R-:W-:Y:S01]  /*74c60*/  IMAD.MOV.U32 R251, RZ, RZ, R174 ;  /* 0x000000fffffb7224 */ /* 0x000fe200078e00ae */
[----:B------:R-:W4:Y:S04]  /*74c70*/  LDL.LU R178, [R1+0x6ca8] ;  /* 0x006ca80001b27983 */ /* 0x000f280000300800 */
[----:B------:R-:W4:Y:S01]  /*74c80*/  LDL.LU R175, [R1+0x6ca4] ;  /* 0x006ca40001af7983 */ /* 0x000f220000300800 */
[----:B------:R-:W-:-:S03]  /*74c90*/  IMAD.MOV.U32 R247, RZ, RZ, R182 ;  /* 0x000000fffff77224 */ /* 0x000fc600078e00b6 */
[----:B------:R-:W4:Y:S01]  /*74ca0*/  LDL.LU R174, [R1+0x6ca0] ;  /* 0x006ca00001ae7983 */ /* 0x000f220000300800 */
[----:B------:R-:W-:-:S03]  /*74cb0*/  MOV R148, R195 ;  /* 0x000000c300947202 */ /* 0x000fc60000000f00 */
[----:B------:R-:W4:Y:S01]  /*74cc0*/  LDL.LU R187, [R1+0x6c9c] ;  /* 0x006c9c0001bb7983 */ /* 0x000f220000300800 */
[----:B------:R-:W-:-:S03]  /*74cd0*/  IMAD.MOV.U32 R149, RZ, RZ, R194 ;  /* 0x000000ffff957224 */ /* 0x000fc600078e00c2 */
        /* <DEDUP_REMOVED lines=21> */
[----:B--2---:R-:W-:-:S03]  /*74e30*/  MOV R76, R227 ;  /* 0x000000e3004c7202 */ /* 0x004fc60000000f00 */
[----:B------:R-:W2:Y:S01]  /*74e40*/  LDL.LU R203, [R1+0x6c6c] ;  /* 0x006c6c0001cb7983 */ /* 0x000ea20000300800 */
[----:B------:R-:W-:-:S03]  /*74e50*/  IMAD.MOV.U32 R77, RZ, RZ, R226 ;  /* 0x000000ffff4d7224 */ /* 0x000fc600078e00e2 */
[----:B------:R-:W2:Y:S01]  /*74e60*/  LDL.LU R202, [R1+0x6c68] ;  /* 0x006c680001ca7983 */ /* 0x000ea20000300800 */
[----:B---3--:R-:W-:-:S03]  /*74e70*/  IMAD.MOV.U32 R78, RZ, RZ, R223 ;  /* 0x000000ffff4e7224 */ /* 0x008fc600078e00df */
[----:B------:R-:W3:Y:S01]  /*74e80*/  LDL.LU R199, [R1+0x6c64] ;  /* 0x006c640001c77983 */ /* 0x000ee20000300800 */
[----:B------:R-:W-:-:S03]  /*74e90*/  MOV R79, R222 ;  /* 0x000000de004f7202 */ /* 0x000fc60000000f00 */
        /* <DEDUP_REMOVED lines=13> */
[----:B------:R-:W3:Y:S01]  /*74f70*/  LDL.LU R230, [R1+0x6c30] ;  /* 0x006c300001e67983 */ /* 0x000ee20000300800 */
[----:B------:R-:W-:-:S03]  /*74f80*/  IMAD.MOV.U32 R40, RZ, RZ, R73 ;  /* 0x000000ffff287224 */ /* 0x000fc600078e0049 */
[----:B------:R-:W3:Y:S01]  /*74f90*/  LDL.LU R219, [R1+0x6c2c] ;  /* 0x006c2c0001db7983 */ /* 0x000ee20000300800 */
[----:B------:R-:W-:-:S03]  /*74fa0*/  IMAD.MOV.U32 R72, RZ, RZ, R211 ;  /* 0x000000ffff487224 */ /* 0x000fc600078e00d3 */
[----:B------:R-:W3:Y:S01]  /*74fb0*/  LDL.LU R218, [R1+0x6c28] ;  /* 0x006c280001da7983 */ /* 0x000ee20000300800 */
[----:B------:R-:W-:-:S03]  /*74fc0*/  IMAD.MOV.U32 R37, RZ, RZ, R74 ;  /* 0x000000ffff257224 */ /* 0x000fc600078e004a */
[----:B------:R-:W3:Y:S01]  /*74fd0*/  LDL.LU R215, [R1+0x6c24] ;  /* 0x006c240001d77983 */ /* 0x000ee20000300800 */
[----:B------:R-:W-:Y:S01]  /*74fe0*/  IMAD.MOV.U32 R73, RZ, RZ, R210 ;  /* 0x000000ffff497224 */ /* 0x000fe200078e00d2 */
[----:B------:R-:W-:Y:S02]  /*74ff0*/  MOV R36, R75 ;  /* 0x0000004b00247202 */ /* 0x000fe40000000f00 */
[----:B------:R-:W3:Y:S01]  /*75000*/  LDL.LU R214, [R1+0x6c20] ;  /* 0x006c200001d67983 */ /* 0x000ee20000300800 */
[----:B------:R-:W-:Y:S01]  /*75010*/  MOV R74, R207 ;  /* 0x000000cf004a7202 */ /* 0x000fe20000000f00 */
[----:B------:R-:W-:Y:S02]  /*75020*/  IMAD.MOV.U32 R75, RZ, RZ, R206 ;  /* 0x000000ffff4b7224 */ /* 0x000fe400078e00ce */
        /* <DEDUP_REMOVED lines=8> */
[----:B------:R-:W-:Y:S01]  /*750b0*/  IMAD.MOV.U32 R168, RZ, RZ, R39 ;  /* 0x000000ffffa87224 */ /* 0x000fe200078e0027 */
[----:B------:R-:W-:Y:S01]  /*750c0*/  MOV R169, R35 ;  /* 0x0000002300a97202 */ /* 0x000fe20000000f00 */
[----:B----4-:R-:W-:Y:S02]  /*750d0*/  IMAD.MOV.U32 R87, RZ, RZ, R179 ;  /* 0x000000ffff577224 */ /* 0x010fe400078e00b3 */
[----:B------:R-:W-:Y:S01]  /*750e0*/  IMAD.MOV.U32 R86, RZ, RZ, R178 ;  /* 0x000000ffff567224 */ /* 0x000fe200078e00b2 */
[----:B------:R-:W-:Y:S01]  /*750f0*/  MOV R85, R175 ;  /* 0x000000af00557202 */ /* 0x000fe20000000f00 */
[----:B------:R-:W-:Y:S02]  /*75100*/  IMAD.MOV.U32 R84, RZ, RZ, R174 ;  /* 0x000000ffff547224 */ /* 0x000fe400078e00ae */
[----:B------:R-:W4:Y:S04]  /*75110*/  LDL.LU R174, [R1+0x6c0c] ;  /* 0x006c0c0001ae7983 */ /* 0x000f280000300800 */
[----:B------:R-:W4:Y:S04]  /*75120*/  LDL.LU R175, [R1+0x6c08] ;  /* 0x006c080001af7983 */ /* 0x000f280000300800 */
[----:B------:R-:W4:Y:S01]  /*75130*/  LDL.LU R178, [R1+0x6c04] ;  /* 0x006c040001b27983 */ /* 0x000f220000300800 */
[----:B------:R-:W-:-:S02]  /*75140*/  IMAD.MOV.U32 R90, RZ, RZ, R186 ;  /* 0x000000ffff5a7224 */ /* 0x000fc400078e00ba */
[----:B------:R-:W-:Y:S01]  /*75150*/  IMAD.MOV.U32 R89, RZ, RZ, R183 ;  /* 0x000000ffff597224 */ /* 0x000fe200078e00b7 */
[----:B------:R-:W4:Y:S01]  /*75160*/  LDL.LU R179, [R1+0x6c00] ;  /* 0x006c000001b37983 */ /* 0x000f220000300800 */
[----:B------:R-:W-:-:S03]  /*75170*/  MOV R88, R182 ;  /* 0x000000b600587202 */ /* 0x000fc60000000f00 */
[----:B------:R-:W4:Y:S01]  /*75180*/  LDL.LU R182, [R1+0x6bfc] ;  /* 0x006bfc0001b67983 */ /* 0x000f220000300800 */
[----:B------:R-:W-:-:S03]  /*75190*/  MOV R91, R187 ;  /* 0x000000bb005b7202 */ /* 0x000fc60000000f00 */
[----:B------:R-:W4:Y:S04]  /*751a0*/  LDL.LU R183, [R1+0x6bf8] ;  /* 0x006bf80001b77983 */ /* 0x000f280000300800 */
[----:B------:R-:W4:Y:S01]  /*751b0*/  LDL.LU R186, [R1+0x6bf4] ;  /* 0x006bf40001ba7983 */ /* 0x000f220000300800 */
[----:B------:R-:W-:Y:S01]  /*751c0*/  MOV R94, R194 ;  /* 0x000000c2005e7202 */ /* 0x000fe20000000f00 */
[----:B------:R-:W-:Y:S02]  /*751d0*/  IMAD.MOV.U32 R93, RZ, RZ, R191 ;  /* 0x000000ffff5d7224 */ /* 0x000fe400078e00bf */
[----:B------:R-:W4:Y:S01]  /*751e0*/  LDL.LU R187, [R1+0x6bf0] ;  /* 0x006bf00001bb7983 */ /* 0x000f220000300800 */
[----:B------:R-:W-:-:S03]  /*751f0*/  IMAD.MOV.U32 R92, RZ, RZ, R190 ;  /* 0x000000ffff5c7224 */ /* 0x000fc600078e00be */
[----:B------:R-:W4:Y:S01]  /*75200*/  LDL.LU R190, [R1+0x6bec] ;  /* 0x006bec0001be7983 */ /* 0x000f220000300800 */
[----:B------:R-:W-:-:S03]  /*75210*/  IMAD.MOV.U32 R95, RZ, RZ, R195 ;  /* 0x000000ffff5f7224 */ /* 0x000fc600078e00c3 */
[----:B------:R-:W4:Y:S04]  /*75220*/  LDL.LU R191, [R1+0x6be8] ;  /* 0x006be80001bf7983 */ /* 0x000f280000300800 */
[----:B------:R-:W4:Y:S04]  /*75230*/  LDL.LU R194, [R1+0x6be4] ;  /* 0x006be40001c27983 */ /* 0x000f280000300800 */
[----:B------:R-:W4:Y:S01]  /*75240*/  LDL.LU R195, [R1+0x6be0] ;  /* 0x006be00001c37983 */ /* 0x000f220000300800 */
[----:B--2---:R-:W-:Y:S02]  /*75250*/  IMAD.MOV.U32 R103, RZ, RZ, R203 ;  /* 0x000000ffff677224 */ /* 0x004fe400078e00cb */
[----:B------:R-:W-:Y:S01]  /*75260*/  IMAD.MOV.U32 R102, RZ, RZ, R202 ;  /* 0x000000ffff667224 */ /* 0x000fe200078e00ca */
[----:B---3--:R-:W-:Y:S01]  /*75270*/  MOV R101, R199 ;  /* 0x000000c700657202 */ /* 0x008fe20000000f00 */
[----:B------:R-:W-:-:S02]  /*75280*/  IMAD.MOV.U32 R100, RZ, RZ, R198 ;  /* 0x000000ffff647224 */ /* 0x000fc400078e00c6 */
[----:B------:R-:W2:Y:S04]  /*75290*/  LDL.LU R198, [R1+0x6bdc] ;  /* 0x006bdc0001c67983 */ /* 0x000ea80000300800 */
[----:B------:R-:W2:Y:S04]  /*752a0*/  LDL.LU R199, [R1+0x6bd8] ;  /* 0x006bd80001c77983 */ /* 0x000ea80000300800 */
[----:B------:R-:W3:Y:S04]  /*752b0*/  LDL.LU R202, [R1+0x6bd4] ;  /* 0x006bd40001ca7983 */ /* 0x000ee80000300800 */
[----:B------:R-:W3:Y:S01]  /*752c0*/  LDL.LU R203, [R1+0x6bd0] ;  /* 0x006bd00001cb7983 */ /* 0x000ee20000300800 */
[----:B------:R-:W-:Y:S01]  /*752d0*/  MOV R105, R223 ;  /* 0x000000df00697202 */ /* 0x000fe20000000f00 */
[----:B------:R-:W-:-:S02]  /*752e0*/  IMAD.MOV.U32 R104, RZ, RZ, R222 ;  /* 0x000000ffff687224 */ /* 0x000fc400078e00de */
[----:B------:R-:W-:Y:S02]  /*752f0*/  IMAD.MOV.U32 R106, RZ, RZ, R226 ;  /* 0x000000ffff6a7224 */ /* 0x000fe400078e00e2 */
[----:B------:R-:W-:Y:S02]  /*75300*/  IMAD.MOV.U32 R107, RZ, RZ, R227 ;  /* 0x000000ffff6b7224 */ /* 0x000fe400078e00e3 */
[----:B------:R-:W-:Y:S01]  /*75310*/  IMAD.MOV.U32 R111, RZ, RZ, R15 ;  /* 0x000000ffff6f7224 */ /* 0x000fe200078e000f */
[----:B------:R-:W-:Y:S01]  /*75320*/  MOV R110, R14 ;  /* 0x0000000e006e7202 */ /* 0x000fe20000000f00 */
[----:B------:R-:W-:Y:S02]  /*75330*/  IMAD.MOV.U32 R96, RZ, RZ, R18 ;  /* 0x000000ffff607224 */ /* 0x000fe400078e0012 */
[----:B------:R-:W-:Y:S02]  /*75340*/  IMAD.MOV.U32 R109, RZ, RZ, R239 ;  /* 0x000000ffff6d7224 */ /* 0x000fe400078e00ef */
        /* <DEDUP_REMOVED lines=8> */
[----:B------:R-:W-:Y:S01]  /*753d0*/  MOV R123, R211 ;  /* 0x000000d3007b7202 */ /* 0x000fe20000000f00 */
[----:B------:R-:W-:Y:S02]  /*753e0*/  IMAD.MOV.U32 R122, RZ, RZ, R210 ;  /* 0x000000ffff7a7224 */ /* 0x000fe400078e00d2 */
[----:B------:R-:W-:Y:S01]  /*753f0*/  IMAD.MOV.U32 R121, RZ, RZ, R207 ;  /* 0x000000ffff797224 */ /* 0x000fe200078e00cf */
[----:B------:R-:W-:-:S02]  /*75400*/  MOV R120, R206 ;  /* 0x000000ce00787202 */ /* 0x000fc40000000f00 */
        /* <DEDUP_REMOVED lines=38> */
[----:B------:R-:W-:-:S02]  /*75670*/  IMAD.MOV.U32 R170, RZ, RZ, R53 ;  /* 0x000000ffffaa7224 */ /* 0x000fc400078e0035 */
[----:B------:R-:W-:Y:S01]  /*75680*/  IMAD.MOV.U32 R171, RZ, RZ, R52 ;  /* 0x000000ffffab7224 */ /* 0x000fe200078e0034 */
[C---:B----4-:R-:W-:Y:S06]  /*75690*/  HMMA.1688.F32.TF32 R248, R240.reuse, R182, R248 ;  /* 0x000000b6f0f8723c */ /* 0x050fec00000810f8 */
[C---:B------:R-:W-:Y:S06]  /*756a0*/  HMMA.1688.F32.TF32 R244, R240.reuse, R186, R244 ;  /* 0x000000baf0f4723c */ /* 0x040fec00000810f4 */
[C---:B------:R-:W-:Y:S06]  /*756b0*/  HMMA.1688.F32.TF32 R148, R240.reuse, R190, R148 ;  /* 0x000000bef094723c */ /* 0x040fec0000081094 */
[C---:B------:R-:W-:Y:S06]  /*756c0*/  HMMA.1688.F32.TF32 R160, R240.reuse, R194, R160 ;  /* 0x000000c2f0a0723c */ /* 0x040fec00000810a0 */
[C---:B--2---:R-:W-:Y:S06]  /*756d0*/  HMMA.1688.F32.TF32 R168, R240.reuse, R198, R168 ;  /* 0x000000c6f0a8723c */ /* 0x044fec00000810a8 */
[C---:B---3--:R-:W-:Y:S06]  /*756e0*/  HMMA.1688.F32.TF32 R164, R240.reuse, R202, R164 ;  /* 0x000000caf0a4723c */ /* 0x048fec00000810a4 */
[C---:B------:R-:W-:Y:S06]  /*756f0*/  HMMA.1688.F32.TF32 R76, R240.reuse, R206, R76 ;  /* 0x000000cef04c723c */ /* 0x040fec000008104c */
        /* <DEDUP_REMOVED lines=15> */
[----:B------:R-:W-:-:S12]  /*757f0*/  HMMA.1688.F32.TF32 R112, R240, R34, R112 ;  /* 0x00000022f070723c */ /* 0x000fd80000081070 */
[----:B------:R-:W-:Y:S01]  /*75800*/  IMAD.MOV.U32 R45, RZ, RZ, R122 ;  /* 0x000000ffff2d7224 */ /* 0x000fe200078e007a */
[----:B------:R-:W-:Y:S01]  /*75810*/  MOV R44, R123 ;  /* 0x0000007b002c7202 */ /* 0x000fe20000000f00 */
[----:B------:R-:W-:Y:S01]  /*75820*/  IMAD.MOV.U32 R48, RZ, RZ, R121 ;  /* 0x000000ffff307224 */ /* 0x000fe200078e0079 */
[----:B------:R-:W-:Y:S01]  /*75830*/  MOV R49, R120 ;  /* 0x0000007800317202 */ /* 0x000fe20000000f00 */
[----:B------:R-:W2:Y:S04]  /*75840*/  LDL.LU.64 R122, [R1+0x6b40] ;  /* 0x006b4000017a7983 */ /* 0x000ea80000300a00 */
[----:B------:R-:W2:Y:S01]  /*75850*/  LDL.LU.64 R120, [R1+0x6b38] ;  /* 0x006b380001787983 */ /* 0x000ea20000300a00 */
[----:B------:R-:W-:Y:S01]  /*75860*/  MOV R53, R118 ;  /* 0x0000007600357202 */ /* 0x000fe20000000f00 */
[----:B------:R-:W-:-:S02]  /*75870*/  IMAD.MOV.U32 R52, RZ, RZ, R119 ;  /* 0x000000ffff347224 */ /* 0x000fc400078e0077 */
[----:B------:R-:W-:Y:S01]  /*75880*/  IMAD.MOV.U32 R65, RZ, RZ, R116 ;  /* 0x000000ffff417224 */ /* 0x000fe200078e0074 */
[----:B------:R-:W3:Y:S01]  /*75890*/  LDL.LU.64 R118, [R1+0x6b30] ;  /* 0x006b300001767983 */ /* 0x000ee20000300a00 */
[----:B------:R-:W-:Y:S01]  /*758a0*/  IMAD.MOV.U32 R64, RZ, RZ, R117 ;  /* 0x000000ffff407224 */ /* 0x000fe200078e0075 */
[----:B------:R-:W-:Y:S01]  /*758b0*/  MOV R172, R113 ;  /* 0x0000007100ac7202 */ /* 0x000fe20000000f00 */
[----:B------:R-:W-:Y:S01]  /*758c0*/  IMAD.MOV.U32 R69, RZ, RZ, R114 ;  /* 0x000000ffff457224 */ /* 0x000fe200078e0072 */
[----:B------:R-:W3:Y:S01]  /*758d0*/  LDL.LU.64 R116, [R1+0x6b28] ;  /* 0x006b280001747983 */ /* 0x000ee20000300a00 */
[----:B------:R-:W-:Y:S02]  /*758e0*/  IMAD.MOV.U32 R68, RZ, RZ, R115 ;  /* 0x000000ffff447224 */ /* 0x000fe400078e0073 */
[----:B------:R-:W-:Y:S01]  /*758f0*/  IMAD.MOV.U32 R173, RZ, RZ, R112 ;  /* 0x000000ffffad7224 */ /* 0x000fe200078e0070 */
[----:B------:R-:W4:Y:S04]  /*75900*/  LDL.LU.64 R114, [R1+0x6b20] ;  /* 0x006b200001727983 */ /* 0x000f280000300a00 */
        /* <DEDUP_REMOVED lines=36> */
[----:B------:R-:W2:Y:S04]  /*75b50*/  LDL.LU.64 R72, [R1+0x6a88] ;  /* 0x006a880001487983 */ /* 0x000ea80000300a00 */
        /* <DEDUP_REMOVED lines=43> */
[----:B------:R-:W2:Y:S01]  /*75e10*/  LDL.LU.64 R248, [R1+0x69d8] ;  /* 0x0069d80001f87983 */ /* 0x000ea20000300a00 */
[C---:B----4-:R-:W-:Y:S06]  /*75e20*/  HMMA.1688.F32.TF32 R244, R240.reuse, R174, R244 ;  /* 0x000000aef0f4723c */ /* 0x050fec00000810f4 */
[----:B--2---:R-:W-:Y:S07]  /*75e30*/  HMMA.1688.F32.TF32 R248, R240, R178, R248 ;  /* 0x000000b2f0f8723c */ /* 0x004fee00000810f8 */
[----:B------:R-:W-:Y:S01]  /*75e40*/  IMAD.MOV.U32 R240, RZ, RZ, R73 ;  /* 0x000000fffff07224 */ /* 0x000fe200078e0049 */
[----:B------:R-:W-:Y:S01]  /*75e50*/  MOV R242, R75 ;  /* 0x0000004b00f27202 */ /* 0x000fe20000000f00 */
[----:B------:R-:W-:-:S14]  /*75e60*/  IMAD.MOV.U32 R241, RZ, RZ, R74 ;  /* 0x000000fffff17224 */ /* 0x000fdc00078e004a */
[----:B------:R3:W-:Y:S04]  /*75e70*/  STL.64 [R1+0x780], R248 ;  /* 0x000780f801007387 */ /* 0x0007e80000100a00 */
[----:B------:R1:W-:Y:S01]  /*75e80*/  STL.64 [R1+0x788], R250 ;  /* 0x000788fa01007387 */ /* 0x0003e20000100a00 */
[----:B---3--:R-:W-:Y:S01]  /*75e90*/  MOV R248, R140 ;  /* 0x0000008c00f87202 */ /* 0x008fe20000000f00 */
[----:B------:R-:W-:Y:S02]  /*75ea0*/  IMAD.MOV.U32 R249, RZ, RZ, R141 ;  /* 0x000000fffff97224 */ /* 0x000fe400078e008d */
[----:B------:R-:W2:Y:S01]  /*75eb0*/  LDL.LU R140, [R1+0x69d0] ;  /* 0x0069d000018c7983 */ /* 0x000ea20000300800 */
[----:B-1----:R-:W-:Y:S01]  /*75ec0*/  IMAD.MOV.U32 R250, RZ, RZ, R142 ;  /* 0x000000fffffa7224 */ /* 0x002fe200078e008e */
[----:B------:R-:W-:-:S02]  /*75ed0*/  MOV R251, R72 ;  /* 0x0000004800fb7202 */ /* 0x000fc40000000f00 */
[----:B------:R-:W2:Y:S04]  /*75ee0*/  LDL.LU R141, [R1+0x69cc] ;  /* 0x0069cc00018d7983 */ /* 0x000ea80000300800 */
[----:B------:R-:W2:Y:S04]  /*75ef0*/  LDL.LU R142, [R1+0x69c8] ;  /* 0x0069c800018e7983 */ /* 0x000ea80000300800 */
[----:B------:R-:W3:Y:S04]  /*75f00*/  LDL.LU R72, [R1+0x69c4] ;  /* 0x0069c40001487983 */ /* 0x000ee80000300800 */
[----:B------:R-:W3:Y:S04]  /*75f10*/  LDL.LU R73, [R1+0x69c0] ;  /* 0x0069c00001497983 */ /* 0x000ee80000300800 */
[----:B------:R1:W-:Y:S04]  /*75f20*/  STL.64 [R1+0x140], R244 ;  /* 0x000140f401007387 */ /* 0x0003e80000100a00 */
[----:B------:R4:W-:Y:S04]  /*75f30*/  STL.64 [R1+0x148], R246 ;  /* 0x000148f601007387 */ /* 0x0009e80000100a00 */
[----:B------:R-:W3:Y:S04]  /*75f40*/  LDL.LU R74, [R1+0x69bc] ;  /* 0x0069bc00014a7983 */ /* 0x000ee80000300800 */
[----:B------:R-:W3:Y:S01]  /*75f50*/  LDL.LU R75, [R1+0x69b8] ;  /* 0x0069b800014b7983 */ /* 0x000ee20000300800 */
[----:B------:R-:W-:-:S03]  /*75f60*/  IMAD.MOV.U32 R243, RZ, RZ, R143 ;  /* 0x000000fffff37224 */ /* 0x000fc600078e008f */
[----:B------:R-:W2:Y:S01]  /*75f70*/  LDL.LU R143, [R1+0x69b4] ;  /* 0x0069b400018f7983 */ /* 0x000ea20000300800 */
[----:B-1----:R-:W-:Y:S01]  /*75f80*/  IMAD.MOV.U32 R244, RZ, RZ, R152 ;  /* 0x000000fffff47224 */ /* 0x002fe200078e0098 */
[----:B------:R-:W-:Y:S01]  /*75f90*/  MOV R245, R153 ;  /* 0x0000009900f57202 */ /* 0x000fe20000000f00 */
[----:B----4-:R-:W-:Y:S01]  /*75fa0*/  IMAD.MOV.U32 R246, RZ, RZ, R154 ;  /* 0x000000fffff67224 */ /* 0x010fe200078e009a */
[----:B------:R-:W4:Y:S01]  /*75fb0*/  LDL.LU R152, [R1+0x69b0] ;  /* 0x0069b00001987983 */ /* 0x000f220000300800 */
[----:B------:R-:W-:-:S03]  /*75fc0*/  IMAD.MOV.U32 R247, RZ, RZ, R155 ;  /* 0x000000fffff77224 */ /* 0x000fc600078e009b */
[----:B------:R-:W4:Y:S04]  /*75fd0*/  LDL.LU R153, [R1+0x69ac] ;  /* 0x0069ac0001997983 */ /* 0x000f280000300800 */
[----:B------:R-:W4:Y:S04]  /*75fe0*/  LDL.LU R154, [R1+0x69a8] ;  /* 0x0069a800019a7983 */ /* 0x000f280000300800 */
[----:B------:R-:W4:Y:S01]  /*75ff0*/  LDL.LU R155, [R1+0x69a4] ;  /* 0x0069a400019b7983 */ /* 0x000f220000300800 */
[----:B---3--:R-:W-:-:S15]  /*76000*/  HMMA.1688.F32.TF32 R72, R60, R54, R72 ;  /* 0x000000363c48723c */ /* 0x008fde0000081048 */
[----:B------:R-:W-:-:S08]  /*76010*/  NOP ;  /* 0x0000000000007918 */ /* 0x000fd00000000000 */
[----:B------:R-:W-:Y:S04]  /*76020*/  STL.64 [R1+0xae0], R72 ;  /* 0x000ae04801007387 */ /* 0x000fe80000100a00 */
[----:B------:R2:W-:Y:S02]  /*76030*/  STL.64 [R1+0xae8], R74 ;  /* 0x000ae84a01007387 */ /* 0x0005e40000100a00 */
[----:B--2---:R-:W-:Y:S07]  /*76040*/  HMMA.1688.F32.TF32 R72, R60, R10, R140 ;  /* 0x0000000a3c48723c */ /* 0x004fee000008108c */
[----:B------:R-:W-:-:S02]  /*76050*/  MOV R140, R144 ;  /* 0x00000090008c7202 */ /* 0x000fc40000000f00 */
[----:B------:R-:W2:Y:S01]  /*76060*/  LDL.LU R144, [R1+0x69a0] ;  /* 0x0069a00001907983 */ /* 0x000ea20000300800 */
[----:B------:R-:W-:Y:S01]  /*76070*/  IMAD.MOV.U32 R141, RZ, RZ, R145 ;  /* 0x000000ffff8d7224 */ /* 0x000fe200078e0091 */
[----:B------:R-:W-:Y:S01]  /*76080*/  MOV R143, R147 ;  /* 0x00000093008f7202 */ /* 0x000fe20000000f00 */
[----:B------:R-:W-:-:S11]  /*76090*/  IMAD.MOV.U32 R142, RZ, RZ, R146 ;  /* 0x000000ffff8e7224 */ /* 0x000fd600078e0092 */
[----:B------:R-:W-:Y:S04]  /*760a0*/  STL.64 [R1+0xad0], R72 ;  /* 0x000ad04801007387 */ /* 0x000fe80000100a00 */
[----:B------:R4:W-:Y:S04]  /*760b0*/  STL.64 [R1+0xad8], R74 ;  /* 0x000ad84a01007387 */ /* 0x0009e80000100a00 */
[----:B------:R-:W2:Y:S04]  /*760c0*/  LDL.LU R145, [R1+0x699c] ;  /* 0x00699c0001917983 */ /* 0x000ea80000300800 */
[----:B------:R-:W2:Y:S04]  /*760d0*/  LDL.LU R146, [R1+0x6998] ;  /* 0x0069980001927983 */ /* 0x000ea80000300800 */
[----:B------:R-:W2:Y:S01]  /*760e0*/  LDL.LU R147, [R1+0x6994] ;  /* 0x0069940001937983 */ /* 0x000ea20000300800 */
[----:B----4-:R-:W-:Y:S07]  /*760f0*/  HMMA.1688.F32.TF32 R72, R60, R6, R152 ;  /* 0x000000063c48723c */ /* 0x010fee0000081098 */
[----:B------:R-:W-:-:S02]  /*76100*/  IMAD.MOV.U32 R152, RZ, RZ, R156 ;  /* 0x000000ffff987224 */ /* 0x000fc400078e009c */
[----:B------:R-:W3:Y:S01]  /*76110*/  LDL.LU R156, [R1+0x6990] ;  /* 0x00699000019c7983 */ /* 0x000ee20000300800 */
[----:B------:R-:W-:Y:S01]  /*76120*/  IMAD.MOV.U32 R153, RZ, RZ, R157 ;  /* 0x000000ffff997224 */ /* 0x000fe200078e009d */
[----:B------:R-:W-:Y:S01]  /*76130*/  MOV R154, R158 ;  /* 0x0000009e009a7202 */ /* 0x000fe20000000f00 */
[----:B------:R-:W-:-:S11]  /*76140*/  IMAD.MOV.U32 R155, RZ, RZ, R159 ;  /* 0x000000ffff9b7224 */ /* 0x000fd600078e009f */
[----:B------:R-:W-:Y:S04]  /*76150*/  STL.64 [R1+0xac0], R72 ;  /* 0x000ac04801007387 */ /* 0x000fe80000100a00 */
[----:B------:R2:W-:Y:S04]  /*76160*/  STL.64 [R1+0xac8], R74 ;  /* 0x000ac84a01007387 */ /* 0x0005e80000100a00 */
[----:B------:R-:W3:Y:S04]  /*76170*/  LDL.LU R157, [R1+0x698c] ;  /* 0x00698c00019d7983 */ /* 0x000ee80000300800 */
[----:B------:R-:W3:Y:S04]  /*76180*/  LDL.LU R158, [R1+0x6988] ;  /* 0x00698800019e7983 */ /* 0x000ee80000300800 */
[----:B------:R-:W3:Y:S01]  /*76190*/  LDL.LU R159, [R1+0x6984] ;  /* 0x00698400019f7983 */ /* 0x000ee20000300800 */
[----:B--2---:R-:W-:Y:S03]  /*761a0*/  HMMA.1688.F32.TF32 R72, R60, R66, R144 ;  /* 0x000000423c48723c */ /* 0x004fe60000081090 */
[----:B------:R-:W2:-:S15]  /*761b0*/  LDL.LU R144, [R1+0xf0] ;  /* 0x0000f00001907983 */ /* 0x000e9e0000300800 */
[----:B------:R-:W-:-:S05]  /*761c0*/  NOP ;  /* 0x0000000000007918 */ /* 0x000fca0000000000 */
[----:B------:R-:W-:Y:S04]  /*761d0*/  STL.64 [R1+0xab0], R72 ;  /* 0x000ab04801007387 */ /* 0x000fe80000100a00 */
[----:B------:R3:W-:Y:S04]  /*761e0*/  STL.64 [R1+0xab8], R74 ;  /* 0x000ab84a01007387 */ /* 0x0007e80000100a00 */
[----:B------:R-:W2:Y:S01]  /*761f0*/  LDL.LU R145, [R1+0xf4] ;  /* 0x0000f40001917983 */ /* 0x000ea20000300800 */
[C---:B------:R-:W-:Y:S06]  /*76200*/  HMMA.1688.F32.TF32 R148, R60.reuse, R50, R148 ;  /* 0x000000323c94723c */ /* 0x040fec0000081094 */
[C---:B---3--:R-:W-:Y:S01]  /*76210*/  HMMA.1688.F32.TF32 R72, R60.reuse, R70, R156 ;  /* 0x000000463c48723c */ /* 0x048fe2000008109c */
[----:B------:R-:W-:Y:S01]  /*76220*/  IMAD.MOV.U32 R146, RZ, RZ, R2 ;  /* 0x000000ffff927224 */ /* 0x000fe200078e0002 */
[----:B------:R-:W-:Y:S01]  /*76230*/  MOV R147, R3 ;  /* 0x0000000300937202 */ /* 0x000fe20000000f00 */
[----:B------:R-:W3:Y:S03]  /*76240*/  LDL.LU R2, [R1+0x6980] ;  /* 0x0069800001027983 */ /* 0x000ee60000300800 */
[C---:B------:R-:W-:Y:S01]  /*76250*/  HMMA.1688.F32.TF32 R156, R60.reuse, R46, R160 ;  /* 0x0000002e3c9c723c */ /* 0x040fe200000810a0 */
[----:B------:R-:W4:Y:S05]  /*76260*/  LDL.LU R3, [R1+0x697c] ;  /* 0x00697c0001037983 */ /* 0x000f2a0000300800 */
[C---:B------:R-:W-:Y:S11]  /*76270*/  HMMA.1688.F32.TF32 R76, R60.reuse, R34, R76 ;  /* 0x000000223c4c723c */ /* 0x040ff6000008104c */
[----:B------:R-:W-:Y:S04]  /*76280*/  STL.64 [R1+0xaa0], R72 ;  /* 0x000aa04801007387 */ /* 0x000fe80000100a00 */
[----:B------:R1:W-:Y:S04]  /*76290*/  STL.64 [R1+0xaa8], R74 ;  /* 0x000aa84a01007387 */ /* 0x0003e80000100a00 */
[----:B------:R-:W-:Y:S04]  /*762a0*/  STL.64 [R1+0xa90], R148 ;  /* 0x000a909401007387 */ /* 0x000fe80000100a00 */
[----:B------:R1:W-:Y:S02]  /*762b0*/  STL.64 [R1+0xa98], R150 ;  /* 0x000a989601007387 */ /* 0x0003e40000100a00 */
[C---:B-1----:R-:W-:Y:S06]  /*762c0*/  HMMA.1688.F32.TF32 R72, R60.reuse, R42, R168 ;  /* 0x0000002a3c48723c */ /* 0x042fec00000810a8 */
[----:B------:R-:W-:Y:S01]  /*762d0*/  HMMA.1688.F32.TF32 R148, R60, R38, R164 ;  /* 0x000000263c94723c */ /* 0x000fe200000810a4 */
[----:B------:R-:W-:Y:S04]  /*762e0*/  STL.64 [R1+0xa80], R156 ;  /* 0x000a809c01007387 */ /* 0x000fe80000100a00 */
[----:B------:R-:W-:-:S12]  /*762f0*/  STL.64 [R1+0xa88], R158 ;  /* 0x000a889e01007387 */ /* 0x000fd80000100a00 */
[----:B------:R-:W-:Y:S04]  /*76300*/  STL.64 [R1+0xa70], R72 ;  /* 0x000a704801007387 */ /* 0x000fe80000100a00 */
[----:B------:R-:W-:Y:S04]  /*76310*/  STL.64 [R1+0xa78], R74 ;  /* 0x000a784a01007387 */ /* 0x000fe80000100a00 */
[----:B------:R-:W-:Y:S04]  /*76320*/  STL.64 [R1+0xa60], R148 ;  /* 0x000a609401007387 */ /* 0x000fe80000100a00 */
[----:B------:R-:W-:Y:S04]  /*76330*/  STL.64 [R1+0xa68], R150 ;  /* 0x000a689601007387 */ /* 0x000fe80000100a00 */
[----:B------:R-:W-:Y:S04]  /*76340*/  STL.64 [R1+0xa50], R76 ;  /* 0x000a504c01007387 */ /* 0x000fe80000100a00 */
[----:B------:R1:W-:Y:S02]  /*76350*/  STL.64 [R1+0xa58], R78 ;  /* 0x000a584e01007387 */ /* 0x0003e40000100a00 */
[C---:B-1----:R-:W-:Y:S06]  /*76360*/  HMMA.1688.F32.TF32 R76, R60.reuse, R22, R140 ;  /* 0x000000163c4c723c */ /* 0x042fec000008108c */
[C---:B------:R-:W-:Y:S06]  /*76370*/  HMMA.1688.F32.TF32 R140, R60.reuse, R18, R240 ;  /* 0x000000123c8c723c */ /* 0x040fec00000810f0 */
[C---:B------:R-:W-:Y:S06]  /*76380*/  HMMA.1688.F32.TF32 R56, R60.reuse, R174, R56 ;  /* 0x000000ae3c38723c */ /* 0x040fec0000081038 */
[C---:B--2---:R-:W-:Y:S06]  /*76390*/  HMMA.1688.F32.TF32 R148, R60.reuse, R30, R144 ;  /* 0x0000001e3c94723c */ /* 0x044fec0000081090 */
[C---:B------:R-:W-:Y:S01]  /*763a0*/  HMMA.1688.F32.TF32 R144, R60.reuse, R26, R152 ;  /* 0x0000001a3c90723c */ /* 0x040fe20000081098 */
[----:B---3--:R-:W-:Y:S04]  /*763b0*/  LDS R73, [R2+UR8+0x81800] ;  /* 0x0818000802497984 */ /* 0x008fe80008000800 */
[----:B----4-:R-:W-:Y:S04]  /*763c0*/  LDS R72, [R3+UR8+0x81800] ;  /* 0x0818000803487984 */ /* 0x010fe80008000800 */
[----:B------:R-:W-:Y:S08]  /*763d0*/  LDS R74, [R3+UR8+0x81c00] ;  /* 0x081c0008034a7984 */ /* 0x000ff00008000800 */
[----:B------:R-:W-:Y:S04]  /*763e0*/  STL.64 [R1+0xa40], R148 ;  /* 0x000a409401007387 */ /* 0x000fe80000100a00 */
[----:B------:R-:W-:Y:S04]  /*763f0*/  STL.64 [R1+0xa48], R150 ;  /* 0x000a489601007387 */ /* 0x000fe80000100a00 */
[----:B------:R-:W-:Y:S04]  /*76400*/  STL.64 [R1+0xa30], R144 ;  /* 0x000a309001007387 */ /* 0x000fe80000100a00 */
[----:B------:R1:W-:Y:S04]  /*76410*/  STL.64 [R1+0xa38], R146 ;  /* 0x000a389201007387 */ /* 0x0003e80000100a00 */
[----:B------:R-:W-:Y:S04]  /*76420*/  STL.64 [R1+0xa20], R76 ;  /* 0x000a204c01007387 */ /* 0x000fe80000100a00 */
[----:B------:R2:W-:Y:S01]  /*76430*/  STL.64 [R1+0xa28], R78 ;  /* 0x000a284e01007387 */ /* 0x0005e20000100a00 */
[C---:B-1----:R-:W-:Y:S03]  /*76440*/  HMMA.1688.F32.TF32 R144, R60.reuse, R14, R244 ;  /* 0x0000000e3c90723c */ /* 0x042fe600000810f4 */
[----:B------:R-:W1:Y:S03]  /*76450*/  LDS R75, [R2+UR8+0x81c00] ;  /* 0x081c0008024b7984 */ /* 0x000e660008000800 */
[----:B--2---:R-:W-:Y:S01]  /*76460*/  HMMA.1688.F32.TF32 R76, R60, R238, R248 ;  /* 0x000000ee3c4c723c */ /* 0x004fe200000810f8 */
[----:B------:R-:W-:Y:S04]  /*76470*/  STL.64 [R1+0xa10], R140 ;  /* 0x000a108c01007387 */ /* 0x000fe80000100a00 */
[----:B------:R2:W-:-:S12]  /*76480*/  STL.64 [R1+0xa18], R142 ;  /* 0x000a188e01007387 */ /* 0x0005d80000100a00 */
[----:B------:R-:W-:Y:S01]  /*76490*/  STL.64 [R1+0xa00], R144 ;  /* 0x000a009001007387 */ /* 0x000fe20000100a00 */
[C---:B--2---:R-:W-:Y:S03]  /*764a0*/  HMMA.1688.F32.TF32 R140, R60.reuse, R234, R80 ;  /* 0x000000ea3c8c723c */ /* 0x044fe60000081050 */
[----:B------:R-:W-:Y:S03]  /*764b0*/  STL.64 [R1+0xa08], R146 ;  /* 0x000a089201007387 */ /* 0x000fe60000100a00 */
[C---:B------:R-:W-:Y:S01]  /*764c0*/  HMMA.1688.F32.TF32 R80, R60.reuse, R230, R84 ;  /* 0x000000e63c50723c */ /* 0x040fe20000081054 */
[----:B------:R-:W-:Y:S04]  /*764d0*/  STL.64 [R1+0x9f0], R76 ;  /* 0x0009f04c01007387 */ /* 0x000fe80000100a00 */
[----:B------:R2:W-:Y:S02]  /*764e0*/  STL.64 [R1+0x9f8], R78 ;  /* 0x0009f84e01007387 */ /* 0x0005e40000100a00 */
[C---:B--2---:R-:W-:Y:S10]  /*764f0*/  HMMA.1688.F32.TF32 R76, R60.reuse, R226, R88 ;  /* 0x000000e23c4c723c */ /* 0x044ff40000081058 */
[----:B------:R-:W-:Y:S04]  /*76500*/  STL.64 [R1+0x9e0], R140 ;  /* 0x0009e08c01007387 */ /* 0x000fe80000100a00 */
[----:B------:R-:W-:Y:S01]  /*76510*/  STL.64 [R1+0x9e8], R142 ;  /* 0x0009e88e01007387 */ /* 0x000fe20000100a00 */
[C---:B------:R-:W-:Y:S03]  /*76520*/  HMMA.1688.F32.TF32 R84, R60.reuse, R222, R92 ;  /* 0x000000de3c54723c */ /* 0x040fe6000008105c */
[----:B------:R-:W-:Y:S04]  /*76530*/  STL.64 [R1+0x9d0], R80 ;  /* 0x0009d05001007387 */ /* 0x000fe80000100a00 */
[----:B------:R2:W-:Y:S04]  /*76540*/  STL.64 [R1+0x9d8], R82 ;  /* 0x0009d85201007387 */ /* 0x0005e80000100a00 */
[----:B------:R-:W-:Y:S01]  /*76550*/  STL.64 [R1+0x9c0], R76 ;  /* 0x0009c04c01007387 */ /* 0x000fe20000100a00 */
[C---:B--2---:R-:W-:Y:S03]  /*76560*/  HMMA.1688.F32.TF32 R80, R60.reuse, R218, R96 ;  /* 0x000000da3c50723c */ /* 0x044fe60000081060 */
[----:B------:R2:W-:Y:S03]  /*76570*/  STL.64 [R1+0x9c8], R78 ;  /* 0x0009c84e01007387 */ /* 0x0005e60000100a00 */
[C---:B--2---:R-:W-:Y:S05]  /*76580*/  HMMA.1688.F32.TF32 R76, R60.reuse, R214, R100 ;  /* 0x000000d63c4c723c */ /* 0x044fea0000081064 */
[----:B------:R-:W-:Y:S04]  /*76590*/  STL.64 [R1+0x9b0], R84 ;  /* 0x0009b05401007387 */ /* 0x000fe80000100a00 */
[----:B------:R2:W-:Y:S08]  /*765a0*/  STL.64 [R1+0x9b8], R86 ;  /* 0x0009b85601007387 */ /* 0x0005f00000100a00 */
[----:B------:R-:W-:Y:S04]  /*765b0*/  STL.64 [R1+0x9a0], R80 ;  /* 0x0009a05001007387 */ /* 0x000fe80000100a00 */
[----:B------:R3:W-:Y:S01]  /*765c0*/  STL.64 [R1+0x9a8], R82 ;  /* 0x0009a85201007387 */ /* 0x0007e20000100a00 */
[C---:B--2---:R-:W-:Y:S03]  /*765d0*/  HMMA.1688.F32.TF32 R84, R60.reuse, R210, R104 ;  /* 0x000000d23c54723c */ /* 0x044fe60000081068 */
[----:B------:R-:W-:Y:S03]  /*765e0*/  STL.64 [R1+0x990], R76 ;  /* 0x0009904c01007387 */ /* 0x000fe60000100a00 */
[C---:B---3--:R-:W-:Y:S01]  /*765f0*/  HMMA.1688.F32.TF32 R80, R60.reuse, R206, R108 ;  /* 0x000000ce3c50723c */ /* 0x048fe2000008106c */
[----:B------:R2:W-:Y:S05]  /*76600*/  STL.64 [R1+0x998], R78 ;  /* 0x0009984e01007387 */ /* 0x0005ea0000100a00 */
[C---:B--2---:R-:W-:Y:S11]  /*76610*/  HMMA.1688.F32.TF32 R76, R60.reuse, R202, R112 ;  /* 0x000000ca3c4c723c */ /* 0x044ff60000081070 */
[----:B------:R-:W-:Y:S04]  /*76620*/  STL.64 [R1+0x980], R84 ;  /* 0x0009805401007387 */ /* 0x000fe80000100a00 */
[----:B------:R2:W-:Y:S04]  /*76630*/  STL.64 [R1+0x988], R86 ;  /* 0x0009885601007387 */ /* 0x0005e80000100a00 */
        /* <DEDUP_REMOVED lines=12> */
[----:B------:R-:W-:Y:S04]  /*76700*/  STL.64 [R1+0x930], R76 ;  /* 0x0009304c01007387 */ /* 0x000fe80000100a00 */
[----:B------:R2:W-:Y:S01]  /*76710*/  STL.64 [R1+0x938], R78 ;  /* 0x0009384e01007387 */ /* 0x0005e20000100a00 */
[C---:B---3--:R-:W-:Y:S06]  /*76720*/  HMMA.1688.F32.TF32 R80, R60.reuse, R182, R132 ;  /* 0x000000b63c50723c */ /* 0x048fec0000081084 */
[----:B--2---:R-:W-:Y:S09]  /*76730*/  HMMA.1688.F32.TF32 R76, R60, R178, R136 ;  /* 0x000000b23c4c723c */ /* 0x004ff20000081088 */
[----:B------:R2:W-:Y:S04]  /*76740*/  STL.64 [R1+0x920], R84 ;  /* 0x0009205401007387 */ /* 0x0005e80000100a00 */
[----:B------:R3:W-:Y:S04]  /*76750*/  STL.64 [R1+0x928], R86 ;  /* 0x0009285601007387 */ /* 0x0007e80000100a00 */
[----:B------:R4:W-:Y:S04]  /*76760*/  STL.64 [R1+0x910], R80 ;  /* 0x0009105001007387 */ /* 0x0009e80000100a00 */
[----:B------:R4:W-:Y:S03]  /*76770*/  STL.64 [R1+0x918], R82 ;  /* 0x0009185201007387 */ /* 0x0009e60000100a00 */
[----:B------:R-:W-:-:S02]  /*76780*/  IMAD.MOV.U32 R177, RZ, RZ, R77 ;  /* 0x000000ffffb17224 */ /* 0x000fc400078e004d */
[----:B------:R-:W-:Y:S01]  /*76790*/  IMAD.MOV.U32 R176, RZ, RZ, R76 ;  /* 0x000000ffffb07224 */ /* 0x000fe200078e004c */
[----:B------:R4:W-:Y:S04]  /*767a0*/  STL.64 [R1+0x908], R78 ;  /* 0x0009084e01007387 */ /* 0x0009e80000100a00 */
[----:B------:R-:W-:Y:S04]  /*767b0*/  STL [R1+0x68ec], R177 ;  /* 0x0068ecb101007387 */ /* 0x000fe80000100800 */
[----:B------:R-:W-:Y:S04]  /*767c0*/  STL [R1+0x68e8], R176 ;  /* 0x0068e8b001007387 */ /* 0x000fe80000100800 */
[----:B------:R-:W2:Y:S04]  /*767d0*/  LDL.LU R148, [R1+0x2c0] ;  /* 0x0002c00001947983 */ /* 0x000ea80000300800 */
[----:B------:R-:W-:Y:S04]  /*767e0*/  STL.64 [R1+0x8f0], R56 ;  /* 0x0008f03801007387 */ /* 0x000fe80000100a00 */
[----:B------:R-:W-:Y:S04]  /*767f0*/  STL.64 [R1+0x8f8], R58 ;  /* 0x0008f83a01007387 */ /* 0x000fe80000100a00 */
[----:B------:R-:W2:Y:S04]  /*76800*/  LDL.LU R149, [R1+0x2c4] ;  /* 0x0002c40001957983 */ /* 0x000ea80000300800 */
[----:B------:R-:W2:Y:S04]  /*76810*/  LDL.LU R150, [R1+0x2c8] ;  /* 0x0002c80001967983 */ /* 0x000ea80000300800 */
[----:B------:R-:W2:Y:S04]  /*76820*/  LDL.LU R151, [R1+0x2cc] ;  /* 0x0002cc0001977983 */ /* 0x000ea80000300800 */
[----:B------:R-:W1:Y:S04]  /*76830*/  LDL.LU R248, [R1+0x650] ;  /* 0x0006500001f87983 */ /* 0x000e680000300800 */
[----:B------:R-:W1:Y:S04]  /*76840*/  LDL.LU R249, [R1+0x654] ;  /* 0x0006540001f97983 */ /* 0x000e680000300800 */
[----:B------:R-:W1:Y:S04]  /*76850*/  LDL.LU R250, [R1+0x658] ;  /* 0x0006580001fa7983 */ /* 0x000e680000300800 */
[----:B------:R-:W1:Y:S04]  /*76860*/  LDL.LU R251, [R1+0x65c] ;  /* 0x00065c0001fb7983 */ /* 0x000e680000300800 */
        /* <DEDUP_REMOVED lines=31> */
[----:B------:R-:W4:Y:S01]  /*76a60*/  LDS R59, [R2+UR8+0x81c80] ;  /* 0x081c8008023b7984 */ /* 0x000f220008000800 */
[C---:B-1----:R-:W-:Y:S03]  /*76a70*/  HMMA.1688.F32.TF32 R240, R72.reuse, R54, R248 ;  /* 0x0000003648f0723c */ /* 0x042fe600000810f8 */
[----:B------:R-:W4:Y:S04]  /*76a80*/  LDL.LU R248, [R1+0x320] ;  /* 0x0003200001f87983 */ /* 0x000f280000300800 */
[----:B------:R-:W4:Y:S04]  /*76a90*/  LDL.LU R249, [R1+0x324] ;  /* 0x0003240001f97983 */ /* 0x000f280000300800 */
[----:B------:R-:W4:Y:S04]  /*76aa0*/  LDL.LU R250, [R1+0x328] ;  /* 0x0003280001fa7983 */ /* 0x000f280000300800 */
[----:B------:R-:W4:Y:S01]  /*76ab0*/  LDL.LU R251, [R1+0x32c] ;  /* 0x00032c0001fb7983 */ /* 0x000f220000300800 */
[C---:B--2---:R-:W-:Y:S06]  /*76ac0*/  HMMA.1688.F32.TF32 R148, R72.reuse, R50, R148 ;  /* 0x000000324894723c */ /* 0x044fec0000081094 */
[C---:B---3--:R-:W-:Y:S06]  /*76ad0*/  HMMA.1688.F32.TF32 R168, R72.reuse, R10, R168 ;  /* 0x0000000a48a8723c */ /* 0x048fec00000810a8 */
[----:B----4-:R-:W-:Y:S01]  /*76ae0*/  HMMA.1688.F32.TF32 R160, R72, R6, R160 ;  /* 0x0000000648a0723c */ /* 0x010fe200000810a0 */
[----:B------:R-:W-:Y:S04]  /*76af0*/  STL.64 [R1+0x6950], R242 ;  /* 0x006950f201007387 */ /* 0x000fe80000100a00 */
[----:B------:R-:W-:-:S12]  /*76b00*/  STL.64 [R1+0x6948], R240 ;  /* 0x006948f001007387 */ /* 0x000fd80000100a00 */
[----:B------:R-:W-:Y:S04]  /*76b10*/  STL.64 [R1+0x6960], R170 ;  /* 0x006960aa01007387 */ /* 0x000fe80000100a00 */
[----:B------:R-:W-:Y:S01]  /*76b20*/  STL.64 [R1+0x6958], R168 ;  /* 0x006958a801007387 */ /* 0x000fe20000100a00 */
[C---:B------:R-:W-:Y:S03]  /*76b30*/  HMMA.1688.F32.TF32 R144, R72.reuse, R46, R144 ;  /* 0x0000002e4890723c */ /* 0x040fe60000081090 */
[----:B------:R-:W-:Y:S03]  /*76b40*/  STL.64 [R1+0x6970], R162 ;  /* 0x006970a201007387 */ /* 0x000fe60000100a00 */
[C---:B------:R-:W-:Y:S01]  /*76b50*/  HMMA.1688.F32.TF32 R140, R72.reuse, R42, R140 ;  /* 0x0000002a488c723c */ /* 0x040fe2000008108c */
[----:B------:R-:W-:Y:S04]  /*76b60*/  STL.64 [R1+0x6968], R160 ;  /* 0x006968a001007387 */ /* 0x000fe80000100a00 */
[----:B------:R-:W-:Y:S01]  /*76b70*/  STL [R1+0x691c], R148 ;  /* 0x00691c9401007387 */ /* 0x000fe20000100800 */
[C---:B------:R-:W-:Y:S03]  /*76b80*/  HMMA.1688.F32.TF32 R136, R72.reuse, R38, R244 ;  /* 0x000000264888723c */ /* 0x040fe600000810f4 */
[----:B------:R-:W-:Y:S04]  /*76b90*/  STL [R1+0x6918], R149 ;  /* 0x0069189501007387 */ /* 0x000fe80000100800 */
[----:B------:R1:W-:Y:S04]  /*76ba0*/  STL [R1+0x6914], R150 ;  /* 0x0069149601007387 */ /* 0x0003e80000100800 */
[----:B------:R2:W-:Y:S04]  /*76bb0*/  STL [R1+0x6910], R151 ;  /* 0x0069109701007387 */ /* 0x0005e80000100800 */
[----:B------:R-:W-:Y:S04]  /*76bc0*/  STL [R1+0x6924], R144 ;  /* 0x0069249001007387 */ /* 0x000fe80000100800 */
[----:B------:R-:W-:Y:S04]  /*76bd0*/  STL [R1+0x6920], R145 ;  /* 0x0069209101007387 */ /* 0x000fe80000100800 */
        /* <DEDUP_REMOVED lines=8> */
[----:B------:R4:W-:Y:S04]  /*76c60*/  STL [R1+0x6934], R138 ;  /* 0x0069348a01007387 */ /* 0x0009e80000100800 */
[----:B------:R4:W-:Y:S01]  /*76c70*/  STL [R1+0x6930], R139 ;  /* 0x0069308b01007387 */ /* 0x0009e20000100800 */
[C---:B------:R-:W-:Y:S03]  /*76c80*/  HMMA.1688.F32.TF32 R132, R72.reuse, R34, R248 ;  /* 0x000000224884723c */ /* 0x040fe600000810f8 */
        /* <DEDUP_REMOVED lines=40> */
[----:B------:R4:W-:Y:S04]  /*76f10*/  STL [R1+0x6944], R134 ;  /* 0x0069448601007387 */ /* 0x0009e80000100800 */
[----:B------:R4:W-:Y:S01]  /*76f20*/  STL [R1+0x6940], R135 ;  /* 0x0069408701007387 */ /* 0x0009e20000100800 */
[----:B--2---:R-:W-:-:S15]  /*76f30*/  HMMA.1688.F32.TF32 R60, R72, R26, R96 ;  /* 0x0000001a483c723c */ /* 0x004fde0000081060 */
[----:B------:R-:W-:-:S09]  /*76f40*/  NOP ;  /* 0x0000000000007918 */ /* 0x000fd20000000000 */
[----:B-1----:R-:W-:Y:S01]  /*76f50*/  MOV R150, R60 ;  /* 0x0000003c00967202 */ /* 0x002fe20000000f00 */
[----:B------:R-:W-:Y:S01]  /*76f60*/  IMAD.MOV.U32 R151, RZ, RZ, R61 ;  /* 0x000000ffff977224 */ /* 0x000fe200078e003d */
[----:B---3--:R-:W-:Y:S01]  /*76f70*/  MOV R147, R63 ;  /* 0x0000003f00937202 */ /* 0x008fe20000000f00 */
[----:B------:R-:W-:Y:S02]  /*76f80*/  IMAD.MOV.U32 R146, RZ, RZ, R62 ;  /* 0x000000ffff927224 */ /* 0x000fe400078e003e */
[----:B----4-:R-:W-:-:S15]  /*76f90*/  HMMA.1688.F32.TF32 R60, R72, R22, R92 ;  /* 0x00000016483c723c */ /* 0x010fde000008105c */
        /* <DEDUP_REMOVED lines=17> */
[C---:B------:R-:W-:Y:S06]  /*770b0*/  HMMA.1688.F32.TF32 R60, R72.reuse, R238, R80 ;  /* 0x000000ee483c723c */ /* 0x040fec0000081050 */
[----:B------:R-:W-:-:S15]  /*770c0*/  HMMA.1688.F32.TF32 R100, R72, R30, R100 ;  /* 0x0000001e4864723c */ /* 0x000fde0000081064 */
[----:B------:R-:W-:-:S03]  /*770d0*/  NOP ;  /* 0x0000000000007918 */ /* 0x000fc60000000000 */
[----:B------:R-:W-:Y:S01]  /*770e0*/  IMAD.MOV.U32 R142, RZ, RZ, R60 ;  /* 0x000000ffff8e7224 */ /* 0x000fe200078e003c */
[----:B------:R-:W-:Y:S01]  /*770f0*/  MOV R181, R62 ;  /* 0x0000003e00b57202 */ /* 0x000fe20000000f00 */
[----:B------:R-:W-:Y:S02]  /*77100*/  IMAD.MOV.U32 R143, RZ, RZ, R61 ;  /* 0x000000ffff8f7224 */ /* 0x000fe400078e003d */
[----:B------:R-:W-:Y:S02]  /*77110*/  IMAD.MOV.U32 R180, RZ, RZ, R63 ;  /* 0x000000ffffb47224 */ /* 0x000fe400078e003f */
[C---:B------:R-:W-:Y:S01]  /*77120*/  HMMA.1688.F32.TF32 R60, R72.reuse, R234, R76 ;  /* 0x000000ea483c723c */ /* 0x040fe2000008104c */
[----:B------:R-:W-:Y:S05]  /*77130*/  STL.64 [R1+0x100], R100 ;  /* 0x0001006401007387 */ /* 0x000fea0000100a00 */
[C---:B------:R-:W-:Y:S01]  /*77140*/  HMMA.1688.F32.TF32 R76, R72.reuse, R230, R164 ;  /* 0x000000e6484c723c */ /* 0x040fe200000810a4 */
[----:B------:R-:W-:Y:S05]  /*77150*/  STL.64 [R1+0x108], R102 ;  /* 0x0001086601007387 */ /* 0x000fea0000100a00 */
[C---:B------:R-:W-:Y:S11]  /*77160*/  HMMA.1688.F32.TF32 R80, R72.reuse, R226, R244 ;  /* 0x000000e24850723c */ /* 0x040ff600000810f4 */
[----:B------:R-:W-:Y:S04]  /*77170*/  STL.64 [R1+0xa0], R60 ;  /* 0x0000a03c01007387 */ /* 0x000fe80000100a00 */
[----:B------:R1:W-:Y:S02]  /*77180*/  STL.64 [R1+0xa8], R62 ;  /* 0x0000a83e01007387 */ /* 0x0003e40000100a00 */
[C---:B-1----:R-:W-:Y:S02]  /*77190*/  HMMA.1688.F32.TF32 R60, R72.reuse, R222, R248 ;  /* 0x000000de483c723c */ /* 0x042fe400000810f8 */
[----:B------:R1:W-:Y:S04]  /*771a0*/  STL.64 [R1+0x90], R76 ;  /* 0x0000904c01007387 */ /* 0x0003e80000100a00 */
[----:B------:R2:W-:Y:S04]  /*771b0*/  STL.64 [R1+0x98], R78 ;  /* 0x0000984e01007387 */ /* 0x0005e80000100a00 */
[----:B-1----:R-:W3:Y:S04]  /*771c0*/  LDL.LU R76, [R1+0x4e0] ;  /* 0x0004e000014c7983 */ /* 0x002ee80000300800 */
[----:B------:R1:W-:Y:S04]  /*771d0*/  STL.64 [R1+0x80], R80 ;  /* 0x0000805001007387 */ /* 0x0003e80000100a00 */
[----:B------:R4:W-:Y:S05]  /*771e0*/  STL.64 [R1+0x88], R82 ;  /* 0x0000885201007387 */ /* 0x0009ea0000100a00 */
[----:B------:R-:W-:Y:S04]  /*771f0*/  STL.64 [R1+0x70], R60 ;  /* 0x0000703c01007387 */ /* 0x000fe80000100a00 */
[----:B------:R3:W-:Y:S04]  /*77200*/  STL.64 [R1+0x78], R62 ;  /* 0x0000783e01007387 */ /* 0x0007e80000100a00 */
[----:B------:R-:W3:Y:S04]  /*77210*/  LDL.LU R77, [R1+0x4e4] ;  /* 0x0004e400014d7983 */ /* 0x000ee80000300800 */
[----:B--2---:R-:W2:Y:S04]  /*77220*/  LDL.LU R78, [R1+0x4e8] ;  /* 0x0004e800014e7983 */ /* 0x004ea80000300800 */
[----:B------:R-:W2:Y:S04]  /*77230*/  LDL.LU R79, [R1+0x4ec] ;  /* 0x0004ec00014f7983 */ /* 0x000ea80000300800 */
        /* <DEDUP_REMOVED lines=40> */
[C---:B---3--:R-:W-:Y:S06]  /*774c0*/  HMMA.1688.F32.TF32 R60, R72.reuse, R218, R88 ;  /* 0x000000da483c723c */ /* 0x048fec0000081058 */
[C---:B--2---:R-:W-:Y:S06]  /*774d0*/  HMMA.1688.F32.TF32 R84, R72.reuse, R214, R84 ;  /* 0x000000d64854723c */ /* 0x044fec0000081054 */
[C---:B----4-:R-:W-:Y:S11]  /*774e0*/  HMMA.1688.F32.TF32 R80, R72.reuse, R210, R80 ;  /* 0x000000d24850723c */ /* 0x050ff60000081050 */
[----:B------:R-:W-:Y:S04]  /*774f0*/  STL.64 [R1+0x60], R60 ;  /* 0x0000603c01007387 */ /* 0x000fe80000100a00 */
[----:B------:R1:W-:Y:S02]  /*77500*/  STL.64 [R1+0x68], R62 ;  /* 0x0000683e01007387 */ /* 0x0003e40000100a00 */
[C---:B-1----:R-:W-:Y:S02]  /*77510*/  HMMA.1688.F32.TF32 R60, R72.reuse, R206, R76 ;  /* 0x000000ce483c723c */ /* 0x042fe4000008104c */
[----:B------:R1:W-:Y:S04]  /*77520*/  STL.64 [R1+0x50], R84 ;  /* 0x0000505401007387 */ /* 0x0003e80000100a00 */
[----:B------:R2:W-:Y:S04]  /*77530*/  STL.64 [R1+0x58], R86 ;  /* 0x0000585601007387 */ /* 0x0005e80000100a00 */
[----:B------:R-:W3:Y:S04]  /*77540*/  LDL.LU R88, [R1+0x5f0] ;  /* 0x0005f00001587983 */ /* 0x000ee80000300800 */
[----:B------:R4:W-:Y:S04]  /*77550*/  STL.64 [R1+0x40], R80 ;  /* 0x0000405001007387 */ /* 0x0009e80000100a00 */
[----:B------:R4:W-:Y:S05]  /*77560*/  STL.64 [R1+0x48], R82 ;  /* 0x0000485201007387 */ /* 0x0009ea0000100a00 */
[----:B------:R-:W-:Y:S04]  /*77570*/  STL.64 [R1+0x30], R60 ;  /* 0x0000303c01007387 */ /* 0x000fe80000100a00 */
[----:B------:R4:W-:Y:S04]  /*77580*/  STL.64 [R1+0x38], R62 ;  /* 0x0000383e01007387 */ /* 0x0009e80000100a00 */
[----:B------:R-:W3:Y:S04]  /*77590*/  LDL.LU R89, [R1+0x5f4] ;  /* 0x0005f40001597983 */ /* 0x000ee80000300800 */
[----:B------:R-:W3:Y:S04]  /*775a0*/  LDL.LU R90, [R1+0x5f8] ;  /* 0x0005f800015a7983 */ /* 0x000ee80000300800 */
[----:B------:R-:W3:Y:S04]  /*775b0*/  LDL.LU R91, [R1+0x5fc] ;  /* 0x0005fc00015b7983 */ /* 0x000ee80000300800 */
[----:B-1----:R-:W3:Y:S04]  /*775c0*/  LDL.LU R84, [R1+0xaf0] ;  /* 0x000af00001547983 */ /* 0x002ee80000300800 */
[----:B------:R-:W3:Y:S04]  /*775d0*/  LDL.LU R85, [R1+0xaf4] ;  /* 0x000af40001557983 */ /* 0x000ee80000300800 */
[----:B--2---:R-:W2:Y:S04]  /*775e0*/  LDL.LU R86, [R1+0xaf8] ;  /* 0x000af80001567983 */ /* 0x004ea80000300800 */
        /* <DEDUP_REMOVED lines=8> */
[----:B------:R-:W4:Y:S01]  /*77670*/  LDL.LU R79, [R1+0x66c] ;  /* 0x00066c00014f7983 */ /* 0x000f220000300800 */
[C---:B------:R-:W-:Y:S06]  /*77680*/  HMMA.1688.F32.TF32 R104, R72.reuse, R202, R104 ;  /* 0x000000ca4868723c */ /* 0x040fec0000081068 */
[C---:B------:R-:W-:Y:S06]  /*77690*/  HMMA.1688.F32.TF32 R100, R72.reuse, R198, R100 ;  /* 0x000000c64864723c */ /* 0x040fec0000081064 */
[C---:B------:R-:W-:Y:S06]  /*776a0*/  HMMA.1688.F32.TF32 R248, R72.reuse, R190, R248 ;  /* 0x000000be48f8723c */ /* 0x040fec00000810f8 */
[C---:B------:R-:W-:Y:S05]  /*776b0*/  HMMA.1688.F32.TF32 R60, R72.reuse, R194, R96 ;  /* 0x000000c2483c723c */ /* 0x040fea0000081060 */
[----:B------:R-:W-:Y:S04]  /*776c0*/  STL.64 [R1+0x20], R104 ;  /* 0x0000206801007387 */ /* 0x000fe80000100a00 */
[----:B------:R-:W-:Y:S04]  /*776d0*/  STL.64 [R1+0x28], R106 ;  /* 0x0000286a01007387 */ /* 0x000fe80000100a00 */
[----:B------:R-:W-:Y:S04]  /*776e0*/  STL.64 [R1+0x10], R100 ;  /* 0x0000106401007387 */ /* 0x000fe80000100a00 */
[----:B------:R-:W-:Y:S04]  /*776f0*/  STL.64 [R1+0x18], R102 ;  /* 0x0000186601007387 */ /* 0x000fe80000100a00 */
[----:B------:R-:W-:Y:S04]  /*77700*/  STL [R1+0x68fc], R248 ;  /* 0x0068fcf801007387 */ /* 0x000fe80000100800 */
[----:B------:R-:W-:Y:S04]  /*77710*/  STL.64 [R1], R60 ;  /* 0x0000003c01007387 */ /* 0x000fe80000100a00 */
[----:B------:R1:W-:Y:S02]  /*77720*/  STL.64 [R1+0x8], R62 ;  /* 0x0000083e01007387 */ /* 0x0003e40000100a00 */
[----:B-1----:R-:W-:Y:S02]  /*77730*/  HMMA.1688.F32.TF32 R60, R72, R178, R164 ;  /* 0x000000b2483c723c */ /* 0x002fe400000810a4 */
[----:B------:R1:W-:Y:S04]  /*77740*/  STL [R1+0x68f8], R249 ;  /* 0x0068f8f901007387 */ /* 0x0003e80000100800 */
[----:B------:R1:W-:Y:S04]  /*77750*/  STL [R1+0x68f4], R250 ;  /* 0x0068f4fa01007387 */ /* 0x0003e80000100800 */
[----:B------:R1:W-:-:S14]  /*77760*/  STL [R1+0x68f0], R251 ;  /* 0x0068f0fb01007387 */ /* 0x0003dc0000100800 */
[----:B------:R-:W-:Y:S01]  /*77770*/  IMAD.MOV.U32 R248, RZ, RZ, R60 ;  /* 0x000000fffff87224 */ /* 0x000fe200078e003c */
[----:B-1----:R-:W-:Y:S01]  /*77780*/  MOV R249, R61 ;  /* 0x0000003d00f97202 */ /* 0x002fe20000000f00 */
[----:B------:R-:W-:Y:S02]  /*77790*/  IMAD.MOV.U32 R250, RZ, RZ, R62 ;  /* 0x000000fffffa7224 */ /* 0x000fe400078e003e */
[----:B------:R-:W-:Y:S01]  /*777a0*/  IMAD.MOV.U32 R251, RZ, RZ, R63 ;  /* 0x000000fffffb7224 */ /* 0x000fe200078e003f */
[----:B------:R-:W-:-:S15]  /*777b0*/  HMMA.1688.F32.TF32 R92, R72, R182, R92 ;  /* 0x000000b6485c723c */ /* 0x000fde000008105c */
[----:B------:R-:W-:-:S08]  /*777c0*/  NOP ;  /* 0x0000000000007918 */ /* 0x000fd00000000000 */
[----:B------:R-:W-:Y:S04]  /*777d0*/  STL.64 [R1+0x110], R92 ;  /* 0x0001105c01007387 */ /* 0x000fe80000100a00 */
[----:B------:R-:W-:Y:S04]  /*777e0*/  STL.64 [R1+0x118], R94 ;  /* 0x0001185e01007387 */ /* 0x000fe80000100a00 */
[----:B------:R-:W4:Y:S04]  /*777f0*/  LDL.LU R164, [R1+0x5e0] ;  /* 0x0005e00001a47983 */ /* 0x000f280000300800 */
[----:B------:R-:W4:Y:S04]  /*77800*/  LDL.LU R165, [R1+0x5e4] ;  /* 0x0005e40001a57983 */ /* 0x000f280000300800 */
[----:B------:R-:W4:Y:S04]  /*77810*/  LDL.LU R166, [R1+0x5e8] ;  /* 0x0005e80001a67983 */ /* 0x000f280000300800 */
[----:B------:R-:W4:Y:S01]  /*77820*/  LDL.LU R167, [R1+0x5ec] ;  /* 0x0005ec0001a77983 */ /* 0x000f220000300800 */
[----:B---3--:R-:W-:-:S15]  /*77830*/  HMMA.1688.F32.TF32 R60, R72, R174, R88 ;  /* 0x000000ae483c723c */ /* 0x008fde0000081058 */
[----:B------:R-:W-:-:S09]  /*77840*/  NOP ;  /* 0x0000000000007918 */ /* 0x000fd20000000000 */
[----:B------:R-:W-:Y:S01]  /*77850*/  MOV R236, R60 ;  /* 0x0000003c00ec7202 */ /* 0x000fe20000000f00 */
[----:B------:R-:W-:Y:S01]  /*77860*/  IMAD.MOV.U32 R237, RZ, RZ, R61 ;  /* 0x000000ffffed7224 */ /* 0x000fe200078e003d */
[----:B------:R-:W-:Y:S01]  /*77870*/  MOV R176, R63 ;  /* 0x0000003f00b07202 */ /* 0x000fe20000000f00 */
[----:B------:R-:W-:Y:S02]  /*77880*/  IMAD.MOV.U32 R177, RZ, RZ, R62 ;  /* 0x000000ffffb17224 */ /* 0x000fe400078e003e */
[----:B--2---:R-:W-:-:S15]  /*77890*/  HMMA.1688.F32.TF32 R60, R56, R54, R84 ;  /* 0x00000036383c723c */ /* 0x004fde0000081054 */
[----:B------:R-:W-:-:S08]  /*778a0*/  NOP ;  /* 0x0000000000007918 */ /* 0x000fd00000000000 */
[----:B------:R4:W-:Y:S01]  /*778b0*/  STL.64 [R1+0x778], R62 ;  /* 0x0007783e01007387 */ /* 0x0009e20000100a00 */
[----:B------:R-:W-:Y:S02]  /*778c0*/  IMAD.MOV.U32 R184, RZ, RZ, R60 ;  /* 0x000000ffffb87224 */ /* 0x000fe400078e003c */
[----:B------:R-:W-:Y:S02]  /*778d0*/  IMAD.MOV.U32 R185, RZ, RZ, R61 ;  /* 0x000000ffffb97224 */ /* 0x000fe400078e003d */
[----:B----4-:R-:W-:-:S15]  /*778e0*/  HMMA.1688.F32.TF32 R60, R56, R10, R80 ;  /* 0x0000000a383c723c */ /* 0x010fde0000081050 */
[----:B------:R-:W-:-:S08]  /*778f0*/  NOP ;  /* 0x0000000000007918 */ /* 0x000fd00000000000 */
[----:B------:R1:W-:Y:S01]  /*77900*/  STL.64 [R1+0x768], R62 ;  /* 0x0007683e01007387 */ /* 0x0003e20000100a00 */
[----:B------:R-:W-:Y:S01]  /*77910*/  MOV R188, R60 ;  /* 0x0000003c00bc7202 */ /* 0x000fe20000000f00 */
[----:B------:R-:W-:Y:S02]  /*77920*/  IMAD.MOV.U32 R189, RZ, RZ, R61 ;  /* 0x000000ffffbd7224 */ /* 0x000fe400078e003d */
        /* <DEDUP_REMOVED lines=18> */
[----:B------:R-:W2:Y:S01]  /*77a50*/  LDL.LU R79, [R1+0x5ac] ;  /* 0x0005ac00014f7983 */ /* 0x000ea20000300800 */
[----:B------:R-:W-:Y:S01]  /*77a60*/  IMAD.MOV.U32 R192, RZ, RZ, R60 ;  /* 0x000000ffffc07224 */ /* 0x000fe200078e003c */
[----:B------:R-:W-:-:S02]  /*77a70*/  MOV R193, R61 ;  /* 0x0000003d00c17202 */ /* 0x000fc40000000f00 */
[----:B-1----:R-:W-:-:S15]  /*77a80*/  HMMA.1688.F32.TF32 R60, R56, R66, R164 ;  /* 0x00000042383c723c */ /* 0x002fde00000810a4 */
[----:B------:R-:W-:-:S08]  /*77a90*/  NOP ;  /* 0x0000000000007918 */ /* 0x000fd00000000000 */
[----:B------:R3:W-:Y:S04]  /*77aa0*/  STL.64 [R1+0x748], R62 ;  /* 0x0007483e01007387 */ /* 0x0007e80000100a00 */
        /* <DEDUP_REMOVED lines=22> */
[----:B---3--:R-:W-:-:S15]  /*77c10*/  HMMA.1688.F32.TF32 R60, R56, R70, R104 ;  /* 0x00000046383c723c */ /* 0x008fde0000081068 */
[----:B------:R-:W-:-:S08]  /*77c20*/  NOP ;  /* 0x0000000000007918 */ /* 0x000fd00000000000 */
[----:B------:R4:W-:Y:S01]  /*77c30*/  STL.64 [R1+0x738], R62 ;  /* 0x0007383e01007387 */ /* 0x0009e20000100a00 */
[----:B------:R-:W-:Y:S01]  /*77c40*/  MOV R200, R60 ;  /* 0x0000003c00c87202 */ /* 0x000fe20000000f00 */
[----:B------:R-:W-:Y:S02]  /*77c50*/  IMAD.MOV.U32 R201, RZ, RZ, R61 ;  /* 0x000000ffffc97224 */ /* 0x000fe400078e003d */
[----:B----4-:R-:W-:-:S15]  /*77c60*/  HMMA.1688.F32.TF32 R60, R56, R50, R100 ;  /* 0x00000032383c723c */ /* 0x010fde0000081064 */
[----:B------:R-:W-:-:S08]  /*77c70*/  NOP ;  /* 0x0000000000007918 */ /* 0x000fd00000000000 */
[----:B------:R2:W-:Y:S01]  /*77c80*/  STL.64 [R1+0x728], R62 ;  /* 0x0007283e01007387 */ /* 0x0005e20000100a00 */
[----:B------:R-:W-:Y:S01]  /*77c90*/  IMAD.MOV.U32 R204, RZ, RZ, R60 ;  /* 0x000000ffffcc7224 */ /* 0x000fe200078e003c */
[----:B------:R-:W-:Y:S02]  /*77ca0*/  MOV R205, R61 ;  /* 0x0000003d00cd7202 */ /* 0x000fe40000000f00 */
[----:B--2---:R-:W-:-:S15]  /*77cb0*/  HMMA.1688.F32.TF32 R60, R56, R46, R80 ;  /* 0x0000002e383c723c */ /* 0x004fde0000081050 */
[----:B------:R-:W-:-:S08]  /*77cc0*/  NOP ;  /* 0x0000000000007918 */ /* 0x000fd00000000000 */
[----:B------:R1:W-:Y:S01]  /*77cd0*/  STL.64 [R1+0x718], R62 ;  /* 0x0007183e01007387 */ /* 0x0003e20000100a00 */
[----:B------:R-:W-:Y:S02]  /*77ce0*/  IMAD.MOV.U32 R208, RZ, RZ, R60 ;  /* 0x000000ffffd07224 */ /* 0x000fe400078e003c */
[----:B------:R-:W-:Y:S02]  /*77cf0*/  IMAD.MOV.U32 R209, RZ, RZ, R61 ;  /* 0x000000ffffd17224 */ /* 0x000fe400078e003d */
[----:B-1----:R-:W-:Y:S07]  /*77d00*/  HMMA.1688.F32.TF32 R60, R56, R42, R76 ;  /* 0x0000002a383c723c */ /* 0x002fee000008104c */
[----:B------:R-:W-:-:S15]  /*77d10*/  IMAD.MOV.U32 R76, RZ, RZ, R0 ;  /* 0x000000ffff4c7224 */ /* 0x000fde00078e0000 */
[----:B------:R-:W-:-:S01]  /*77d20*/  NOP ;  /* 0x0000000000007918 */ /* 0x000fc20000000000 */
[----:B------:R-:W-:Y:S04]  /*77d30*/  STL.64 [R1+0x708], R62 ;  /* 0x0007083e01007387 */ /* 0x000fe80000100a00 */
[----:B------:R-:W2:Y:S01]  /*77d40*/  LDL.LU R0, [R1+0x6978] ;  /* 0x0069780001007983 */ /* 0x000ea20000300800 */
[----:B------:R-:W-:Y:S01]  /*77d50*/  IMAD.MOV.U32 R82, RZ, RZ, R5 ;  /* 0x000000ffff527224 */ /* 0x000fe200078e0005 */
[----:B------:R-:W-:Y:S02]  /*77d60*/  MOV R83, R4 ;  /* 0x0000000400537202 */ /* 0x000fe40000000f00 */
[----:B------:R-:W-:-:S15]  /*77d70*/  HMMA.1688.F32.TF32 R4, R56, R38, R96 ;  /* 0x000000263804723c */ /* 0x000fde0000081060 */
        /* <DEDUP_REMOVED lines=9> */
[----:B-1----:R-:W-:-:S15]  /*77e10*/  HMMA.1688.F32.TF32 R4, R56, R30, R88 ;  /* 0x0000001e3804723c */ /* 0x002fde0000081058 */
[----:B------:R-:W-:-:S08]  /*77e20*/  NOP ;  /* 0x0000000000007918 */ /* 0x000fd00000000000 */
[----:B------:R1:W-:Y:S01]  /*77e30*/  STL.64 [R1+0x6d8], R6 ;  /* 0x0006d80601007387 */ /* 0x0003e20000100a00 */
[----:B------:R-:W-:Y:S01]  /*77e40*/  IMAD.MOV.U32 R224, RZ, RZ, R4 ;  /* 0x000000ffffe07224 */ /* 0x000fe200078e0004 */
[----:B------:R-:W-:Y:S02]  /*77e50*/  MOV R225, R5 ;  /* 0x0000000500e17202 */ /* 0x000fe40000000f00 */
[----:B-1----:R-:W-:Y:S01]  /*77e60*/  HMMA.1688.F32.TF32 R4, R56, R26, R84 ;  /* 0x0000001a3804723c */ /* 0x002fe20000081054 */
[----:B------:R-:W-:Y:S01]  /*77e70*/  MOV R77, R25 ;  /* 0x00000019004d7202 */ /* 0x000fe20000000f00 */
[----:B------:R-:W-:-:S15]  /*77e80*/  IMAD.MOV.U32 R78, RZ, RZ, R24 ;  /* 0x000000ffff4e7224 */ /* 0x000fde00078e0018 */
[----:B------:R-:W-:-:S06]  /*77e90*/  NOP ;  /* 0x0000000000007918 */ /* 0x000fcc0000000000 */
[----:B------:R1:W-:Y:S01]  /*77ea0*/  STL.64 [R1+0x6c8], R6 ;  /* 0x0006c80601007387 */ /* 0x0003e20000100a00 */
[----:B------:R-:W-:Y:S02]  /*77eb0*/  IMAD.MOV.U32 R228, RZ, RZ, R4 ;  /* 0x000000ffffe47224 */ /* 0x000fe400078e0004 */
[----:B------:R-:W-:Y:S02]  /*77ec0*/  IMAD.MOV.U32 R229, RZ, RZ, R5 ;  /* 0x000000ffffe57224 */ /* 0x000fe400078e0005 */
[----:B-1----:R-:W-:Y:S01]  /*77ed0*/  HMMA.1688.F32.TF32 R4, R56, R22, R164 ;  /* 0x000000163804723c */ /* 0x002fe200000810a4 */
[----:B------:R-:W-:Y:S01]  /*77ee0*/  IMAD.MOV.U32 R79, RZ, RZ, R21 ;  /* 0x000000ffff4f7224 */ /* 0x000fe200078e0015 */
[----:B------:R-:W-:Y:S01]  /*77ef0*/  MOV R80, R20 ;  /* 0x0000001400507202 */ /* 0x000fe20000000f00 */
[----:B------:R-:W-:Y:S01]  /*77f00*/  IMAD.MOV.U32 R81, RZ, RZ, R8 ;  /* 0x000000ffff517224 */ /* 0x000fe200078e0008 */
[----:B------:R-:W-:Y:S04]  /*77f10*/  LDS R165, [R9+UR8+0x82000] ;  /* 0x0820000809a57984 */ /* 0x000fe80008000800 */
[----:B------:R-:W-:Y:S01]  /*77f20*/  LDS R167, [R9+UR8+0x82400] ;  /* 0x0824000809a77984 */ /* 0x000fe20008000800 */
[C---:B------:R-:W-:Y:S01]  /*77f30*/  HMMA.1688.F32.TF32 R156, R72.reuse, R66, R156 ;  /* 0x00000042489c723c */ /* 0x040fe2000008109c */
[----:B------:R-:W-:Y:S01]  /*77f40*/  MOV R212, R60 ;  /* 0x0000003c00d47202 */ /* 0x000fe20000000f00 */
[----:B------:R-:W-:Y:S01]  /*77f50*/  IMAD.MOV.U32 R213, RZ, RZ, R61 ;  /* 0x000000ffffd57224 */ /* 0x000fe200078e003d */
[----:B------:R-:W-:Y:S03]  /*77f60*/  LDS R164, [R252+UR8+0x82000] ;  /* 0x08200008fca47984 */ /* 0x000fe60008000800 */
[C---:B------:R-:W-:Y:S01]  /*77f70*/  HMMA.1688.F32.TF32 R152, R72.reuse, R70, R152 ;  /* 0x000000464898723c */ /* 0x040fe20000081098 */
[----:B------:R-:W-:Y:S07]  /*77f80*/  LDS R166, [R252+UR8+0x82400] ;  /* 0x08240008fca67984 */ /* 0x000fee0008000800 */
[----:B------:R-:W-:Y:S01]  /*77f90*/  STL.64 [R1+0x6b8], R6 ;  /* 0x0006b80601007387 */ /* 0x000fe20000100a00 */
[----:B------:R-:W-:Y:S01]  /*77fa0*/  MOV R232, R4 ;  /* 0x0000000400e87202 */ /* 0x000fe20000000f00 */
[----:B------:R-:W-:Y:S01]  /*77fb0*/  IMAD.MOV.U32 R233, RZ, RZ, R5 ;  /* 0x000000ffffe97224 */ /* 0x000fe200078e0005 */
[----:B------:R-:W-:Y:S06]  /*77fc0*/  HMMA.1688.F32.TF32 R244, R72, R186, R244 ;  /* 0x000000ba48f4723c */ /* 0x000fec00000810f4 */
[C---:B------:R-:W-:Y:S06]  /*77fd0*/  HMMA.1688.F32.TF32 R72, R56.reuse, R18, R80 ;  /* 0x000000123848723c */ /* 0x040fec0000081050 */
[C---:B------:R-:W-:Y:S01]  /*77fe0*/  HMMA.1688.F32.TF32 R60, R56.reuse, R14, R76 ;  /* 0x0000000e383c723c */ /* 0x040fe2000008104c */
[----:B--2---:R-:W1:Y:S04]  /*77ff0*/  LDSM.16.M88.4 R24, [R0+UR9+0x80] ;  /* 0x000080090018783b */ /* 0x004e680008000200 */
[----:B------:R-:W2:Y:S04]  /*78000*/  LDSM.16.M88.4 R20, [R0+UR9+0x2080] ;  /* 0x002080090014783b */ /* 0x000ea80008000200 */
[----:B------:R-:W3:Y:S04]  /*78010*/  LDSM.16.M88.4 R8, [R0+UR9+0x4080] ;  /* 0x004080090008783b */ /* 0x000ee80008000200 */
[----:B------:R-:W4:Y:S04]  /*78020*/  LDSM.16.M88.4 R4, [R0+UR9+0x6080] ;  /* 0x006080090004783b */ /* 0x000f280008000200 */
[----:B-1----:R-:W-:Y:S04]  /*78030*/  STL [R1+0x68b4], R26 ;  /* 0x0068b41a01007387 */ /* 0x002fe80000100800 */
[----:B------:R-:W-:Y:S04]  /*78040*/  STL [R1+0x68b0], R27 ;  /* 0x0068b01b01007387 */ /* 0x000fe80000100800 */
[----:B--2---:R-:W-:Y:S04]  /*78050*/  STL [R1+0x68ac], R22 ;  /* 0x0068ac1601007387 */ /* 0x004fe80000100800 */
[----:B------:R-:W-:Y:S04]  /*78060*/  STL [R1+0x68a8], R23 ;  /* 0x0068a81701007387 */ /* 0x000fe80000100800 */
[----:B---3--:R-:W-:Y:S04]  /*78070*/  STL [R1+0x6880], R10 ;  /* 0x0068800a01007387 */ /* 0x008fe80000100800 */
[----:B------:R-:W-:Y:S04]  /*78080*/  STL [R1+0x687c], R11 ;  /* 0x00687c0b01007387 */ /* 0x000fe80000100800 */
[----:B----4-:R-:W-:Y:S04]  /*78090*/  STL [R1+0x6878], R6 ;  /* 0x0068780601007387 */ /* 0x010fe80000100800 */
[----:B------:R-:W-:Y:S04]  /*780a0*/  STL [R1+0x6874], R7 ;  /* 0x0068740701007387 */ /* 0x000fe80000100800 */
[----:B------:R-:W2:Y:S04]  /*780b0*/  LDL.LU R84, [R1+0x220] ;  /* 0x0002200001547983 */ /* 0x000ea80000300800 */
[----:B------:R1:W-:Y:S04]  /*780c0*/  STL.64 [R1+0x6a0], R72 ;  /* 0x0006a04801007387 */ /* 0x0003e80000100a00 */
[----:B------:R3:W-:Y:S04]  /*780d0*/  STL.64 [R1+0x6a8], R74 ;  /* 0x0006a84a01007387 */ /* 0x0007e80000100a00 */
[----:B------:R4:W-:Y:S04]  /*780e0*/  STL.64 [R1+0x2a0], R60 ;  /* 0x0002a03c01007387 */ /* 0x0009e80000100a00 */
        /* <DEDUP_REMOVED lines=44> */
[----:B-1----:R-:W2:Y:S04]  /*783b0*/  LDL.LU R72, [R1+0x420] ;  /* 0x0004200001487983 */ /* 0x002ea80000300800 */
[----:B------:R-:W2:Y:S04]  /*783c0*/  LDL.LU R73, [R1+0x424] ;  /* 0x0004240001497983 */ /* 0x000ea80000300800 */
[----:B---3--:R-:W3:Y:S04]  /*783d0*/  LDL.LU R74, [R1+0x428] ;  /* 0x00042800014a7983 */ /* 0x008ee80000300800 */
        /* <DEDUP_REMOVED lines=30> */
[C---:B------:R-:W-:Y:S06]  /*785c0*/  HMMA.1688.F32.TF32 R160, R56.reuse, R238, R160 ;  /* 0x000000ee38a0723c */ /* 0x040fec00000810a0 */
[----:B---3--:R-:W-:-:S15]  /*785d0*/  HMMA.1688.F32.TF32 R240, R56, R230, R240 ;  /* 0x000000e638f0723c */ /* 0x008fde00000810f0 */
[----:B------:R-:W-:-:S02]  /*785e0*/  NOP ;  /* 0x0000000000007918 */ /* 0x000fc40000000000 */
        /* <DEDUP_REMOVED lines=8> */
[----:B------:R1:W-:Y:S04]  /*78670*/  STL.64 [R1+0x68b8], R232 ;  /* 0x0068b8e801007387 */ /* 0x0003e80000100a00 */
[----:B-1----:R-:W2:Y:S04]  /*78680*/  LDL.LU R232, [R1+0x430] ;  /* 0x0004300001e87983 */ /* 0x002ea80000300800 */
[----:B------:R-:W2:Y:S04]  /*78690*/  LDL.LU R233, [R1+0x434] ;  /* 0x0004340001e97983 */ /* 0x000ea80000300800 */
[----:B------:R-:W2:Y:S04]  /*786a0*/  LDL.LU R234, [R1+0x438] ;  /* 0x0004380001ea7983 */ /* 0x000ea80000300800 */
[----:B------:R-:W2:Y:S04]  /*786b0*/  LDL.LU R235, [R1+0x43c] ;  /* 0x00043c0001eb7983 */ /* 0x000ea80000300800 */
        /* <DEDUP_REMOVED lines=9> */
[----:B------:R1:W-:Y:S01]  /*78750*/  STL.64 [R1+0x68c8], R224 ;  /* 0x0068c8e001007387 */ /* 0x0003e20000100a00 */
[C---:B------:R-:W-:Y:S06]  /*78760*/  HMMA.1688.F32.TF32 R72, R56.reuse, R218, R72 ;  /* 0x000000da3848723c */ /* 0x040fec0000081048 */
[C---:B----4-:R-:W-:Y:S06]  /*78770*/  HMMA.1688.F32.TF32 R60, R56.reuse, R214, R60 ;  /* 0x000000d6383c723c */ /* 0x050fec000008103c */
[C---:B------:R-:W-:Y:S06]  /*78780*/  HMMA.1688.F32.TF32 R120, R56.reuse, R202, R120 ;  /* 0x000000ca3878723c */ /* 0x040fec0000081078 */
[C---:B------:R-:W-:Y:S06]  /*78790*/  HMMA.1688.F32.TF32 R108, R56.reuse, R190, R108 ;  /* 0x000000be386c723c */ /* 0x040fec000008106c */
[----:B------:R-:W-:Y:S01]  /*787a0*/  HMMA.1688.F32.TF32 R96, R56, R178, R96 ;  /* 0x000000b23860723c */ /* 0x000fe20000081060 */
[----:B------:R-:W-:-:S02]  /*787b0*/  IMAD.MOV.U32 R214, RZ, RZ, R13 ;  /* 0x000000ffffd67224 */ /* 0x000fc400078e000d */
[----:B------:R-:W-:Y:S02]  /*787c0*/  IMAD.MOV.U32 R215, RZ, RZ, R12 ;  /* 0x000000ffffd77224 */ /* 0x000fe400078e000c */
[----:B------:R-:W-:Y:S01]  /*787d0*/  LDSM.16.M88.4 R12, [R0+UR9+0x20080] ;  /* 0x02008009000c783b */ /* 0x000fe20008000200 */
[----:B------:R-:W-:Y:S01]  /*787e0*/  MOV R218, R53 ;  /* 0x0000003500da7202 */ /* 0x000fe20000000f00 */
[----:B------:R-:W-:Y:S02]  /*787f0*/  IMAD.MOV.U32 R219, RZ, RZ, R52 ;  /* 0x000000ffffdb7224 */ /* 0x000fe400078e0034 */
[----:B------:R-:W-:Y:S01]  /*78800*/  LDSM.16.M88.4 R52, [R0+UR9+0x32080] ;  /* 0x032080090034783b */ /* 0x000fe20008000200 */
[C---:B--2---:R-:W-:Y:S06]  /*78810*/  HMMA.1688.F32.TF32 R228, R56.reuse, R226, R228 ;  /* 0x000000e238e4723c */ /* 0x044fec00000810e4 */
[----:B-1----:R-:W-:-:S15]  /*78820*/  HMMA.1688.F32.TF32 R224, R56, R222, R232 ;  /* 0x000000de38e0723c */ /* 0x002fde00000810e8 */
[----:B------:R-:W-:-:S02]  /*78830*/  NOP ;  /* 0x0000000000007918 */ /* 0x000fc40000000000 */
        /* <DEDUP_REMOVED lines=9> */
[----:B------:R-:W-:Y:S01]  /*788d0*/  STL.64 [R1+0x670], R60 ;  /* 0x0006703c01007387 */ /* 0x000fe20000100a00 */
[C---:B-1----:R-:W-:Y:S03]  /*788e0*/  HMMA.1688.F32.TF32 R72, R56.reuse, R210, R128 ;  /* 0x000000d23848723c */ /* 0x042fe60000081080 */
[----:B------:R1:W-:Y:S04]  /*788f0*/  STL.64 [R1+0x678], R62 ;  /* 0x0006783e01007387 */ /* 0x0003e80000100a00 */
[----:B------:R-:W2:Y:S01]  /*78900*/  LDSM.16.M88.4 R128, [R0+UR9+0x8080] ;  /* 0x008080090080783b */ /* 0x000ea20008000200 */
[----:B-1----:R-:W-:Y:S03]  /*78910*/  HMMA.1688.F32.TF32 R60, R56, R206, R124 ;  /* 0x000000ce383c723c */ /* 0x002fe6000008107c */
[----:B------:R-:W1:-:S12]  /*78920*/  LDSM.16.M88.4 R124, [R0+UR9+0xa080] ;  /* 0x00a08009007c783b */ /* 0x000e580008000200 */
[----:B------:R-:W-:Y:S04]  /*78930*/  STL.64 [R1+0x660], R72 ;  /* 0x0006604801007387 */ /* 0x000fe80000100a00 */
[----:B------:R4:W-:Y:S04]  /*78940*/  STL.64 [R1+0x668], R74 ;  /* 0x0006684a01007387 */ /* 0x0009e80000100a00 */
[----:B------:R-:W-:Y:S01]  /*78950*/  STL.64 [R1+0x650], R60 ;  /* 0x0006503c01007387 */ /* 0x000fe20000100a00 */
[C---:B----4-:R-:W-:Y:S03]  /*78960*/  HMMA.1688.F32.TF32 R72, R56.reuse, R198, R116 ;  /* 0x000000c63848723c */ /* 0x050fe60000081074 */
[----:B------:R4:W-:Y:S04]  /*78970*/  STL.64 [R1+0x658], R62 ;  /* 0x0006583e01007387 */ /* 0x0009e80000100a00 */
[----:B------:R-:W-:Y:S01]  /*78980*/  LDSM.16.M88.4 R116, [R0+UR9+0xe080] ;  /* 0x00e080090074783b */ /* 0x000fe20008000200 */
[C---:B----4-:R-:W-:Y:S03]  /*78990*/  HMMA.1688.F32.TF32 R60, R56.reuse, R194, R112 ;  /* 0x000000c2383c723c */ /* 0x050fe60000081070 */
[----:B------:R-:W-:Y:S04]  /*789a0*/  STL.64 [R1+0x1f0], R120 ;  /* 0x0001f07801007387 */ /* 0x000fe80000100a00 */
[----:B------:R-:W-:Y:S04]  /*789b0*/  STL.64 [R1+0x1f8], R122 ;  /* 0x0001f87a01007387 */ /* 0x000fe80000100a00 */
[----:B------:R-:W4:Y:S04]  /*789c0*/  LDSM.16.M88.4 R120, [R0+UR9+0xc080] ;  /* 0x00c080090078783b */ /* 0x000f280008000200 */
[----:B------:R-:W-:Y:S04]  /*789d0*/  STL.64 [R1+0x1e0], R72 ;  /* 0x0001e04801007387 */ /* 0x000fe80000100a00 */
[----:B------:R3:W-:Y:S04]  /*789e0*/  STL.64 [R1+0x1e8], R74 ;  /* 0x0001e84a01007387 */ /* 0x0007e80000100a00 */
[----:B------:R-:W4:Y:S04]  /*789f0*/  LDSM.16.M88.4 R112, [R0+UR9+0x10080] ;  /* 0x010080090070783b */ /* 0x000f280008000200 */
[----:B------:R-:W-:Y:S01]  /*78a00*/  STL.64 [R1+0x1d0], R60 ;  /* 0x0001d03c01007387 */ /* 0x000fe20000100a00 */
[C---:B---3--:R-:W-:Y:S03]  /*78a10*/  HMMA.1688.F32.TF32 R72, R56.reuse, R186, R104 ;  /* 0x000000ba3848723c */ /* 0x048fe60000081068 */
[----:B------:R3:W-:Y:S04]  /*78a20*/  STL.64 [R1+0x1d8], R62 ;  /* 0x0001d83e01007387 */ /* 0x0007e80000100a00 */
[----:B------:R-:W-:Y:S01]  /*78a30*/  LDSM.16.M88.4 R104, [R0+UR9+0x14080] ;  /* 0x014080090068783b */ /* 0x000fe20008000200 */
[----:B---3--:R-:W-:Y:S03]  /*78a40*/  HMMA.1688.F32.TF32 R60, R56, R182, R100 ;  /* 0x000000b6383c723c */ /* 0x008fe60000081064 */
[----:B------:R-:W-:Y:S04]  /*78a50*/  STL.64 [R1+0x1c0], R108 ;  /* 0x0001c06c01007387 */ /* 0x000fe80000100a00 */
[----:B------:R-:W-:Y:S04]  /*78a60*/  STL.64 [R1+0x1c8], R110 ;  /* 0x0001c86e01007387 */ /* 0x000fe80000100a00 */
[----:B------:R-:W3:Y:S04]  /*78a70*/  LDSM.16.M88.4 R108, [R0+UR9+0x12080] ;  /* 0x01208009006c783b */ /* 0x000ee80008000200 */
[----:B------:R-:W-:Y:S04]  /*78a80*/  STL.64 [R1+0x1b0], R72 ;  /* 0x0001b04801007387 */ /* 0x000fe80000100a00 */
[----:B------:R2:W-:Y:S01]  /*78a90*/  STL.64 [R1+0x1b8], R74 ;  /* 0x0001b84a01007387 */ /* 0x0005e20000100a00 */
[----:B------:R-:W-:Y:S01]  /*78aa0*/  IMAD.MOV.U32 R212, RZ, RZ, R17 ;  /* 0x000000ffffd47224 */ /* 0x000fe200078e0011 */
[----:B------:R-:W-:-:S02]  /*78ab0*/  MOV R213, R16 ;  /* 0x0000001000d57202 */ /* 0x000fc40000000f00 */
[----:B------:R-:W-:Y:S04]  /*78ac0*/  LDSM.16.M88.4 R16, [R0+UR9+0x1e080] ;  /* 0x01e080090010783b */ /* 0x000fe80008000200 */
[----:B------:R-:W-:Y:S01]  /*78ad0*/  STL.64 [R1+0x1a0], R60 ;  /* 0x0001a03c01007387 */ /* 0x000fe20000100a00 */
[----:B--2---:R-:W-:Y:S03]  /*78ae0*/  HMMA.1688.F32.TF32 R72, R56, R174, R92 ;  /* 0x000000ae3848723c */ /* 0x004fe6000008105c */
[----:B------:R2:W-:Y:S04]  /*78af0*/  STL.64 [R1+0x1a8], R62 ;  /* 0x0001a83e01007387 */ /* 0x0005e80000100a00 */
[----:B------:R-:W-:Y:S01]  /*78b00*/  LDSM.16.M88.4 R92, [R0+UR9+0x1a080] ;  /* 0x01a08009005c783b */ /* 0x000fe20008000200 */
[----:B------:R-:W-:Y:S01]  /*78b10*/  HMMA.1688.F32.TF32 R56, R164, R20, R84 ;  /* 0x00000014a438723c */ /* 0x000fe20000081054 */
[----:B------:R-:W-:Y:S01]  /*78b20*/  IMAD.MOV.U32 R226, RZ, RZ, R69 ;  /* 0x000000ffffe27224 */ /* 0x000fe200078e0045 */
[----:B------:R-:W-:Y:S01]  /*78b30*/  MOV R227, R68 ;  /* 0x0000004400e37202 */ /* 0x000fe20000000f00 */
[----:B------:R-:W-:Y:S01]  /*78b40*/  IMAD.MOV.U32 R216, RZ, RZ, R65 ;  /* 0x000000ffffd87224 */ /* 0x000fe200078e0041 */
[----:B------:R-:W-:Y:S01]  /*78b50*/  MOV R233, R48 ;  /* 0x0000003000e97202 */ /* 0x000fe20000000f00 */
[----:B------:R-:W-:-:S02]  /*78b60*/  IMAD.MOV.U32 R217, RZ, RZ, R64 ;  /* 0x000000ffffd97224 */ /* 0x000fc400078e0040 */
[----:B------:R-:W-:Y:S01]  /*78b70*/  IMAD.MOV.U32 R232, RZ, RZ, R49 ;  /* 0x000000ffffe87224 */ /* 0x000fe200078e0031 */
[C---:B--2---:R-:W-:Y:S01]  /*78b80*/  HMMA.1688.F32.TF32 R60, R164.reuse, R24, R88 ;  /* 0x00000018a43c723c */ /* 0x044fe20000081058 */
[----:B------:R-:W-:Y:S04]  /*78b90*/  STL.64 [R1+0x190], R96 ;  /* 0x0001906001007387 */ /* 0x000fe80000100a00 */
[----:B------:R-:W-:Y:S04]  /*78ba0*/  STL.64 [R1+0x198], R98 ;  /* 0x0001986201007387 */ /* 0x000fe80000100a00 */
[----:B------:R-:W-:Y:S04]  /*78bb0*/  STL.64 [R1+0x150], R72 ;  /* 0x0001504801007387 */ /* 0x000fe80000100a00 */
[----:B------:R-:W-:Y:S03]  /*78bc0*/  STL.64 [R1+0x158], R74 ;  /* 0x0001584a01007387 */ /* 0x000fe60000100a00 */
[----:B------:R-:W-:Y:S01]  /*78bd0*/  IMAD.MOV.U32 R26, RZ, RZ, R58 ;  /* 0x000000ffff1a7224 */ /* 0x000fe200078e003a */
[----:B------:R-:W-:Y:S01]  /*78be0*/  MOV R27, R59 ;  /* 0x0000003b001b7202 */ /* 0x000fe20000000f00 */
[----:B------:R-:W2:Y:S04]  /*78bf0*/  LDSM.16.M88.4 R96, [R0+UR9+0x18080] ;  /* 0x018080090060783b */ /* 0x000ea80008000200 */
[----:B------:R-:W2:Y:S04]  /*78c00*/  LDSM.16.M88.4 R88, [R0+UR9+0x1c080] ;  /* 0x01c080090058783b */ /* 0x000ea80008000200 */
[----:B------:R-:W-:Y:S04]  /*78c10*/  STL.64 [R1+0x180], R60 ;  /* 0x0001803c01007387 */ /* 0x000fe80000100a00 */
[----:B------:R-:W-:Y:S04]  /*78c20*/  STL.64 [R1+0x188], R62 ;  /* 0x0001883e01007387 */ /* 0x000fe80000100a00 */
[----:B------:R1:W-:Y:S04]  /*78c30*/  STL.64 [R1+0x170], R56 ;  /* 0x0001703801007387 */ /* 0x0003e80000100a00 */
[----:B------:R-:W2:Y:S04]  /*78c40*/  LDSM.16.M88.4 R84, [R0+UR9+0x22080] ;  /* 0x022080090054783b */ /* 0x000ea80008000200 */
[----:B------:R-:W-:Y:S01]  /*78c50*/  LDSM.16.M88.4 R72, [R0+UR9+0x28080] ;  /* 0x028080090048783b */ /* 0x000fe20008000200 */
[----:B-1----:R-:W-:Y:S03]  /*78c60*/  HMMA.1688.F32.TF32 R56, R164, R8, R80 ;  /* 0x00000008a438723c */ /* 0x002fe60000081050 */
[----:B------:R-:W1:Y:S04]  /*78c70*/  LDSM.16.M88.4 R80, [R0+UR9+0x24080] ;  /* 0x024080090050783b */ /* 0x000e680008000200 */
[----:B------:R-:W-:Y:S04]  /*78c80*/  LDSM.16.M88.4 R68, [R0+UR9+0x2a080] ;  /* 0x02a080090044783b */ /* 0x000fe80008000200 */
[----:B------:R-:W-:Y:S01]  /*78c90*/  LDSM.16.M88.4 R64, [R0+UR9+0x2c080] ;  /* 0x02c080090040783b */ /* 0x000fe20008000200 */
[----:B------:R-:W-:-:S02]  /*78ca0*/  IMAD.MOV.U32 R234, RZ, RZ, R45 ;  /* 0x000000ffffea7224 */ /* 0x000fc400078e002d */
[----:B------:R-:W-:Y:S01]  /*78cb0*/  IMAD.MOV.U32 R235, RZ, RZ, R44 ;  /* 0x000000ffffeb7224 */ /* 0x000fe200078e002c */
[----:B------:R-:W-:Y:S01]  /*78cc0*/  LDSM.16.M88.4 R48, [R0+UR9+0x34080] ;  /* 0x034080090030783b */ /* 0x000fe20008000200 */
[----:B------:R-:W-:Y:S01]  /*78cd0*/  MOV R220, R41 ;  /* 0x0000002900dc7202 */ /* 0x000fe20000000f00 */
[----:B------:R-:W-:Y:S02]  /*78ce0*/  IMAD.MOV.U32 R221, RZ, RZ, R40 ;  /* 0x000000ffffdd7224 */ /* 0x000fe400078e0028 */
[----:B------:R-:W-:Y:S01]  /*78cf0*/  LDSM.16.M88.4 R44, [R0+UR9+0x36080] ;  /* 0x03608009002c783b */ /* 0x000fe20008000200 */
[----:B------:R-:W-:Y:S01]  /*78d00*/  IMAD.MOV.U32 R222, RZ, RZ, R37 ;  /* 0x000000ffffde7224 */ /* 0x000fe200078e0025 */
[----:B------:R-:W-:Y:S02]  /*78d10*/  MOV R223, R36 ;  /* 0x0000002400df7202 */ /* 0x000fe40000000f00 */
[----:B------:R-:W-:Y:S01]  /*78d20*/  LDSM.16.M88.4 R40, [R0+UR9+0x38080] ;  /* 0x038080090028783b */ /* 0x000fe20008000200 */
[----:B------:R-:W-:-:S03]  /*78d30*/  IMAD.MOV.U32 R22, RZ, RZ, R57 ;  /* 0x000000ffff167224 */ /* 0x000fc600078e0039 */
[----:B------:R-:W-:Y:S01]  /*78d40*/  STL [R1+0x160], R56 ;  /* 0x0001603801007387 */ /* 0x000fe20000100800 */
[----:B------:R-:W-:-:S03]  /*78d50*/  IMAD.MOV.U32 R23, RZ, RZ, R58 ;  /* 0x000000ffff177224 */ /* 0x000fc600078e003a */
[----:B------:R4:W-:Y:S01]  /*78d60*/  STL [R1+0x16c], R59 ;  /* 0x00016c3b01007387 */ /* 0x0009e20000100800 */
[----:B------:R-:W-:Y:S02]  /*78d70*/  IMAD.MOV.U32 R228, RZ, RZ, R33 ;  /* 0x000000ffffe47224 */ /* 0x000fe400078e0021 */
[----:B------:R-:W-:Y:S01]  /*78d80*/  IMAD.MOV.U32 R229, RZ, RZ, R32 ;  /* 0x000000ffffe57224 */ /* 0x000fe200078e0020 */
[----:B------:R-:W-:Y:S01]  /*78d90*/  LDSM.16.M88.4 R36, [R0+UR9+0x3a080] ;  /* 0x03a080090024783b */ /* 0x000fe20008000200 */
[----:B------:R-:W-:Y:S01]  /*78da0*/  MOV R230, R29 ;  /* 0x0000001d00e67202 */ /* 0x000fe20000000f00 */
[----:B------:R-:W-:Y:S02]  /*78db0*/  IMAD.MOV.U32 R231, RZ, RZ, R28 ;  /* 0x000000ffffe77224 */ /* 0x000fe400078e001c */
[----:B------:R-:W-:Y:S01]  /*78dc0*/  LDSM.16.M88.4 R32, [R0+UR9+0x3c080] ;  /* 0x03c080090020783b */ /* 0x000fe20008000200 */
[C---:B----4-:R-:W-:Y:S03]  /*78dd0*/  HMMA.1688.F32.TF32 R56, R164.reuse, R4, R76 ;  /* 0x00000004a438723c */ /* 0x050fe6000008104c */
[----:B------:R-:W4:Y:S04]  /*78de0*/  LDSM.16.M88.4 R76, [R0+UR9+0x26080] ;  /* 0x02608009004c783b */ /* 0x000f280008000200 */
[----:B------:R-:W4:Y:S01]  /*78df0*/  LDSM.16.M88.4 R28, [R0+UR9+0x3e080] ;  /* 0x03e08009001c783b */ /* 0x000f220008000200 */
[C---:B------:R-:W-:Y:S01]  /*78e00*/  HMMA.1688.F32.TF32 R212, R164.reuse, R128, R212 ;  /* 0x00000080a4d4723c */ /* 0x040fe200000810d4 */
[----:B------:R-:W-:Y:S01]  /*78e10*/  MOV R224, R173 ;  /* 0x000000ad00e07202 */ /* 0x000fe20000000f00 */
[----:B------:R-:W-:Y:S01]  /*78e20*/  IMAD.MOV.U32 R225, RZ, RZ, R172 ;  /* 0x000000ffffe17224 */ /* 0x000fe200078e00ac */
[----:B------:R-:W4:Y:S04]  /*78e30*/  LDSM.16.M88.4 R100, [R0+UR9+0x16080] ;  /* 0x016080090064783b */ /* 0x000f280008000200 */
[----:B------:R-:W4:Y:S04]  /*78e40*/  LDSM.16.M88.4 R60, [R0+UR9+0x2e080] ;  /* 0x02e08009003c783b */ /* 0x000f280008000200 */
[----:B------:R-:W-:Y:S04]  /*78e50*/  LDS R172, [R3+UR8+0x82000] ;  /* 0x0820000803ac7984 */ /* 0x000fe80008000800 */
[----:B------:R-:W-:Y:S04]  /*78e60*/  LDS R174, [R3+UR8+0x82400] ;  /* 0x0824000803ae7984 */ /* 0x000fe80008000800 */
        /* <DEDUP_REMOVED lines=30> */
[----:B----4-:R-:W-:Y:S04]  /*79050*/  STL [R1+0x66c4], R78 ;  /* 0x0066c44e01007387 */ /* 0x010fe80000100800 */
        /* <DEDUP_REMOVED lines=22> */
[----:B------:R-:W-:Y:S04]  /*791c0*/  STL.64 [R1+0x640], R212 ;  /* 0x000640d401007387 */ /* 0x000fe80000100a00 */
[----:B------:R1:W-:Y:S04]  /*791d0*/  STL.64 [R1+0x648], R214 ;  /* 0x000648d601007387 */ /* 0x0003e80000100a00 */
[----:B------:R-:W2:Y:S04]  /*791e0*/  LDSM.16.M88.4 R56, [R0+UR9+0x30080] ;  /* 0x030080090038783b */ /* 0x000ea80008000200 */
[----:B------:R-:W-:Y:S01]  /*791f0*/  LDS R173, [R2+UR8+0x82000] ;  /* 0x0820000802ad7984 */ /* 0x000fe20008000800 */
[----:B-1----:R-:W-:Y:S03]  /*79200*/  HMMA.1688.F32.TF32 R212, R164, R124, R228 ;  /* 0x0000007ca4d4723c */ /* 0x002fe600000810e4 */
[----:B------:R-:W3:Y:S04]  /*79210*/  LDL.LU R228, [R1+0x8c0] ;  /* 0x0008c00001e47983 */ /* 0x000ee80000300800 */
[----:B------:R-:W1:Y:S01]  /*79220*/  LDS R175, [R2+UR8+0x82400] ;  /* 0x0824000802af7984 */ /* 0x000e620008000800 */
[----:B------:R-:W-:-:S02]  /*79230*/  LOP3.LUT R239, R252, 0x20, RZ, 0x3c, !PT ;  /* 0x00000020fcef7812 */ /* 0x000fc400078e3cff */
[----:B------:R-:W-:Y:S01]  /*79240*/  MOV R238, R177 ;  /* 0x000000b100ee7202 */ /* 0x000fe20000000f00 */
[----:B------:R-:W-:Y:S04]  /*79250*/  LDS R182, [R252+UR8+0x82480] ;  /* 0x08248008fcb67984 */ /* 0x000fe80008000800 */
[----:B------:R-:W-:Y:S08]  /*79260*/  LDS R183, [R239+UR8+0x82480] ;  /* 0x08248008efb77984 */ /* 0x000ff00008000800 */
[----:B------:R-:W-:Y:S04]  /*79270*/  STL.64 [R1+0x630], R212 ;  /* 0x000630d401007387 */ /* 0x000fe80000100a00 */
[----:B------:R4:W-:Y:S04]  /*79280*/  STL.64 [R1+0x638], R214 ;  /* 0x000638d601007387 */ /* 0x0009e80000100a00 */
[----:B------:R-:W3:Y:S04]  /*79290*/  LDL.LU R229, [R1+0x8c4] ;  /* 0x0008c40001e57983 */ /* 0x000ee80000300800 */
[----:B------:R-:W3:Y:S04]  /*792a0*/  LDL.LU R230, [R1+0x8c8] ;  /* 0x0008c80001e67983 */ /* 0x000ee80000300800 */
[----:B------:R-:W3:Y:S01]  /*792b0*/  LDL.LU R231, [R1+0x8cc] ;  /* 0x0008cc0001e77983 */ /* 0x000ee20000300800 */
[----:B----4-:R-:W-:Y:S03]  /*792c0*/  HMMA.1688.F32.TF32 R212, R164, R120, R220 ;  /* 0x00000078a4d4723c */ /* 0x010fe600000810dc */
[----:B------:R-:W4:Y:S04]  /*792d0*/  LDL.LU R220, [R1+0x8b0] ;  /* 0x0008b00001dc7983 */ /* 0x000f280000300800 */
[----:B------:R-:W4:Y:S04]  /*792e0*/  LDL.LU R221, [R1+0x8b4] ;  /* 0x0008b40001dd7983 */ /* 0x000f280000300800 */
[----:B------:R-:W4:Y:S04]  /*792f0*/  LDL.LU R222, [R1+0x8b8] ;  /* 0x0008b80001de7983 */ /* 0x000f280000300800 */
[----:B------:R-:W4:Y:S09]  /*79300*/  LDL.LU R223, [R1+0x8bc] ;  /* 0x0008bc0001df7983 */ /* 0x000f320000300800 */
[----:B------:R-:W-:Y:S01]  /*79310*/  MOV R110, R212 ;  /* 0x000000d4006e7202 */ /* 0x000fe20000000f00 */
[----:B------:R-:W-:Y:S01]  /*79320*/  IMAD.MOV.U32 R111, RZ, RZ, R213 ;  /* 0x000000ffff6f7224 */ /* 0x000fe200078e00d5 */
[----:B------:R-:W-:Y:S01]  /*79330*/  MOV R115, R215 ;  /* 0x000000d700737202 */ /* 0x000fe20000000f00 */
[----:B------:R-:W-:-:S02]  /*79340*/  IMAD.MOV.U32 R114, RZ, RZ, R214 ;  /* 0x000000ffff727224 */ /* 0x000fc400078e00d6 */
[----:B------:R-:W-:Y:S01]  /*79350*/  HMMA.1688.F32.TF32 R212, R164, R116, R232 ;  /* 0x00000074a4d4723c */ /* 0x000fe200000810e8 */
[----:B------:R-:W2:Y:S04]  /*79360*/  LDL.LU R232, [R1+0x8a0] ;  /* 0x0008a00001e87983 */ /* 0x000ea80000300800 */
[----:B------:R-:W2:Y:S04]  /*79370*/  LDL.LU R233, [R1+0x8a4] ;  /* 0x0008a40001e97983 */ /* 0x000ea80000300800 */
[----:B------:R-:W2:Y:S04]  /*79380*/  LDL.LU R234, [R1+0x8a8] ;  /* 0x0008a80001ea7983 */ /* 0x000ea80000300800 */
[----:B------:R-:W2:Y:S11]  /*79390*/  LDL.LU R235, [R1+0x8ac] ;  /* 0x0008ac0001eb7983 */ /* 0x000eb60000300800 */
[----:B------:R-:W-:Y:S01]  /*793a0*/  IMAD.MOV.U32 R118, RZ, RZ, R212 ;  /* 0x000000ffff767224 */ /* 0x000fe200078e00d4 */
[----:B------:R-:W-:Y:S01]  /*793b0*/  MOV R122, R214 ;  /* 0x000000d6007a7202 */ /* 0x000fe20000000f00 */
[----:B------:R-:W-:-:S02]  /*793c0*/  IMAD.MOV.U32 R119, RZ, RZ, R213 ;  /* 0x000000ffff777224 */ /* 0x000fc400078e00d5 */
[----:B------:R-:W-:Y:S02]  /*793d0*/  IMAD.MOV.U32 R123, RZ, RZ, R215 ;  /* 0x000000ffff7b7224 */ /* 0x000fe400078e00d7 */
[----:B------:R-:W-:-:S15]  /*793e0*/  HMMA.1688.F32.TF32 R212, R164, R112, R216 ;  /* 0x00000070a4d4723c */ /* 0x000fde00000810d8 */
[----:B------:R-:W-:-:S09]  /*793f0*/  NOP ;  /* 0x0000000000007918 */ /* 0x000fd20000000000 */
[----:B------:R-:W-:Y:S01]  /*79400*/  IMAD.MOV.U32 R7, RZ, RZ, R212 ;  /* 0x000000ffff077224 */ /* 0x000fe200078e00d4 */
[----:B------:R-:W-:Y:S01]  /*79410*/  MOV R127, R213 ;  /* 0x000000d5007f7202 */ /* 0x000fe20000000f00 */
[----:B------:R-:W-:Y:S02]  /*79420*/  IMAD.MOV.U32 R130, RZ, RZ, R214 ;  /* 0x000000ffff827224 */ /* 0x000fe400078e00d6 */
[----:B------:R-:W-:Y:S02]  /*79430*/  IMAD.MOV.U32 R131, RZ, RZ, R215 ;  /* 0x000000ffff837224 */ /* 0x000fe400078e00d7 */
[----:B------:R-:W-:Y:S01]  /*79440*/  HMMA.1688.F32.TF32 R212, R164, R108, R224 ;  /* 0x0000006ca4d4723c */ /* 0x000fe200000810e0 */
[----:B------:R-:W2:Y:S04]  /*79450*/  LDL.LU R224, [R1+0x890] ;  /* 0x0008900001e07983 */ /* 0x000ea80000300800 */
[----:B------:R-:W2:Y:S04]  /*79460*/  LDL.LU R225, [R1+0x894] ;  /* 0x0008940001e17983 */ /* 0x000ea80000300800 */
[----:B------:R-:W2:Y:S04]  /*79470*/  LDL.LU R226, [R1+0x898] ;  /* 0x0008980001e27983 */ /* 0x000ea80000300800 */
[----:B------:R-:W2:Y:S11]  /*79480*/  LDL.LU R227, [R1+0x89c] ;  /* 0x00089c0001e37983 */ /* 0x000eb60000300800 */
[----:B------:R-:W-:Y:S01]  /*79490*/  MOV R126, R212 ;  /* 0x000000d4007e7202 */ /* 0x000fe20000000f00 */
[----:B------:R-:W-:Y:S01]  /*794a0*/  IMAD.MOV.U32 R10, RZ, RZ, R213 ;  /* 0x000000ffff0a7224 */ /* 0x000fe200078e00d5 */
[----:B------:R-:W-:Y:S01]  /*794b0*/  MOV R6, R215 ;  /* 0x000000d700067202 */ /* 0x000fe20000000f00 */
[----:B------:R-:W-:-:S02]  /*794c0*/  IMAD.MOV.U32 R11, RZ, RZ, R214 ;  /* 0x000000ffff0b7224 */ /* 0x000fc400078e00d6 */
[----:B---3--:R-:W-:Y:S01]  /*794d0*/  HMMA.1688.F32.TF32 R212, R164, R104, R228 ;  /* 0x00000068a4d4723c */ /* 0x008fe200000810e4 */
[----:B------:R-:W3:Y:S04]  /*794e0*/  LDL.LU R228, [R1+0x880] ;  /* 0x0008800001e47983 */ /* 0x000ee80000300800 */
[----:B------:R-:W3:Y:S04]  /*794f0*/  LDL.LU R229, [R1+0x884] ;  /* 0x0008840001e57983 */ /* 0x000ee80000300800 */
[----:B------:R-:W3:Y:S04]  /*79500*/  LDL.LU R230, [R1+0x888] ;  /* 0x0008880001e67983 */ /* 0x000ee80000300800 */
[----:B------:R-:W3:Y:S11]  /*79510*/  LDL.LU R231, [R1+0x88c] ;  /* 0x00088c0001e77983 */ /* 0x000ef60000300800 */
[----:B------:R-:W-:Y:S01]  /*79520*/  IMAD.MOV.U32 R34, RZ, RZ, R212 ;  /* 0x000000ffff227224 */ /* 0x000fe200078e00d4 */
[----:B------:R-:W-:Y:S01]  /*79530*/  MOV R38, R214 ;  /* 0x000000d600267202 */ /* 0x000fe20000000f00 */
[----:B------:R-:W-:-:S02]  /*79540*/  IMAD.MOV.U32 R35, RZ, RZ, R213 ;  /* 0x000000ffff237224 */ /* 0x000fc400078e00d5 */
[----:B------:R-:W-:Y:S02]  /*79550*/  IMAD.MOV.U32 R39, RZ, RZ, R215 ;  /* 0x000000ffff277224 */ /* 0x000fe400078e00d7 */
[C---:B----4-:R-:W-:Y:S03]  /*79560*/  HMMA.1688.F32.TF32 R212, R164.reuse, R100, R220 ;  /* 0x00000064a4d4723c */ /* 0x050fe600000810dc */
[----:B------:R-:W-:Y:S04]  /*79570*/  STL [R1+0x6724], R39 ;  /* 0x0067242701007387 */ /* 0x000fe80000100800 */
[----:B------:R-:W-:Y:S04]  /*79580*/  STL [R1+0x6720], R38 ;  /* 0x0067202601007387 */ /* 0x000fe80000100800 */
[----:B------:R-:W-:Y:S04]  /*79590*/  STL [R1+0x671c], R34 ;  /* 0x00671c2201007387 */ /* 0x000fe80000100800 */
[----:B------:R-:W-:Y:S09]  /*795a0*/  STL [R1+0x6718], R35 ;  /* 0x0067182301007387 */ /* 0x000ff20000100800 */
[----:B------:R-:W-:Y:S01]  /*795b0*/  MOV R31, R215 ;  /* 0x000000d7001f7202 */ /* 0x000fe20000000f00 */
[----:B------:R-:W-:Y:S01]  /*795c0*/  IMAD.MOV.U32 R30, RZ, RZ, R214 ;  /* 0x000000ffff1e7224 */ /* 0x000fe200078e00d6 */
[----:B------:R2:W-:Y:S04]  /*795d0*/  STL.64 [R1+0x5d0], R212 ;  /* 0x0005d0d401007387 */ /* 0x0005e80000100a00 */
        /* <DEDUP_REMOVED lines=11> */
[----:B------:R-:W-:Y:S04]  /*79690*/  STL [R1+0x673c], R47 ;  /* 0x00673c2f01007387 */ /* 0x000fe80000100800 */
[----:B------:R-:W-:Y:S01]  /*796a0*/  STL [R1+0x6738], R46 ;  /* 0x0067382e01007387 */ /* 0x000fe20000100800 */
[----:B------:R-:W-:Y:S03]  /*796b0*/  HMMA.1688.F32.TF32 R212, R164, R92, R224 ;  /* 0x0000005ca4d4723c */ /* 0x000fe600000810e0 */
[----:B------:R1:W-:Y:S04]  /*796c0*/  STL [R1+0x6734], R43 ;  /* 0x0067342b01007387 */ /* 0x0003e80000100800 */
[----:B------:R1:W-:Y:S04]  /*796d0*/  STL [R1+0x6730], R42 ;  /* 0x0067302a01007387 */ /* 0x0003e80000100800 */
[----:B------:R-:W2:Y:S04]  /*796e0*/  LDL.LU R224, [R1+0x860] ;  /* 0x0008600001e07983 */ /* 0x000ea80000300800 */
[----:B------:R-:W2:Y:S04]  /*796f0*/  LDL.LU R225, [R1+0x864] ;  /* 0x0008640001e17983 */ /* 0x000ea80000300800 */
[----:B------:R-:W2:Y:S04]  /*79700*/  LDL.LU R226, [R1+0x868] ;  /* 0x0008680001e27983 */ /* 0x000ea80000300800 */
[----:B------:R-:W2:Y:S01]  /*79710*/  LDL.LU R227, [R1+0x86c] ;  /* 0x00086c0001e37983 */ /* 0x000ea20000300800 */
[----:B------:R-:W-:Y:S01]  /*79720*/  IMAD.MOV.U32 R35, RZ, RZ, R215 ;  /* 0x000000ffff237224 */ /* 0x000fe200078e00d7 */
[----:B------:R-:W-:Y:S01]  /*79730*/  MOV R38, R213 ;  /* 0x000000d500267202 */ /* 0x000fe20000000f00 */
[----:B------:R-:W-:-:S02]  /*79740*/  IMAD.MOV.U32 R34, RZ, RZ, R214 ;  /* 0x000000ffff227224 */ /* 0x000fc400078e00d6 */
[----:B------:R-:W-:Y:S01]  /*79750*/  IMAD.MOV.U32 R39, RZ, RZ, R212 ;  /* 0x000000ffff277224 */ /* 0x000fe200078e00d4 */
[----:B------:R-:W-:Y:S04]  /*79760*/  STL [R1+0x674c], R35 ;  /* 0x00674c2301007387 */ /* 0x000fe80000100800 */
[----:B------:R-:W-:Y:S04]  /*79770*/  STL [R1+0x6748], R34 ;  /* 0x0067482201007387 */ /* 0x000fe80000100800 */
[----:B------:R-:W-:Y:S04]  /*79780*/  STL [R1+0x6744], R38 ;  /* 0x0067442601007387 */ /* 0x000fe80000100800 */
[----:B------:R2:W-:Y:S01]  /*79790*/  STL [R1+0x6740], R39 ;  /* 0x0067402701007387 */ /* 0x0005e20000100800 */
[----:B---3--:R-:W-:Y:S03]  /*797a0*/  HMMA.1688.F32.TF32 R212, R164, R88, R228 ;  /* 0x00000058a4d4723c */ /* 0x008fe600000810e4 */
[----:B------:R-:W3:Y:S04]  /*797b0*/  LDL.LU R228, [R1+0x850] ;  /* 0x0008500001e47983 */ /* 0x000ee80000300800 */
[----:B------:R-:W3:Y:S04]  /*797c0*/  LDL.LU R229, [R1+0x854] ;  /* 0x0008540001e57983 */ /* 0x000ee80000300800 */
[----:B------:R-:W3:Y:S04]  /*797d0*/  LDL.LU R230, [R1+0x858] ;  /* 0x0008580001e67983 */ /* 0x000ee80000300800 */
[----:B------:R-:W3:Y:S09]  /*797e0*/  LDL.LU R231, [R1+0x85c] ;  /* 0x00085c0001e77983 */ /* 0x000ef20000300800 */
[----:B----4-:R-:W-:Y:S01]  /*797f0*/  MOV R30, R215 ;  /* 0x000000d7001e7202 */ /* 0x010fe20000000f00 */
[----:B------:R-:W-:Y:S01]  /*79800*/  IMAD.MOV.U32 R31, RZ, RZ, R214 ;  /* 0x000000ffff1f7224 */ /* 0x000fe200078e00d6 */
[----:B-1----:R-:W-:Y:S01]  /*79810*/  MOV R43, R212 ;  /* 0x000000d4002b7202 */ /* 0x002fe20000000f00 */
[----:B------:R-:W-:-:S02]  /*79820*/  IMAD.MOV.U32 R42, RZ, RZ, R213 ;  /* 0x000000ffff2a7224 */ /* 0x000fc400078e00d5 */
[----:B------:R-:W-:Y:S04]  /*79830*/  STL [R1+0x675c], R30 ;  /* 0x00675c1e01007387 */ /* 0x000fe80000100800 */
        /* <DEDUP_REMOVED lines=16> */
[----:B------:R-:W-:Y:S03]  /*79940*/  HMMA.1688.F32.TF32 R212, R164, R12, R224 ;  /* 0x0000000ca4d4723c */ /* 0x000fe600000810e0 */
        /* <DEDUP_REMOVED lines=17> */
[----:B------:R-:W-:Y:S01]  /*79a60*/  MOV R34, R215 ;  /* 0x000000d700227202 */ /* 0x000fe20000000f00 */
[----:B------:R-:W-:Y:S01]  /*79a70*/  IMAD.MOV.U32 R35, RZ, RZ, R214 ;  /* 0x000000ffff237224 */ /* 0x000fe200078e00d6 */
[----:B-1----:R-:W-:Y:S01]  /*79a80*/  MOV R42, R212 ;  /* 0x000000d4002a7202 */ /* 0x002fe20000000f00 */
[----:B----4-:R-:W-:-:S02]  /*79a90*/  IMAD.MOV.U32 R43, RZ, RZ, R213 ;  /* 0x000000ffff2b7224 */ /* 0x010fc400078e00d5 */
[----:B------:R-:W-:Y:S04]  /*79aa0*/  STL [R1+0x678c], R34 ;  /* 0x00678c2201007387 */ /* 0x000fe80000100800 */
[----:B------:R-:W-:Y:S04]  /*79ab0*/  STL [R1+0x6788], R35 ;  /* 0x0067882301007387 */ /* 0x000fe80000100800 */
        /* <DEDUP_REMOVED lines=16> */
[----:B------:R-:W4:Y:S04]  /*79bc0*/  LDL.LU R224, [R1+0x800] ;  /* 0x0008000001e07983 */ /* 0x000f280000300800 */
[----:B------:R-:W4:Y:S04]  /*79bd0*/  LDL.LU R225, [R1+0x804] ;  /* 0x0008040001e17983 */ /* 0x000f280000300800 */
[----:B------:R-:W4:Y:S04]  /*79be0*/  LDL.LU R226, [R1+0x808] ;  /* 0x0008080001e27983 */ /* 0x000f280000300800 */
[----:B------:R-:W4:Y:S09]  /*79bf0*/  LDL.LU R227, [R1+0x80c] ;  /* 0x00080c0001e37983 */ /* 0x000f320000300800 */
[----:B------:R-:W-:Y:S01]  /*79c00*/  IMAD.MOV.U32 R47, RZ, RZ, R215 ;  /* 0x000000ffff2f7224 */ /* 0x000fe200078e00d7 */
[----:B------:R-:W-:Y:S01]  /*79c10*/  MOV R50, R213 ;  /* 0x000000d500327202 */ /* 0x000fe20000000f00 */
[----:B------:R-:W-:-:S02]  /*79c20*/  IMAD.MOV.U32 R46, RZ, RZ, R214 ;  /* 0x000000ffff2e7224 */ /* 0x000fc400078e00d6 */
[----:B------:R-:W-:Y:S01]  /*79c30*/  IMAD.MOV.U32 R51, RZ, RZ, R212 ;  /* 0x000000ffff337224 */ /* 0x000fe200078e00d4 */
[----:B------:R-:W-:Y:S04]  /*79c40*/  STL [R1+0x67ac], R47 ;  /* 0x0067ac2f01007387 */ /* 0x000fe80000100800 */
[----:B------:R-:W-:Y:S04]  /*79c50*/  STL [R1+0x67a8], R46 ;  /* 0x0067a82e01007387 */ /* 0x000fe80000100800 */
[----:B------:R4:W-:Y:S04]  /*79c60*/  STL [R1+0x67a4], R50 ;  /* 0x0067a43201007387 */ /* 0x0009e80000100800 */
        /* <DEDUP_REMOVED lines=8> */
[----:B------:R-:W-:Y:S01]  /*79cf0*/  MOV R66, R212 ;  /* 0x000000d400427202 */ /* 0x000fe20000000f00 */
[----:B------:R-:W-:-:S02]  /*79d00*/  IMAD.MOV.U32 R67, RZ, RZ, R213 ;  /* 0x000000ffff437224 */ /* 0x000fc400078e00d5 */
        /* <DEDUP_REMOVED lines=11> */
[----:B-1----:R-:W-:-:S02]  /*79dc0*/  IMAD.MOV.U32 R42, RZ, RZ, R213 ;  /* 0x000000ffff2a7224 */ /* 0x002fc400078e00d5 */
[----:B------:R-:W-:Y:S01]  /*79dd0*/  IMAD.MOV.U32 R43, RZ, RZ, R212 ;  /* 0x000000ffff2b7224 */ /* 0x000fe200078e00d4 */
[----:B------:R-:W-:Y:S04]  /*79de0*/  STL [R1+0x67cc], R54 ;  /* 0x0067cc3601007387 */ /* 0x000fe80000100800 */
[----:B------:R-:W-:Y:S04]  /*79df0*/  STL [R1+0x67c8], R55 ;  /* 0x0067c83701007387 */ /* 0x000fe80000100800 */
[----:B------:R1:W-:Y:S04]  /*79e00*/  STL [R1+0x67c4], R42 ;  /* 0x0067c42a01007387 */ /* 0x0003e80000100800 */
[----:B------:R1:W-:Y:S01]  /*79e10*/  STL [R1+0x67c0], R43 ;  /* 0x0067c02b01007387 */ /* 0x0003e20000100800 */
[----:B----4-:R-:W-:Y:S03]  /*79e20*/  HMMA.1688.F32.TF32 R212, R164, R64, R224 ;  /* 0x00000040a4d4723c */ /* 0x010fe600000810e0 */
        /* <DEDUP_REMOVED lines=33> */
[----:B------:R-:W-:-:S05]  /*7a040*/  IMAD.MOV.U32 R79, RZ, RZ, R215 ;  /* 0x000000ffff4f7224 */ /* 0x000fca00078e00d7 */
[----:B------:R-:W-:Y:S04]  /*7a050*/  STL [R1+0x67fc], R79 ;  /* 0x0067fc4f01007387 */ /* 0x000fe80000100800 */
[----:B------:R-:W-:Y:S01]  /*7a060*/  STL [R1+0x67f8], R78 ;  /* 0x0067f84e01007387 */ /* 0x000fe20000100800 */
[----:B----4-:R-:W-:Y:S03]  /*7a070*/  HMMA.1688.F32.TF32 R212, R164, R52, R224 ;  /* 0x00000034a4d4723c */ /* 0x010fe600000810e0 */
[----:B------:R-:W-:Y:S04]  /*7a080*/  STL [R1+0x67f4], R75 ;  /* 0x0067f44b01007387 */ /* 0x000fe80000100800 */
[----:B------:R4:W-:Y:S04]  /*7a090*/  STL [R1+0x67f0], R74 ;  /* 0x0067f04a01007387 */ /* 0x0009e80000100800 */
[----:B------:R-:W4:Y:S04]  /*7a0a0*/  LDL.LU R220, [R1+0x7a0] ;  /* 0x0007a00001dc7983 */ /* 0x000f280000300800 */
[----:B------:R-:W4:Y:S04]  /*7a0b0*/  LDL.LU R221, [R1+0x7a4] ;  /* 0x0007a40001dd7983 */ /* 0x000f280000300800 */
[----:B------:R-:W4:Y:S04]  /*7a0c0*/  LDL.LU R222, [R1+0x7a8] ;  /* 0x0007a80001de7983 */ /* 0x000f280000300800 */
[----:B------:R-:W4:Y:S01]  /*7a0d0*/  LDL.LU R223, [R1+0x7ac] ;  /* 0x0007ac0001df7983 */ /* 0x000f220000300800 */
[----:B------:R-:W-:Y:S01]  /*7a0e0*/  IMAD.MOV.U32 R46, RZ, RZ, R215 ;  /* 0x000000ffff2e7224 */ /* 0x000fe200078e00d7 */
[----:B------:R-:W-:Y:S01]  /*7a0f0*/  MOV R66, R213 ;  /* 0x000000d500427202 */ /* 0x000fe20000000f00 */
[----:B------:R-:W-:-:S02]  /*7a100*/  IMAD.MOV.U32 R47, RZ, RZ, R214 ;  /* 0x000000ffff2f7224 */ /* 0x000fc400078e00d6 */
[----:B------:R-:W-:Y:S01]  /*7a110*/  IMAD.MOV.U32 R67, RZ, RZ, R212 ;  /* 0x000000ffff437224 */ /* 0x000fe200078e00d4 */
[----:B------:R-:W-:Y:S04]  /*7a120*/  STL [R1+0x680c], R46 ;  /* 0x00680c2e01007387 */ /* 0x000fe80000100800 */
[----:B------:R-:W-:Y:S04]  /*7a130*/  STL [R1+0x6808], R47 ;  /* 0x0068082f01007387 */ /* 0x000fe80000100800 */
[----:B------:R-:W-:Y:S04]  /*7a140*/  STL [R1+0x6804], R66 ;  /* 0x0068044201007387 */ /* 0x000fe80000100800 */
[----:B------:R4:W-:Y:S04]  /*7a150*/  STL [R1+0x6800], R67 ;  /* 0x0068004301007387 */ /* 0x0009e80000100800 */
[----:B------:R-:W4:Y:S04]  /*7a160*/  LDL.LU R224, [R1+0x790] ;  /* 0x0007900001e07983 */ /* 0x000f280000300800 */
[----:B------:R-:W4:Y:S04]  /*7a170*/  LDL.LU R225, [R1+0x794] ;  /* 0x0007940001e17983 */ /* 0x000f280000300800 */
[----:B------:R-:W4:Y:S04]  /*7a180*/  LDL.LU R226, [R1+0x798] ;  /* 0x0007980001e27983 */ /* 0x000f280000300800 */
[----:B------:R-:W4:Y:S01]  /*7a190*/  LDL.LU R227, [R1+0x79c] ;  /* 0x00079c0001e37983 */ /* 0x000f220000300800 */
        /* <DEDUP_REMOVED lines=8> */
[----:B------:R-:W-:-:S02]  /*7a220*/  IMAD.MOV.U32 R43, RZ, RZ, R213 ;  /* 0x000000ffff2b7224 */ /* 0x000fc400078e00d5 */
[----:B------:R-:W-:Y:S04]  /*7a230*/  STL [R1+0x681c], R70 ;  /* 0x00681c4601007387 */ /* 0x000fe80000100800 */
[----:B------:R-:W-:Y:S04]  /*7a240*/  STL [R1+0x6818], R71 ;  /* 0x0068184701007387 */ /* 0x000fe80000100800 */
[----:B------:R-:W-:Y:S04]  /*7a250*/  STL [R1+0x6814], R43 ;  /* 0x0068142b01007387 */ /* 0x000fe80000100800 */
[----:B------:R-:W-:Y:S01]  /*7a260*/  STL [R1+0x6810], R42 ;  /* 0x0068102a01007387 */ /* 0x000fe20000100800 */
        /* <DEDUP_REMOVED lines=9> */
[----:B----4-:R-:W-:-:S15]  /*7a300*/  HMMA.1688.F32.TF32 R212, R164, R40, R220 ;  /* 0x00000028a4d4723c */ /* 0x010fde00000810dc */
[----:B------:R-:W-:-:S09]  /*7a310*/  NOP ;  /* 0x0000000000007918 */ /* 0x000fd20000000000 */
[----:B------:R-:W-:Y:S01]  /*7a320*/  IMAD.MOV.U32 R82, RZ, RZ, R212 ;  /* 0x000000ffff527224 */ /* 0x000fe200078e00d4 */
[----:B------:R-:W-:Y:S01]  /*7a330*/  MOV R83, R213 ;  /* 0x000000d500537202 */ /* 0x000fe20000000f00 */
[----:B------:R-:W-:Y:S02]  /*7a340*/  IMAD.MOV.U32 R86, RZ, RZ, R214 ;  /* 0x000000ffff567224 */ /* 0x000fe400078e00d6 */
[----:B------:R-:W-:Y:S02]  /*7a350*/  IMAD.MOV.U32 R87, RZ, RZ, R215 ;  /* 0x000000ffff577224 */ /* 0x000fe400078e00d7 */
[----:B------:R-:W-:Y:S01]  /*7a360*/  HMMA.1688.F32.TF32 R212, R164, R36, R224 ;  /* 0x00000024a4d4723c */ /* 0x000fe200000810e0 */
[----:B------:R-:W-:Y:S04]  /*7a370*/  STL [R1+0x682c], R55 ;  /* 0x00682c3701007387 */ /* 0x000fe80000100800 */
[----:B------:R-:W-:-:S15]  /*7a380*/  STL [R1+0x6828], R54 ;  /* 0x0068283601007387 */ /* 0x000fde0000100800 */
[----:B------:R-:W-:-:S04]  /*7a390*/  NOP ;  /* 0x0000000000007918 */ /* 0x000fc80000000000 */
[----:B------:R-:W-:Y:S01]  /*7a3a0*/  MOV R51, R212 ;  /* 0x000000d400337202 */ /* 0x000fe20000000f00 */
[----:B------:R-:W-:Y:S01]  /*7a3b0*/  IMAD.MOV.U32 R50, RZ, RZ, R213 ;  /* 0x000000ffff327224 */ /* 0x000fe200078e00d5 */
[----:B------:R-:W-:Y:S01]  /*7a3c0*/  MOV R34, R215 ;  /* 0x000000d700227202 */ /* 0x000fe20000000f00 */
[----:B------:R-:W-:Y:S01]  /*7a3d0*/  IMAD.MOV.U32 R35, RZ, RZ, R214 ;  /* 0x000000ffff237224 */ /* 0x000fe200078e00d6 */
        /* <DEDUP_REMOVED lines=10> */
[----:B------:R-:W-:Y:S01]  /*7a480*/  MOV R224, R138 ;  /* 0x0000008a00e07202 */ /* 0x000fe20000000f00 */
        /* <DEDUP_REMOVED lines=11> */
[----:B---3--:R-:W-:Y:S07]  /*7a540*/  HMMA.1688.F32.TF32 R212, R164, R32, R228 ;  /* 0x00000020a4d4723c */ /* 0x008fee00000810e4 */
[----:B------:R-:W-:Y:S01]  /*7a550*/  IMAD.MOV.U32 R228, RZ, RZ, R134 ;  /* 0x000000ffffe47224 */ /* 0x000fe200078e0086 */
[----:B------:R-:W-:Y:S01]  /*7a560*/  MOV R229, R135 ;  /* 0x0000008700e57202 */ /* 0x000fe20000000f00 */
[----:B------:R-:W-:-:S02]  /*7a570*/  IMAD.MOV.U32 R230, RZ, RZ, R136 ;  /* 0x000000ffffe67224 */ /* 0x000fc400078e0088 */
[----:B------:R-:W-:-:S13]  /*7a580*/  IMAD.MOV.U32 R231, RZ, RZ, R137 ;  /* 0x000000ffffe77224 */ /* 0x000fda00078e0089 */
[----:B------:R-:W-:Y:S01]  /*7a590*/  IMAD.MOV.U32 R31, RZ, RZ, R215 ;  /* 0x000000ffff1f7224 */ /* 0x000fe200078e00d7 */
[----:B------:R-:W-:Y:S01]  /*7a5a0*/  MOV R30, R214 ;  /* 0x000000d6001e7202 */ /* 0x000fe20000000f00 */
[----:B------:R-:W-:Y:S02]  /*7a5b0*/  IMAD.MOV.U32 R74, RZ, RZ, R213 ;  /* 0x000000ffff4a7224 */ /* 0x000fe400078e00d5 */
[----:B------:R-:W-:Y:S01]  /*7a5c0*/  IMAD.MOV.U32 R75, RZ, RZ, R212 ;  /* 0x000000ffff4b7224 */ /* 0x000fe200078e00d4 */
[----:B------:R-:W-:Y:S04]  /*7a5d0*/  STL [R1+0x685c], R31 ;  /* 0x00685c1f01007387 */ /* 0x000fe80000100800 */
[----:B------:R-:W-:Y:S04]  /*7a5e0*/  STL [R1+0x6858], R30 ;  /* 0x0068581e01007387 */ /* 0x000fe80000100800 */
[----:B------:R-:W-:Y:S01]  /*7a5f0*/  STL [R1+0x6854], R74 ;  /* 0x0068544a01007387 */ /* 0x000fe20000100800 */
[----:B--2---:R-:W-:Y:S03]  /*7a600*/  HMMA.1688.F32.TF32 R164, R164, R28, R232 ;  /* 0x0000001ca4a4723c */ /* 0x004fe600000810e8 */
[----:B------:R-:W-:-:S15]  /*7a610*/  STL [R1+0x6850], R75 ;  /* 0x0068504b01007387 */ /* 0x000fde0000100800 */
[----:B------:R-:W-:-:S06]  /*7a620*/  NOP ;  /* 0x0000000000007918 */ /* 0x000fcc0000000000 */
[----:B------:R-:W-:Y:S01]  /*7a630*/  MOV R67, R165 ;  /* 0x000000a500437202 */ /* 0x000fe20000000f00 */
[----:B------:R-:W-:-:S04]  /*7a640*/  IMAD.MOV.U32 R66, RZ, RZ, R164 ;  /* 0x000000ffff427224 */ /* 0x000fc800078e00a4 */
[----:B------:R-:W-:Y:S04]  /*7a650*/  STL [R1+0x6864], R67 ;  /* 0x0068644301007387 */ /* 0x000fe80000100800 */
[----:B------:R-:W-:Y:S04]  /*7a660*/  STL [R1+0x6860], R66 ;  /* 0x0068604201007387 */ /* 0x000fe80000100800 */
        /* <DEDUP_REMOVED lines=19> */
[----:B------:R-:W3:Y:S04]  /*7a7a0*/  LDL.LU R151, [R1+0x6910] ;  /* 0x0069100001977983 */ /* 0x000ee80000300800 */
[----:B------:R-:W3:Y:S04]  /*7a7b0*/  LDL.LU R146, [R1+0x690c] ;  /* 0x00690c0001927983 */ /* 0x000ee80000300800 */
[----:B------:R-:W3:Y:S04]  /*7a7c0*/  LDL.LU R147, [R1+0x6908] ;  /* 0x0069080001937983 */ /* 0x000ee80000300800 */
[----:B------:R-:W3:Y:S04]  /*7a7d0*/  LDL.LU R142, [R1+0x6904] ;  /* 0x00690400018e7983 */ /* 0x000ee80000300800 */
[----:B------:R-:W3:Y:S01]  /*7a7e0*/  LDL.LU R143, [R1+0x6900] ;  /* 0x00690000018f7983 */ /* 0x000ee20000300800 */
[----:B------:R-:W-:-:S02]  /*7a7f0*/  IMAD.MOV.U32 R79, RZ, RZ, R166 ;  /* 0x000000ffff4f7224 */ /* 0x000fc400078e00a6 */
[----:B------:R-:W-:Y:S02]  /*7a800*/  IMAD.MOV.U32 R78, RZ, RZ, R167 ;  /* 0x000000ffff4e7224 */ /* 0x000fe400078e00a7 */
[C---:B------:R-:W-:Y:S01]  /*7a810*/  HMMA.1688.F32.TF32 R164, R172.reuse, R24, R240 ;  /* 0x00000018aca4723c */ /* 0x040fe200000810f0 */
[----:B------:R-:W-:Y:S01]  /*7a820*/  IMAD.MOV.U32 R234, RZ, RZ, R181 ;  /* 0x000000ffffea7224 */ /* 0x000fe200078e00b5 */
[----:B------:R-:W-:Y:S01]  /*7a830*/  MOV R235, R180 ;  /* 0x000000b400eb7202 */ /* 0x000fe20000000f00 */
[----:B------:R-:W-:Y:S03]  /*7a840*/  LDS R181, [R239+UR8+0x82080] ;  /* 0x08208008efb57984 */ /* 0x000fe60008000800 */
[----:B------:R-:W-:Y:S01]  /*7a850*/  HMMA.1688.F32.TF32 R160, R172, R8, R160 ;  /* 0x00000008aca0723c */ /* 0x000fe200000810a0 */
[----:B------:R-:W3:-:S15]  /*7a860*/  LDS R180, [R252+UR8+0x82080] ;  /* 0x08208008fcb47984 */ /* 0x000ede0008000800 */
[----:B------:R-:W-:-:S02]  /*7a870*/  NOP ;  /* 0x0000000000007918 */ /* 0x000fc40000000000 */
[----:B------:R-:W-:Y:S01]  /*7a880*/  MOV R14, R164 ;  /* 0x000000a4000e7202 */ /* 0x000fe20000000f00 */
[----:B------:R-:W-:Y:S01]  /*7a890*/  IMAD.MOV.U32 R15, RZ, RZ, R165 ;  /* 0x000000ffff0f7224 */ /* 0x000fe200078e00a5 */
[----:B------:R-:W-:Y:S01]  /*7a8a0*/  MOV R19, R167 ;  /* 0x000000a700137202 */ /* 0x000fe20000000f00 */
[----:B------:R-:W-:Y:S02]  /*7a8b0*/  IMAD.MOV.U32 R18, RZ, RZ, R166 ;  /* 0x000000ffff127224 */ /* 0x000fe400078e00a6 */
[----:B------:R-:W-:Y:S01]  /*7a8c0*/  HMMA.1688.F32.TF32 R164, R172, R20, R168 ;  /* 0x00000014aca4723c */ /* 0x000fe200000810a8 */
[----:B-1----:R-:W-:Y:S01]  /*7a8d0*/  IMAD.MOV.U32 R38, RZ, RZ, R160 ;  /* 0x000000ffff267224 */ /* 0x002fe200078e00a0 */
[----:B----4-:R-:W-:Y:S01]  /*7a8e0*/  MOV R39, R161 ;  /* 0x000000a100277202 */ /* 0x010fe20000000f00 */
[----:B------:R-:W-:Y:S02]  /*7a8f0*/  IMAD.MOV.U32 R70, RZ, RZ, R162 ;  /* 0x000000ffff467224 */ /* 0x000fe400078e00a2 */
[----:B------:R-:W-:-:S15]  /*7a900*/  IMAD.MOV.U32 R71, RZ, RZ, R163 ;  /* 0x000000ffff477224 */ /* 0x000fde00078e00a3 */
[----:B------:R-:W-:-:S04]  /*7a910*/  NOP ;  /* 0x0000000000007918 */ /* 0x000fc80000000000 */
[----:B------:R-:W-:Y:S01]  /*7a920*/  IMAD.MOV.U32 R43, RZ, RZ, R164 ;  /* 0x000000ffff2b7224 */ /* 0x000fe200078e00a4 */
[----:B------:R-:W-:Y:S01]  /*7a930*/  MOV R46, R166 ;  /* 0x000000a6002e7202 */ /* 0x000fe20000000f00 */
[----:B------:R-:W-:Y:S02]  /*7a940*/  IMAD.MOV.U32 R42, RZ, RZ, R165 ;  /* 0x000000ffff2a7224 */ /* 0x000fe400078e00a5 */
[----:B------:R-:W-:Y:S01]  /*7a950*/  IMAD.MOV.U32 R47, RZ, RZ, R167 ;  /* 0x000000ffff2f7224 */ /* 0x000fe200078e00a7 */
[C---:B--2---:R-:W-:Y:S06]  /*7a960*/  HMMA.1688.F32.TF32 R132, R172.reuse, R108, R132 ;  /* 0x0000006cac84723c */ /* 0x044fec0000081084 */
[----:B---3--:R-:W-:-:S15]  /*7a970*/  HMMA.1688.F32.TF32 R136, R172, R112, R136 ;  /* 0x00000070ac88723c */ /* 0x008fde0000081088 */
[----:B------:R-:W-:-:S02]  /*7a980*/  NOP ;  /* 0x0000000000007918 */ /* 0x000fc40000000000 */
[----:B------:R-:W-:Y:S04]  /*7a990*/  STL.64 [R1+0x3e0], R132 ;  /* 0x0003e08401007387 */ /* 0x000fe80000100a00 */
[----:B------:R1:W-:Y:S03]  /*7a9a0*/  STL.64 [R1+0x3e8], R134 ;  /* 0x0003e88601007387 */ /* 0x0003e60000100a00 */
[----:B------:R-:W-:Y:S01]  /*7a9b0*/  IMAD.MOV.U32 R94, RZ, RZ, R136 ;  /* 0x000000ffff5e7224 */ /* 0x000fe200078e0088 */
[----:B------:R-:W-:Y:S01]  /*7a9c0*/  MOV R98, R138 ;  /* 0x0000008a00627202 */ /* 0x000fe20000000f00 */
[----:B------:R-:W-:Y:S02]  /*7a9d0*/  IMAD.MOV.U32 R95, RZ, RZ, R137 ;  /* 0x000000ffff5f7224 */ /* 0x000fe400078e0089 */
[----:B------:R-:W-:-:S02]  /*7a9e0*/  IMAD.MOV.U32 R99, RZ, RZ, R139 ;  /* 0x000000ffff637224 */ /* 0x000fc400078e008b */
[C---:B------:R-:W-:Y:S06]  /*7a9f0*/  HMMA.1688.F32.TF32 R136, R172.reuse, R100, R216 ;  /* 0x00000064ac88723c */ /* 0x040fec00000810d8 */
[C---:B------:R-:W-:Y:S06]  /*7aa00*/  HMMA.1688.F32.TF32 R140, R172.reuse, R116, R140 ;  /* 0x00000074ac8c723c */ /* 0x040fec000008108c */
[----:B-1----:R-:W-:-:S15]  /*7aa10*/  HMMA.1688.F32.TF32 R132, R172, R96, R220 ;  /* 0x00000060ac84723c */ /* 0x002fde00000810dc */
[----:B------:R-:W-:-:S03]  /*7aa20*/  NOP ;  /* 0x0000000000007918 */ /* 0x000fc60000000000 */
[----:B------:R-:W-:Y:S01]  /*7aa30*/  MOV R67, R140 ;  /* 0x0000008c00437202 */ /* 0x000fe20000000f00 */
[----:B------:R-:W-:Y:S01]  /*7aa40*/  IMAD.MOV.U32 R66, RZ, RZ, R141 ;  /* 0x000000ffff427224 */ /* 0x000fe200078e008d */
[----:B------:R-:W-:Y:S01]  /*7aa50*/  MOV R30, R143 ;  /* 0x0000008f001e7202 */ /* 0x000fe20000000f00 */
[----:B------:R-:W-:Y:S02]  /*7aa60*/  IMAD.MOV.U32 R31, RZ, RZ, R142 ;  /* 0x000000ffff1f7224 */ /* 0x000fe400078e008e */
[----:B------:R-:W-:-:S15]  /*7aa70*/  HMMA.1688.F32.TF32 R140, R172, R104, R212 ;  /* 0x00000068ac8c723c */ /* 0x000fde00000810d4 */
[----:B------:R-:W-:-:S08]  /*7aa80*/  NOP ;  /* 0x0000000000007918 */ /* 0x000fd00000000000 */
        /* <DEDUP_REMOVED lines=11> */
[----:B------:R-:W2:Y:S04]  /*7ab40*/  LDL.LU R212, [R1+0x10] ;  /* 0x0000100001d47983 */ /* 0x000ea80000300800 */
[----:B------:R-:W-:Y:S04]  /*7ab50*/  STL.64 [R1+0x390], R136 ;  /* 0x0003908801007387 */ /* 0x000fe80000100a00 */
[----:B------:R-:W-:Y:S04]  /*7ab60*/  STL.64 [R1+0x398], R138 ;  /* 0x0003988a01007387 */ /* 0x000fe80000100a00 */
        /* <DEDUP_REMOVED lines=24> */
[----:B------:R-:W3:Y:S01]  /*7acf0*/  LDL.LU R231, [R1+0xac] ;  /* 0x0000ac0001e77983 */ /* 0x000ee20000300800 */
[C---:B------:R-:W-:Y:S06]  /*7ad00*/  HMMA.1688.F32.TF32 R156, R172.reuse, R4, R156 ;  /* 0x00000004ac9c723c */ /* 0x040fec000008109c */
[C---:B------:R-:W-:Y:S06]  /*7ad10*/  HMMA.1688.F32.TF32 R152, R172.reuse, R128, R152 ;  /* 0x00000080ac98723c */ /* 0x040fec0000081098 */
[----:B------:R-:W-:-:S12]  /*7ad20*/  HMMA.1688.F32.TF32 R148, R172, R124, R148 ;  /* 0x0000007cac94723c */ /* 0x000fd80000081094 */
[----:B------:R-:W-:Y:S01]  /*7ad30*/  MOV R83, R156 ;  /* 0x0000009c00537202 */ /* 0x000fe20000000f00 */
[----:B------:R-:W-:Y:S01]  /*7ad40*/  IMAD.MOV.U32 R82, RZ, RZ, R157 ;  /* 0x000000ffff527224 */ /* 0x000fe200078e009d */
[----:B------:R-:W4:Y:S01]  /*7ad50*/  LDL.LU R156, [R1+0x60] ;  /* 0x00006000019c7983 */ /* 0x000f220000300800 */
[----:B------:R-:W-:Y:S01]  /*7ad60*/  IMAD.MOV.U32 R55, RZ, RZ, R158 ;  /* 0x000000ffff377224 */ /* 0x000fe200078e009e */
[----:B------:R-:W-:Y:S02]  /*7ad70*/  MOV R54, R159 ;  /* 0x0000009f00367202 */ /* 0x000fe40000000f00 */
[----:B------:R-:W4:Y:S01]  /*7ad80*/  LDL.LU R157, [R1+0x64] ;  /* 0x00006400019d7983 */ /* 0x000f220000300800 */
[----:B------:R-:W-:-:S03]  /*7ad90*/  IMAD.MOV.U32 R90, RZ, RZ, R152 ;  /* 0x000000ffff5a7224 */ /* 0x000fc600078e0098 */
[----:B------:R-:W4:Y:S01]  /*7ada0*/  LDL.LU R158, [R1+0x68] ;  /* 0x00006800019e7983 */ /* 0x000f220000300800 */
[----:B------:R-:W-:Y:S01]  /*7adb0*/  IMAD.MOV.U32 R106, RZ, RZ, R153 ;  /* 0x000000ffff6a7224 */ /* 0x000fe200078e0099 */
[----:B------:R-:W-:Y:S02]  /*7adc0*/  MOV R107, R154 ;  /* 0x0000009a006b7202 */ /* 0x000fe40000000f00 */
[----:B------:R-:W4:Y:S01]  /*7add0*/  LDL.LU R159, [R1+0x6c] ;  /* 0x00006c00019f7983 */ /* 0x000f220000300800 */
[----:B------:R-:W-:-:S03]  /*7ade0*/  IMAD.MOV.U32 R91, RZ, RZ, R155 ;  /* 0x000000ffff5b7224 */ /* 0x000fc600078e009b */
[----:B------:R-:W2:Y:S01]  /*7adf0*/  LDL.LU R152, [R1+0x70] ;  /* 0x0000700001987983 */ /* 0x000ea20000300800 */
[----:B------:R-:W-:-:S03]  /*7ae00*/  IMAD.MOV.U32 R50, RZ, RZ, R148 ;  /* 0x000000ffff327224 */ /* 0x000fc600078e0094 */
[----:B------:R-:W2:Y:S01]  /*7ae10*/  LDL.LU R153, [R1+0x74] ;  /* 0x0000740001997983 */ /* 0x000ea20000300800 */
[----:B------:R-:W-:-:S03]  /*7ae20*/  IMAD.MOV.U32 R51, RZ, RZ, R149 ;  /* 0x000000ffff337224 */ /* 0x000fc600078e0095 */
[----:B------:R-:W2:Y:S01]  /*7ae30*/  LDL.LU R154, [R1+0x78] ;  /* 0x00007800019a7983 */ /* 0x000ea20000300800 */
[----:B------:R-:W-:-:S03]  /*7ae40*/  MOV R87, R150 ;  /* 0x0000009600577202 */ /* 0x000fc60000000f00 */
[----:B------:R-:W2:Y:S01]  /*7ae50*/  LDL.LU R155, [R1+0x7c] ;  /* 0x00007c00019b7983 */ /* 0x000ea20000300800 */
[----:B------:R-:W-:-:S03]  /*7ae60*/  IMAD.MOV.U32 R86, RZ, RZ, R151 ;  /* 0x000000ffff567224 */ /* 0x000fc600078e0097 */
        /* <DEDUP_REMOVED lines=8> */
[----:B------:R-:W4:Y:S04]  /*7aef0*/  LDL.LU R216, [R1] ;  /* 0x0000000001d87983 */ /* 0x000f280000300800 */
[----:B------:R-:W4:Y:S04]  /*7af00*/  LDL.LU R217, [R1+0x4] ;  /* 0x0000040001d97983 */ /* 0x000f280000300800 */
        /* <DEDUP_REMOVED lines=9> */
[----:B------:R-:W4:Y:S04]  /*7afa0*/  LDL.LU R223, [R1+0x11c] ;  /* 0x00011c0001df7983 */ /* 0x000f280000300800 */
[----:B------:R-:W4:Y:S04]  /*7afb0*/  LDL.LU R248, [R1+0x68fc] ;  /* 0x0068fc0001f87983 */ /* 0x000f280000300800 */
[----:B------:R-:W4:Y:S04]  /*7afc0*/  LDL.LU R249, [R1+0x68f8] ;  /* 0x0068f80001f97983 */ /* 0x000f280000300800 */
[----:B------:R-:W4:Y:S04]  /*7afd0*/  LDL.LU R250, [R1+0x68f4] ;  /* 0x0068f40001fa7983 */ /* 0x000f280000300800 */
[----:B------:R-:W4:Y:S01]  /*7afe0*/  LDL.LU R251, [R1+0x68f0] ;  /* 0x0068f00001fb7983 */ /* 0x000f220000300800 */
[----:B------:R-:W-:-:S03]  /*7aff0*/  IMAD.MOV.U32 R239, RZ, RZ, R176 ;  /* 0x000000ffffef7224 */ /* 0x000fc600078e00b0 */
[----:B------:R-:W4:Y:S04]  /*7b000*/  LDL.LU R177, [R1+0x68ec] ;  /* 0x0068ec0001b17983 */ /* 0x000f280000300800 */
[----:B------:R-:W4:Y:S01]  /*7b010*/  LDL.LU R176, [R1+0x68e8] ;  /* 0x0068e80001b07983 */ /* 0x000f220000300800 */
[C---:B-1----:R-:W-:Y:S06]  /*7b020*/  HMMA.1688.F32.TF32 R132, R172.reuse, R84, R232 ;  /* 0x00000054ac84723c */ /* 0x042fec00000810e8 */
[----:B---3--:R-:W-:Y:S01]  /*7b030*/  HMMA.1688.F32.TF32 R136, R172, R12, R228 ;  /* 0x0000000cac88723c */ /* 0x008fe200000810e4 */
[----:B------:R-:W3:-:S15]  /*7b040*/  LDL.LU R228, [R1+0xae0] ;  /* 0x000ae00001e47983 */ /* 0x000ede0000300800 */
[----:B------:R-:W-:-:S07]  /*7b050*/  NOP ;  /* 0x0000000000007918 */ /* 0x000fce0000000000 */
[----:B------:R-:W-:Y:S04]  /*7b060*/  STL.64 [R1+0x370], R136 ;  /* 0x0003708801007387 */ /* 0x000fe80000100a00 */
[----:B------:R-:W-:Y:S04]  /*7b070*/  STL.64 [R1+0x378], R138 ;  /* 0x0003788a01007387 */ /* 0x000fe80000100a00 */
[----:B------:R-:W-:Y:S04]  /*7b080*/  STL.64 [R1+0x360], R132 ;  /* 0x0003608401007387 */ /* 0x000fe80000100a00 */
[----:B------:R2:W-:Y:S04]  /*7b090*/  STL.64 [R1+0x368], R134 ;  /* 0x0003688601007387 */ /* 0x0005e80000100a00 */
        /* <DEDUP_REMOVED lines=8> */
[C---:B----4-:R-:W-:Y:S06]  /*7b120*/  HMMA.1688.F32.TF32 R136, R172.reuse, R80, R148 ;  /* 0x00000050ac88723c */ /* 0x050fec0000081094 */
[----:B------:R-:W-:-:S15]  /*7b130*/  HMMA.1688.F32.TF32 R140, R172, R72, R156 ;  /* 0x00000048ac8c723c */ /* 0x000fde000008109c */
[----:B------:R-:W-:-:S02]  /*7b140*/  NOP ;  /* 0x0000000000007918 */ /* 0x000fc40000000000 */
[----:B------:R-:W-:Y:S04]  /*7b150*/  STL.64 [R1+0x350], R136 ;  /* 0x0003508801007387 */ /* 0x000fe80000100a00 */
[----:B------:R1:W-:Y:S04]  /*7b160*/  STL.64 [R1+0x358], R138 ;  /* 0x0003588a01007387 */ /* 0x0003e80000100a00 */
[----:B------:R-:W-:Y:S04]  /*7b170*/  STL.64 [R1+0x340], R132 ;  /* 0x0003408401007387 */ /* 0x000fe80000100a00 */
[----:B------:R2:W-:Y:S01]  /*7b180*/  STL.64 [R1+0x348], R134 ;  /* 0x0003488601007387 */ /* 0x0005e20000100a00 */
[C---:B-1----:R-:W-:Y:S06]  /*7b190*/  HMMA.1688.F32.TF32 R136, R172.reuse, R68, R160 ;  /* 0x00000044ac88723c */ /* 0x042fec00000810a0 */
[----:B--2---:R-:W-:Y:S01]  /*7b1a0*/  HMMA.1688.F32.TF32 R132, R172, R64, R168 ;  /* 0x00000040ac84723c */ /* 0x004fe200000810a8 */
[----:B------:R-:W-:Y:S04]  /*7b1b0*/  STL.64 [R1+0x330], R140 ;  /* 0x0003308c01007387 */ /* 0x000fe80000100a00 */
[----:B------:R1:W-:-:S12]  /*7b1c0*/  STL.64 [R1+0x338], R142 ;  /* 0x0003388e01007387 */ /* 0x0003d80000100a00 */
[----:B------:R-:W-:Y:S01]  /*7b1d0*/  STL.64 [R1+0x320], R136 ;  /* 0x0003208801007387 */ /* 0x000fe20000100a00 */
[C---:B-1----:R-:W-:Y:S03]  /*7b1e0*/  HMMA.1688.F32.TF32 R140, R172.reuse, R60, R240 ;  /* 0x0000003cac8c723c */ /* 0x042fe600000810f0 */
[----:B------:R1:W-:Y:S04]  /*7b1f0*/  STL.64 [R1+0x328], R138 ;  /* 0x0003288a01007387 */ /* 0x0003e80000100a00 */
[----:B------:R-:W-:Y:S04]  /*7b200*/  STL.64 [R1+0x310], R132 ;  /* 0x0003108401007387 */ /* 0x000fe80000100a00 */
[----:B------:R2:W-:Y:S01]  /*7b210*/  STL.64 [R1+0x318], R134 ;  /* 0x0003188601007387 */ /* 0x0005e20000100a00 */
[C---:B-1----:R-:W-:Y:S06]  /*7b220*/  HMMA.1688.F32.TF32 R136, R172.reuse, R56, R164 ;  /* 0x00000038ac88723c */ /* 0x042fec00000810a4 */
[C---:B--2---:R-:W-:Y:S05]  /*7b230*/  HMMA.1688.F32.TF32 R132, R172.reuse, R52, R212 ;  /* 0x00000034ac84723c */ /* 0x044fea00000810d4 */
[----:B------:R-:W-:Y:S04]  /*7b240*/  STL.64 [R1+0x300], R140 ;  /* 0x0003008c01007387 */ /* 0x000fe80000100a00 */
[----:B------:R1:W-:Y:S08]  /*7b250*/  STL.64 [R1+0x308], R142 ;  /* 0x0003088e01007387 */ /* 0x0003f00000100a00 */
        /* <DEDUP_REMOVED lines=8> */
[----:B------:R-:W-:Y:S01]  /*7b2e0*/  STL.64 [R1+0x2d8], R142 ;  /* 0x0002d88e01007387 */ /* 0x000fe20000100a00 */
[----:B------:R-:W-:-:S13]  /*7b2f0*/  HMMA.1688.F32.TF32 R144, R172, R120, R144 ;  /* 0x00000078ac90723c */ /* 0x000fda0000081090 */
[----:B------:R-:W-:Y:S04]  /*7b300*/  STL.64 [R1+0x64d0], R134 ;  /* 0x0064d08601007387 */ /* 0x000fe80000100a00 */
[----:B------:R-:W-:Y:S04]  /*7b310*/  STL.64 [R1+0x2c0], R136 ;  /* 0x0002c08801007387 */ /* 0x000fe80000100a00 */
[----:B------:R1:W-:Y:S02]  /*7b320*/  STL.64 [R1+0x2c8], R138 ;  /* 0x0002c88a01007387 */ /* 0x0003e40000100a00 */
[----:B-1----:R-:W-:Y:S01]  /*7b330*/  HMMA.1688.F32.TF32 R136, R172, R36, R220 ;  /* 0x00000024ac88723c */ /* 0x002fe200000810dc */
[----:B------:R-:W-:Y:S01]  /*7b340*/  IMAD.MOV.U32 R74, RZ, RZ, R144 ;  /* 0x000000ffff4a7224 */ /* 0x000fe200078e0090 */
[----:B------:R-:W-:Y:S01]  /*7b350*/  MOV R75, R145 ;  /* 0x00000091004b7202 */ /* 0x000fe20000000f00 */
[----:B------:R-:W-:-:S03]  /*7b360*/  IMAD.MOV.U32 R34, RZ, RZ, R146 ;  /* 0x000000ffff227224 */ /* 0x000fc600078e0092 */
[C---:B------:R-:W-:Y:S01]  /*7b370*/  HMMA.1688.F32.TF32 R140, R172.reuse, R32, R224 ;  /* 0x00000020ac8c723c */ /* 0x040fe200000810e0 */
[----:B------:R-:W-:Y:S01]  /*7b380*/  IMAD.MOV.U32 R35, RZ, RZ, R147 ;  /* 0x000000ffff237224 */ /* 0x000fe200078e0093 */
[----:B------:R-:W-:Y:S04]  /*7b390*/  STL.64 [R1+0x64c8], R132 ;  /* 0x0064c88401007387 */ /* 0x000fe80000100a00 */
[----:B------:R-:W-:Y:S01]  /*7b3a0*/  HMMA.1688.F32.TF32 R144, R172, R28, R236 ;  /* 0x0000001cac90723c */ /* 0x000fe200000810ec */
[----:B------:R-:W-:Y:S04]  /*7b3b0*/  LDS R236, [R3+UR8+0x82080] ;  /* 0x0820800803ec7984 */ /* 0x000fe80008000800 */
[----:B------:R-:W-:Y:S04]  /*7b3c0*/  LDS R238, [R3+UR8+0x82480] ;  /* 0x0824800803ee7984 */ /* 0x000fe80008000800 */
[----:B------:R-:W-:Y:S04]  /*7b3d0*/  LDS R237, [R2+UR8+0x82080] ;  /* 0x0820800802ed7984 */ /* 0x000fe80008000800 */
[----:B------:R-:W-:Y:S04]  /*7b3e0*/  STL.64 [R1+0x64e0], R138 ;  /* 0x0064e08a01007387 */ /* 0x000fe80000100a00 */
[----:B------:R3:W-:Y:S04]  /*7b3f0*/  STL.64 [R1+0x64d8], R136 ;  /* 0x0064d88801007387 */ /* 0x0007e80000100a00 */
[----:B------:R-:W-:Y:S04]  /*7b400*/  STL [R1+0x64c0], R141 ;  /* 0x0064c08d01007387 */ /* 0x000fe80000100800 */
[----:B------:R-:W-:Y:S04]  /*7b410*/  STL [R1+0x64bc], R142 ;  /* 0x0064bc8e01007387 */ /* 0x000fe80000100800 */
[----:B------:R-:W-:Y:S04]  /*7b420*/  STL [R1+0x64b8], R143 ;  /* 0x0064b88f01007387 */ /* 0x000fe80000100800 */
[----:B------:R1:W-:Y:S04]  /*7b430*/  STL [R1+0x64fc], R144 ;  /* 0x0064fc9001007387 */ /* 0x0003e80000100800 */
[----:B------:R2:W-:Y:S04]  /*7b440*/  STL [R1+0x64f8], R145 ;  /* 0x0064f89101007387 */ /* 0x0005e80000100800 */
[----:B------:R-:W-:Y:S04]  /*7b450*/  STL [R1+0x64b4], R146 ;  /* 0x0064b49201007387 */ /* 0x000fe80000100800 */
[----:B------:R-:W-:Y:S04]  /*7b460*/  STL [R1+0x64b0], R147 ;  /* 0x0064b09301007387 */ /* 0x000fe80000100800 */
[----:B------:R-:W4:Y:S01]  /*7b470*/  LDS R239, [R2+UR8+0x82480] ;  /* 0x0824800802ef7984 */ /* 0x000f220008000800 */
[C---:B---3--:R-:W-:Y:S06]  /*7b480*/  HMMA.1688.F32.TF32 R136, R180.reuse, R24, R228 ;  /* 0x00000018b488723c */ /* 0x048fec00000810e4 */
[----:B------:R-:W-:-:S15]  /*7b490*/  HMMA.1688.F32.TF32 R132, R180, R20, R232 ;  /* 0x00000014b484723c */ /* 0x000fde00000810e8 */
[----:B------:R-:W-:-:S02]  /*7b4a0*/  NOP ;  /* 0x0000000000007918 */ /* 0x000fc40000000000 */
[----:B------:R-:W-:Y:S04]  /*7b4b0*/  STL.64 [R1+0x140], R136 ;  /* 0x0001408801007387 */ /* 0x000fe80000100a00 */
[----:B------:R-:W-:Y:S04]  /*7b4c0*/  STL.64 [R1+0x148], R138 ;  /* 0x0001488a01007387 */ /* 0x000fe80000100a00 */
        /* <DEDUP_REMOVED lines=23> */
[----:B-1----:R-:W-:-:S03]  /*7b640*/  IMAD.MOV.U32 R144, RZ, RZ, R134 ;  /* 0x000000ffff907224 */ /* 0x002fc600078e0086 */
[----:B------:R-:W4:Y:S01]  /*7b650*/  LDL.LU R246, [R1+0xa08] ;  /* 0x000a080001f67983 */ /* 0x000f220000300800 */
[----:B--2---:R-:W-:-:S03]  /*7b660*/  MOV R145, R135 ;  /* 0x0000008700917202 */ /* 0x004fc60000000f00 */
[----:B------:R-:W4:Y:S04]  /*7b670*/  LDL.LU R247, [R1+0xa0c] ;  /* 0x000a0c0001f77983 */ /* 0x000f280000300800 */
[----:B---3--:R-:W2:Y:S04]  /*7b680*/  LDL.LU R132, [R1+0xa10] ;  /* 0x000a100001847983 */ /* 0x008ea80000300800 */
        /* <DEDUP_REMOVED lines=47> */
[----:B--2---:R-:W-:-:S15]  /*7b980*/  HMMA.1688.F32.TF32 R212, R180, R8, R212 ;  /* 0x00000008b4d4723c */ /* 0x004fde00000810d4 */
[----:B------:R-:W-:-:S09]  /*7b990*/  NOP ;  /* 0x0000000000007918 */ /* 0x000fd20000000000 */
[----:B------:R-:W-:Y:S01]  /*7b9a0*/  IMAD.MOV.U32 R142, RZ, RZ, R213 ;  /* 0x000000ffff8e7224 */ /* 0x000fe200078e00d5 */
[----:B------:R-:W-:Y:S01]  /*7b9b0*/  MOV R143, R214 ;  /* 0x000000d6008f7202 */ /* 0x000fe20000000f00 */
[----:B------:R-:W-:Y:S02]  /*7b9c0*/  IMAD.MOV.U32 R141, RZ, RZ, R212 ;  /* 0x000000ffff8d7224 */ /* 0x000fe400078e00d4 */
[----:B------:R-:W2:Y:S01]  /*7b9d0*/  LDL.LU.64 R212, [R1+0x68e0] ;  /* 0x0068e00001d47983 */ /* 0x000ea20000300a00 */
[----:B---3--:R-:W-:Y:S03]  /*7b9e0*/  HMMA.1688.F32.TF32 R164, R180, R4, R164 ;  /* 0x00000004b4a4723c */ /* 0x008fe600000810a4 */
[----:B------:R-:W-:Y:S04]  /*7b9f0*/  STL.64 [R1+0x64f0], R142 ;  /* 0x0064f08e01007387 */ /* 0x000fe80000100a00 */
[----:B------:R1:W-:Y:S01]  /*7ba00*/  STL.64 [R1+0x64e8], R140 ;  /* 0x0064e88c01007387 */ /* 0x0003e20000100a00 */
[----:B------:R-:W-:-:S03]  /*7ba10*/  IMAD.MOV.U32 R146, RZ, RZ, R215 ;  /* 0x000000ffff927224 */ /* 0x000fc600078e00d7 */
[----:B-1----:R-:W3:Y:S04]  /*7ba20*/  LDL.LU R140, [R1+0xa40] ;  /* 0x000a4000018c7983 */ /* 0x002ee80000300800 */
[----:B------:R-:W3:Y:S04]  /*7ba30*/  LDL.LU R141, [R1+0xa44] ;  /* 0x000a4400018d7983 */ /* 0x000ee80000300800 */
[----:B------:R-:W3:Y:S05]  /*7ba40*/  LDL.LU R142, [R1+0xa48] ;  /* 0x000a4800018e7983 */ /* 0x000eea0000300800 */
[----:B------:R-:W-:Y:S01]  /*7ba50*/  IMAD.MOV.U32 R147, RZ, RZ, R164 ;  /* 0x000000ffff937224 */ /* 0x000fe200078e00a4 */
[----:B------:R-:W3:Y:S04]  /*7ba60*/  LDL.LU R143, [R1+0xa4c] ;  /* 0x000a4c00018f7983 */ /* 0x000ee80000300800 */
[----:B------:R1:W-:Y:S04]  /*7ba70*/  STL [R1+0x114], R165 ;  /* 0x000114a501007387 */ /* 0x0003e80000100800 */
[----:B------:R1:W-:Y:S04]  /*7ba80*/  STL.64 [R1+0x118], R166 ;  /* 0x000118a601007387 */ /* 0x0003e80000100a00 */
[----:B------:R-:W2:Y:S04]  /*7ba90*/  LDL.LU R164, [R1+0x980] ;  /* 0x0009800001a47983 */ /* 0x000ea80000300800 */
[----:B-1----:R-:W2:Y:S04]  /*7baa0*/  LDL.LU R165, [R1+0x984] ;  /* 0x0009840001a57983 */ /* 0x002ea80000300800 */
[----:B------:R-:W2:Y:S04]  /*7bab0*/  LDL.LU R166, [R1+0x988] ;  /* 0x0009880001a67983 */ /* 0x000ea80000300800 */
[----:B------:R-:W2:Y:S04]  /*7bac0*/  LDL.LU R167, [R1+0x98c] ;  /* 0x00098c0001a77983 */ /* 0x000ea80000300800 */
[----:B------:R-:W-:Y:S04]  /*7bad0*/  STL.64 [R1+0x6508], R146 ;  /* 0x0065089201007387 */ /* 0x000fe80000100a00 */
[----:B------:R1:W-:Y:S04]  /*7bae0*/  STL.64 [R1+0x6500], R144 ;  /* 0x0065009001007387 */ /* 0x0003e80000100a00 */
[----:B-1----:R-:W2:Y:S04]  /*7baf0*/  LDL.LU R144, [R1+0xa50] ;  /* 0x000a500001907983 */ /* 0x002ea80000300800 */
[----:B------:R-:W2:Y:S04]  /*7bb00*/  LDL.LU R145, [R1+0xa54] ;  /* 0x000a540001917983 */ /* 0x000ea80000300800 */
[----:B------:R-:W2:Y:S04]  /*7bb10*/  LDL.LU R146, [R1+0xa58] ;  /* 0x000a580001927983 */ /* 0x000ea80000300800 */
[----:B------:R-:W2:Y:S01]  /*7bb20*/  LDL.LU R147, [R1+0xa5c] ;  /* 0x000a5c0001937983 */ /* 0x000ea20000300800 */
[C---:B----4-:R-:W-:Y:S06]  /*7bb30*/  HMMA.1688.F32.TF32 R216, R180.reuse, R128, R216 ;  /* 0x00000080b4d8723c */ /* 0x050fec00000810d8 */
[C---:B------:R-:W-:Y:S06]  /*7bb40*/  HMMA.1688.F32.TF32 R220, R180.reuse, R124, R220 ;  /* 0x0000007cb4dc723c */ /* 0x040fec00000810dc */
[C---:B------:R-:W-:Y:S06]  /*7bb50*/  HMMA.1688.F32.TF32 R224, R180.reuse, R120, R224 ;  /* 0x00000078b4e0723c */ /* 0x040fec00000810e0 */
[C---:B------:R-:W-:Y:S06]  /*7bb60*/  HMMA.1688.F32.TF32 R228, R180.reuse, R116, R228 ;  /* 0x00000074b4e4723c */ /* 0x040fec00000810e4 */
[C---:B------:R-:W-:Y:S01]  /*7bb70*/  HMMA.1688.F32.TF32 R232, R180.reuse, R112, R232 ;  /* 0x00000070b4e8723c */ /* 0x040fe200000810e8 */
        /* <DEDUP_REMOVED lines=14> */
[----:B-1----:R-:W4:Y:S01]  /*7bc60*/  LDL.LU.64 R232, [R1+0x68b8] ;  /* 0x0068b80001e87983 */ /* 0x002f220000300a00 */
[C---:B---3--:R-:W-:Y:S06]  /*7bc70*/  HMMA.1688.F32.TF32 R140, R180.reuse, R104, R140 ;  /* 0x00000068b48c723c */ /* 0x048fec000008108c */
[----:B--2---:R-:W-:-:S15]  /*7bc80*/  HMMA.1688.F32.TF32 R144, R180, R108, R144 ;  /* 0x0000006cb490723c */ /* 0x004fde0000081090 */
[----:B------:R-:W-:-:S08]  /*7bc90*/  NOP ;  /* 0x0000000000007918 */ /* 0x000fd00000000000 */
[----:B------:R-:W-:Y:S04]  /*7bca0*/  STL.64 [R1+0xb0], R144 ;  /* 0x0000b09001007387 */ /* 0x000fe80000100a00 */
[----:B------:R1:W-:Y:S04]  /*7bcb0*/  STL.64 [R1+0xb8], R146 ;  /* 0x0000b89201007387 */ /* 0x0003e80000100a00 */
[----:B------:R-:W-:Y:S04]  /*7bcc0*/  STL.64 [R1+0xa0], R140 ;  /* 0x0000a08c01007387 */ /* 0x000fe80000100a00 */
[----:B------:R2:W-:Y:S01]  /*7bcd0*/  STL.64 [R1+0xa8], R142 ;  /* 0x0000a88e01007387 */ /* 0x0005e20000100a00 */
[C---:B-1----:R-:W-:Y:S06]  /*7bce0*/  HMMA.1688.F32.TF32 R144, R180.reuse, R100, R172 ;  /* 0x00000064b490723c */ /* 0x042fec00000810ac */
[C---:B--2---:R-:W-:Y:S06]  /*7bcf0*/  HMMA.1688.F32.TF32 R140, R180.reuse, R96, R136 ;  /* 0x00000060b48c723c */ /* 0x044fec0000081088 */
[C---:B------:R-:W-:Y:S06]  /*7bd00*/  HMMA.1688.F32.TF32 R136, R180.reuse, R92, R132 ;  /* 0x0000005cb488723c */ /* 0x040fec0000081084 */
        /* <DEDUP_REMOVED lines=20> */
[C---:B-1----:R-:W-:Y:S06]  /*7be50*/  HMMA.1688.F32.TF32 R132, R180.reuse, R72, R168 ;  /* 0x00000048b484723c */ /* 0x042fec00000810a8 */
[C---:B------:R-:W-:Y:S03]  /*7be60*/  HMMA.1688.F32.TF32 R248, R180.reuse, R68, R240 ;  /* 0x00000044b4f8723c */ /* 0x040fe600000810f0 */
[----:B------:R-:W-:Y:S04]  /*7be70*/  STL.64 [R1+0x20], R140 ;  /* 0x0000208c01007387 */ /* 0x000fe80000100a00 */
[----:B------:R-:W-:Y:S04]  /*7be80*/  STL.64 [R1+0x28], R142 ;  /* 0x0000288e01007387 */ /* 0x000fe80000100a00 */
[----:B------:R-:W-:Y:S04]  /*7be90*/  STL.64 [R1+0x10], R136 ;  /* 0x0000108801007387 */ /* 0x000fe80000100a00 */
[----:B------:R-:W-:Y:S04]  /*7bea0*/  STL.64 [R1+0x18], R138 ;  /* 0x0000188a01007387 */ /* 0x000fe80000100a00 */
[----:B------:R-:W2:Y:S04]  /*7beb0*/  LDL.LU R152, [R1+0x970] ;  /* 0x0009700001987983 */ /* 0x000ea80000300800 */
[----:B------:R1:W-:Y:S04]  /*7bec0*/  STL.64 [R1], R132 ;  /* 0x0000008401007387 */ /* 0x0003e80000100a00 */
        /* <DEDUP_REMOVED lines=18> */
[C---:B------:R-:W-:Y:S03]  /*7bff0*/  HMMA.1688.F32.TF32 R244, R180.reuse, R64, R164 ;  /* 0x00000040b4f4723c */ /* 0x040fe600000810a4 */
        /* <DEDUP_REMOVED lines=10> */
[----:B---3--:R-:W3:Y:S04]  /*7c0a0*/  LDL.LU R134, [R1+0x918] ;  /* 0x0009180001867983 */ /* 0x008ee80000300800 */
[----:B------:R-:W3:Y:S04]  /*7c0b0*/  LDL.LU R135, [R1+0x91c] ;  /* 0x00091c0001877983 */ /* 0x000ee80000300800 */
[----:B------:R-:W3:Y:S04]  /*7c0c0*/  LDL.LU R178, [R1+0x908] ;  /* 0x0009080001b27983 */ /* 0x000ee80000300800 */
[----:B------:R-:W3:Y:S04]  /*7c0d0*/  LDL.LU R179, [R1+0x90c] ;  /* 0x00090c0001b37983 */ /* 0x000ee80000300800 */
[----:B------:R-:W-:Y:S04]  /*7c0e0*/  STL.64 [R1+0x6488], R246 ;  /* 0x006488f601007387 */ /* 0x000fe80000100a00 */
[----:B------:R-:W-:Y:S01]  /*7c0f0*/  STL.64 [R1+0x6480], R244 ;  /* 0x006480f401007387 */ /* 0x000fe20000100a00 */
[C---:B--2---:R-:W-:Y:S06]  /*7c100*/  HMMA.1688.F32.TF32 R148, R180.reuse, R60, R152 ;  /* 0x0000003cb494723c */ /* 0x044fec0000081098 */
[----:B----4-:R-:W-:-:S15]  /*7c110*/  HMMA.1688.F32.TF32 R152, R180, R56, R240 ;  /* 0x00000038b498723c */ /* 0x010fde00000810f0 */
[----:B------:R-:W-:-:S02]  /*7c120*/  NOP ;  /* 0x0000000000007918 */ /* 0x000fc40000000000 */
[----:B------:R-:W-:Y:S04]  /*7c130*/  STL.64 [R1+0x6498], R150 ;  /* 0x0064989601007387 */ /* 0x000fe80000100a00 */
[----:B------:R-:W-:Y:S04]  /*7c140*/  STL.64 [R1+0x6490], R148 ;  /* 0x0064909401007387 */ /* 0x000fe80000100a00 */
[----:B------:R-:W2:Y:S04]  /*7c150*/  LDL.LU R240, [R1+0x8f0] ;  /* 0x0008f00001f07983 */ /* 0x000ea80000300800 */
[----:B------:R-:W2:Y:S04]  /*7c160*/  LDL.LU R241, [R1+0x8f4] ;  /* 0x0008f40001f17983 */ /* 0x000ea80000300800 */
[----:B------:R-:W2:Y:S01]  /*7c170*/  LDL.LU R242, [R1+0x8f8] ;  /* 0x0008f80001f27983 */ /* 0x000ea20000300800 */
[C---:B------:R-:W-:Y:S03]  /*7c180*/  HMMA.1688.F32.TF32 R168, R180.reuse, R40, R168 ;  /* 0x00000028b4a8723c */ /* 0x040fe600000810a8 */
[----:B------:R-:W2:Y:S04]  /*7c190*/  LDL.LU R243, [R1+0x8fc] ;  /* 0x0008fc0001f37983 */ /* 0x000ea80000300800 */
[----:B------:R-:W4:Y:S04]  /*7c1a0*/  LDL.LU R186, [R1+0x778] ;  /* 0x0007780001ba7983 */ /* 0x000f280000300800 */
[----:B------:R-:W4:Y:S01]  /*7c1b0*/  LDL.LU R187, [R1+0x77c] ;  /* 0x00077c0001bb7983 */ /* 0x000f220000300800 */
[C---:B------:R-:W-:Y:S06]  /*7c1c0*/  HMMA.1688.F32.TF32 R156, R180.reuse, R52, R156 ;  /* 0x00000034b49c723c */ /* 0x040fec000008109c */
[C---:B------:R-:W-:Y:S06]  /*7c1d0*/  HMMA.1688.F32.TF32 R160, R180.reuse, R48, R160 ;  /* 0x00000030b4a0723c */ /* 0x040fec00000810a0 */
[C---:B------:R-:W-:Y:S01]  /*7c1e0*/  HMMA.1688.F32.TF32 R164, R180.reuse, R44, R164 ;  /* 0x0000002cb4a4723c */ /* 0x040fe200000810a4 */
[----:B------:R-:W-:Y:S05]  /*7c1f0*/  STL.64 [R1+0x64a8], R154 ;  /* 0x0064a89a01007387 */ /* 0x000fea0000100a00 */
[C---:B---3--:R-:W-:Y:S01]  /*7c200*/  HMMA.1688.F32.TF32 R172, R180.reuse, R36, R132 ;  /* 0x00000024b4ac723c */ /* 0x048fe20000081084 */
[----:B------:R1:W-:Y:S04]  /*7c210*/  STL.64 [R1+0x64a0], R152 ;  /* 0x0064a09801007387 */ /* 0x0003e80000100a00 */
        /* <DEDUP_REMOVED lines=10> */
[----:B------:R-:W3:Y:S04]  /*7c2c0*/  LDL.LU R190, [R1+0x768] ;  /* 0x0007680001be7983 */ /* 0x000ee80000300800 */
[----:B------:R-:W3:Y:S01]  /*7c2d0*/  LDL.LU R191, [R1+0x76c] ;  /* 0x00076c0001bf7983 */ /* 0x000ee20000300800 */
[----:B------:R-:W-:Y:S03]  /*7c2e0*/  HMMA.1688.F32.TF32 R176, R180, R32, R176 ;  /* 0x00000020b4b0723c */ /* 0x000fe600000810b0 */
[----:B------:R-:W3:Y:S04]  /*7c2f0*/  LDL.LU R194, [R1+0x758] ;  /* 0x0007580001c27983 */ /* 0x000ee80000300800 */
[----:B------:R-:W3:-:S15]  /*7c300*/  LDL.LU R195, [R1+0x75c] ;  /* 0x00075c0001c37983 */ /* 0x000ede0000300800 */
[----:B------:R-:W-:-:S01]  /*7c310*/  NOP ;  /* 0x0000000000007918 */ /* 0x000fc20000000000 */
[----:B------:R-:W-:Y:S04]  /*7c320*/  STL.64 [R1+0x6568], R178 ;  /* 0x006568b201007387 */ /* 0x000fe80000100a00 */
[----:B------:R-:W-:Y:S01]  /*7c330*/  STL.64 [R1+0x6560], R176 ;  /* 0x006560b001007387 */ /* 0x000fe20000100a00 */
[----:B--2---:R-:W-:Y:S06]  /*7c340*/  HMMA.1688.F32.TF32 R180, R180, R28, R240 ;  /* 0x0000001cb4b4723c */ /* 0x004fec00000810f0 */
[----:B----4-:R-:W-:-:S15]  /*7c350*/  HMMA.1688.F32.TF32 R184, R236, R24, R184 ;  /* 0x00000018ecb8723c */ /* 0x010fde00000810b8 */
[----:B------:R-:W-:-:S02]  /*7c360*/  NOP ;  /* 0x0000000000007918 */ /* 0x000fc40000000000 */
[----:B------:R-:W-:Y:S04]  /*7c370*/  STL.64 [R1+0x6578], R182 ;  /* 0x006578b601007387 */ /* 0x000fe80000100a00 */
[----:B------:R-:W-:Y:S04]  /*7c380*/  STL.64 [R1+0x6570], R180 ;  /* 0x006570b401007387 */ /* 0x000fe80000100a00 */
        /* <DEDUP_REMOVED lines=10> */
[----:B------:R-:W-:Y:S04]  /*7c430*/  STL.64 [R1+0x6588], R186 ;  /* 0x006588ba01007387 */ /* 0x000fe80000100a00 */
[----:B------:R-:W-:Y:S01]  /*7c440*/  STL.64 [R1+0x6580], R184 ;  /* 0x006580b801007387 */ /* 0x000fe20000100a00 */
[----:B---3--:R-:W-:-:S15]  /*7c450*/  HMMA.1688.F32.TF32 R188, R236, R20, R188 ;  /* 0x00000014ecbc723c */ /* 0x008fde00000810bc */
[----:B------:R-:W-:-:S08]  /*7c460*/  NOP ;  /* 0x0000000000007918 */ /* 0x000fd00000000000 */
[----:B------:R-:W-:Y:S04]  /*7c470*/  STL.64 [R1+0x6598], R190 ;  /* 0x006598be01007387 */ /* 0x000fe80000100a00 */
[----:B------:R-:W-:Y:S04]  /*7c480*/  STL.64 [R1+0x6590], R188 ;  /* 0x006590bc01007387 */ /* 0x000fe80000100a00 */
[----:B------:R-:W3:Y:S04]  /*7c490*/  LDL.LU R218, [R1+0x6f8] ;  /* 0x0006f80001da7983 */ /* 0x000ee80000300800 */
[----:B------:R-:W3:Y:S04]  /*7c4a0*/  LDL.LU R219, [R1+0x6fc] ;  /* 0x0006fc0001db7983 */ /* 0x000ee80000300800 */
[----:B------:R-:W3:Y:S04]  /*7c4b0*/  LDL.LU R222, [R1+0x6e8] ;  /* 0x0006e80001de7983 */ /* 0x000ee80000300800 */
[----:B------:R-:W3:Y:S01]  /*7c4c0*/  LDL.LU R223, [R1+0x6ec] ;  /* 0x0006ec0001df7983 */ /* 0x000ee20000300800 */
[----:B------:R-:W-:-:S15]  /*7c4d0*/  HMMA.1688.F32.TF32 R192, R236, R8, R192 ;  /* 0x00000008ecc0723c */ /* 0x000fde00000810c0 */
[----:B------:R-:W-:-:S08]  /*7c4e0*/  NOP ;  /* 0x0000000000007918 */ /* 0x000fd00000000000 */
[----:B------:R-:W-:Y:S04]  /*7c4f0*/  STL.64 [R1+0x65a8], R194 ;  /* 0x0065a8c201007387 */ /* 0x000fe80000100a00 */
[----:B------:R-:W-:Y:S04]  /*7c500*/  STL.64 [R1+0x65a0], R192 ;  /* 0x0065a0c001007387 */ /* 0x000fe80000100a00 */
[----:B------:R-:W3:Y:S04]  /*7c510*/  LDL.LU R226, [R1+0x6d8] ;  /* 0x0006d80001e27983 */ /* 0x000ee80000300800 */
[----:B------:R-:W3:Y:S01]  /*7c520*/  LDL.LU R227, [R1+0x6dc] ;  /* 0x0006dc0001e37983 */ /* 0x000ee20000300800 */
[C---:B--2---:R-:W-:Y:S06]  /*7c530*/  HMMA.1688.F32.TF32 R196, R236.reuse, R4, R196 ;  /* 0x00000004ecc4723c */ /* 0x044fec00000810c4 */
[C---:B----4-:R-:W-:Y:S06]  /*7c540*/  HMMA.1688.F32.TF32 R208, R236.reuse, R120, R208 ;  /* 0x00000078ecd0723c */ /* 0x050fec00000810d0 */
[C---:B------:R-:W-:Y:S01]  /*7c550*/  HMMA.1688.F32.TF32 R200, R236.reuse, R128, R200 ;  /* 0x00000080ecc8723c */ /* 0x040fe200000810c8 */
[----:B-1----:R-:W-:Y:S01]  /*7c560*/  IMAD.MOV.U32 R153, RZ, RZ, R22 ;  /* 0x000000ffff997224 */ /* 0x002fe200078e0016 */
[----:B------:R-:W-:Y:S01]  /*7c570*/  MOV R154, R23 ;  /* 0x00000017009a7202 */ /* 0x000fe20000000f00 */
[----:B------:R-:W-:Y:S01]  /*7c580*/  IMAD.MOV.U32 R162, RZ, RZ, R79 ;  /* 0x000000ffffa27224 */ /* 0x000fe200078e004f */
[----:B------:R-:W-:Y:S01]  /*7c590*/  MOV R163, R78 ;  /* 0x0000004e00a37202 */ /* 0x000fe20000000f00 */
[----:B------:R-:W-:Y:S01]  /*7c5a0*/  IMAD.MOV.U32 R156, RZ, RZ, R14 ;  /* 0x000000ffff9c7224 */ /* 0x000fe200078e000e */
[----:B------:R-:W-:Y:S01]  /*7c5b0*/  MOV R157, R15 ;  /* 0x0000000f009d7202 */ /* 0x000fe20000000f00 */
[C---:B------:R-:W-:Y:S06]  /*7c5c0*/  HMMA.1688.F32.TF32 R204, R236.reuse, R124, R204 ;  /* 0x0000007ceccc723c */ /* 0x040fec00000810cc */
[----:B------:R-:W-:Y:S01]  /*7c5d0*/  HMMA.1688.F32.TF32 R212, R236, R116, R212 ;  /* 0x00000074ecd4723c */ /* 0x000fe200000810d4 */
[----:B------:R-:W-:Y:S04]  /*7c5e0*/  STL.64 [R1+0x65b8], R198 ;  /* 0x0065b8c601007387 */ /* 0x000fe80000100a00 */
[----:B------:R-:W-:Y:S05]  /*7c5f0*/  STL.64 [R1+0x65b0], R196 ;  /* 0x0065b0c401007387 */ /* 0x000fea0000100a00 */
[----:B------:R-:W-:Y:S04]  /*7c600*/  STL.64 [R1+0x65c8], R202 ;  /* 0x0065c8ca01007387 */ /* 0x000fe80000100a00 */
[----:B------:R-:W-:Y:S04]  /*7c610*/  STL.64 [R1+0x65c0], R200 ;  /* 0x0065c0c801007387 */ /* 0x000fe80000100a00 */
[----:B------:R-:W-:Y:S04]  /*7c620*/  STL.64 [R1+0x65d8], R206 ;  /* 0x0065d8ce01007387 */ /* 0x000fe80000100a00 */
[----:B------:R-:W-:Y:S04]  /*7c630*/  STL.64 [R1+0x65d0], R204 ;  /* 0x0065d0cc01007387 */ /* 0x000fe80000100a00 */
[----:B------:R-:W-:Y:S04]  /*7c640*/  STL.64 [R1+0x65e8], R210 ;  /* 0x0065e8d201007387 */ /* 0x000fe80000100a00 */
[----:B------:R-:W-:Y:S04]  /*7c650*/  STL.64 [R1+0x65e0], R208 ;  /* 0x0065e0d001007387 */ /* 0x000fe80000100a00 */
[----:B------:R-:W2:Y:S04]  /*7c660*/  LDL.LU R230, [R1+0x6c8] ;  /* 0x0006c80001e67983 */ /* 0x000ea80000300800 */
[----:B------:R-:W2:Y:S04]  /*7c670*/  LDL.LU R231, [R1+0x6cc] ;  /* 0x0006cc0001e77983 */ /* 0x000ea80000300800 */
[----:B------:R-:W4:Y:S04]  /*7c680*/  LDL.LU R234, [R1+0x6b8] ;  /* 0x0006b80001ea7983 */ /* 0x000f280000300800 */
[----:B------:R-:W4:Y:S04]  /*7c690*/  LDL.LU R235, [R1+0x6bc] ;  /* 0x0006bc0001eb7983 */ /* 0x000f280000300800 */
[----:B------:R-:W-:Y:S04]  /*7c6a0*/  STL.64 [R1+0x65f8], R214 ;  /* 0x0065f8d601007387 */ /* 0x000fe80000100a00 */
[----:B------:R-:W-:Y:S01]  /*7c6b0*/  STL.64 [R1+0x65f0], R212 ;  /* 0x0065f0d401007387 */ /* 0x000fe20000100a00 */
[----:B------:R-:W-:-:S02]  /*7c6c0*/  IMAD.MOV.U32 R158, RZ, RZ, R18 ;  /* 0x000000ffff9e7224 */ /* 0x000fc400078e0012 */
[----:B------:R-:W-:Y:S01]  /*7c6d0*/  IMAD.MOV.U32 R159, RZ, RZ, R19 ;  /* 0x000000ffff9f7224 */ /* 0x000fe200078e0013 */
[----:B------:R-:W-:Y:S01]  /*7c6e0*/  LDS R128, [R252+UR8+0x83000] ;  /* 0x08300008fc807984 */ /* 0x000fe20008000800 */
[C---:B---3--:R-:W-:Y:S06]  /*7c6f0*/  HMMA.1688.F32.TF32 R216, R236.reuse, R112, R216 ;  /* 0x00000070ecd8723c */ /* 0x048fec00000810d8 */
[----:B------:R-:W-:-:S15]  /*7c700*/  HMMA.1688.F32.TF32 R220, R236, R108, R220 ;  /* 0x0000006cecdc723c */ /* 0x000fde00000810dc */
[----:B------:R-:W-:-:S02]  /*7c710*/  NOP ;  /* 0x0000000000007918 */ /* 0x000fc40000000000 */
[----:B------:R-:W-:Y:S04]  /*7c720*/  STL.64 [R1+0x6608], R218 ;  /* 0x006608da01007387 */ /* 0x000fe80000100a00 */
[----:B------:R-:W-:Y:S04]  /*7c730*/  STL.64 [R1+0x6600], R216 ;  /* 0x006600d801007387 */ /* 0x000fe80000100a00 */
[----:B------:R-:W3:Y:S04]  /*7c740*/  LDL.LU R132, [R1+0x6a0] ;  /* 0x0006a00001847983 */ /* 0x000ee80000300800 */
[----:B------:R-:W3:Y:S04]  /*7c750*/  LDL.LU R133, [R1+0x6a4] ;  /* 0x0006a40001857983 */ /* 0x000ee80000300800 */
[----:B------:R-:W3:Y:S04]  /*7c760*/  LDL.LU R134, [R1+0x6a8] ;  /* 0x0006a80001867983 */ /* 0x000ee80000300800 */
[----:B------:R-:W3:Y:S04]  /*7c770*/  LDL.LU R135, [R1+0x6ac] ;  /* 0x0006ac0001877983 */ /* 0x000ee80000300800 */
[----:B------:R-:W-:Y:S04]  /*7c780*/  STL.64 [R1+0x6618], R222 ;  /* 0x006618de01007387 */ /* 0x000fe80000100a00 */
[----:B------:R-:W-:Y:S04]  /*7c790*/  STL.64 [R1+0x6610], R220 ;  /* 0x006610dc01007387 */ /* 0x000fe80000100a00 */
[----:B------:R-:W3:Y:S04]  /*7c7a0*/  LDL.LU R240, [R1+0x2a0] ;  /* 0x0002a00001f07983 */ /* 0x000ee80000300800 */
[----:B------:R-:W3:Y:S04]  /*7c7b0*/  LDL.LU R241, [R1+0x2a4] ;  /* 0x0002a40001f17983 */ /* 0x000ee80000300800 */
[----:B------:R-:W3:Y:S04]  /*7c7c0*/  LDL.LU R242, [R1+0x2a8] ;  /* 0x0002a80001f27983 */ /* 0x000ee80000300800 */
[----:B------:R-:W3:Y:S01]  /*7c7d0*/  LDL.LU R243, [R1+0x2ac] ;  /* 0x0002ac0001f37983 */ /* 0x000ee20000300800 */
[C---:B------:R-:W-:Y:S03]  /*7c7e0*/  HMMA.1688.F32.TF32 R224, R236.reuse, R104, R224 ;  /* 0x00000068ece0723c */ /* 0x040fe600000810e0 */
        /* <DEDUP_REMOVED lines=17> */
[----:B------:R-:W2:Y:S04]  /*7c900*/  LDL.LU R146, [R1+0x278] ;  /* 0x0002780001927983 */ /* 0x000ea80000300800 */
[----:B------:R-:W2:Y:S04]  /*7c910*/  LDL.LU R147, [R1+0x27c] ;  /* 0x00027c0001937983 */ /* 0x000ea80000300800 */
[----:B------:R-:W4:Y:S04]  /*7c920*/  LDL.LU R136, [R1+0x260] ;  /* 0x0002600001887983 */ /* 0x000f280000300800 */
[----:B------:R-:W4:Y:S04]  /*7c930*/  LDL.LU R137, [R1+0x264] ;  /* 0x0002640001897983 */ /* 0x000f280000300800 */
[----:B------:R-:W4:Y:S04]  /*7c940*/  LDL.LU R138, [R1+0x268] ;  /* 0x00026800018a7983 */ /* 0x000f280000300800 */
[----:B------:R-:W4:Y:S01]  /*7c950*/  LDL.LU R139, [R1+0x26c] ;  /* 0x00026c00018b7983 */ /* 0x000f220000300800 */
[C---:B---3--:R-:W-:Y:S03]  /*7c960*/  HMMA.1688.F32.TF32 R132, R236.reuse, R92, R132 ;  /* 0x0000005cec84723c */ /* 0x048fe60000081084 */
[----:B------:R-:W-:Y:S03]  /*7c970*/  STL.64 [R1+0x6648], R234 ;  /* 0x006648ea01007387 */ /* 0x000fe60000100a00 */
[----:B------:R-:W-:Y:S01]  /*7c980*/  HMMA.1688.F32.TF32 R148, R236, R88, R240 ;  /* 0x00000058ec94723c */ /* 0x000fe200000810f0 */
[----:B------:R-:W-:-:S15]  /*7c990*/  STL.64 [R1+0x6640], R232 ;  /* 0x006640e801007387 */ /* 0x000fde0000100a00 */
[----:B------:R-:W-:-:S02]  /*7c9a0*/  NOP ;  /* 0x0000000000007918 */ /* 0x000fc40000000000 */
[----:B------:R-:W-:Y:S01]  /*7c9b0*/  MOV R117, R132 ;  /* 0x0000008400757202 */ /* 0x000fe20000000f00 */
[----:B------:R-:W-:Y:S01]  /*7c9c0*/  IMAD.MOV.U32 R116, RZ, RZ, R133 ;  /* 0x000000ffff747224 */ /* 0x000fe200078e0085 */
[----:B------:R-:W3:Y:S01]  /*7c9d0*/  LDL.LU R132, [R1+0x680] ;  /* 0x0006800001847983 */ /* 0x000ee20000300800 */
[----:B------:R-:W-:Y:S01]  /*7c9e0*/  IMAD.MOV.U32 R113, RZ, RZ, R134 ;  /* 0x000000ffff717224 */ /* 0x000fe200078e0086 */
[----:B------:R-:W-:Y:S02]  /*7c9f0*/  MOV R112, R135 ;  /* 0x0000008700707202 */ /* 0x000fe40000000f00 */
[----:B------:R-:W-:Y:S01]  /*7ca00*/  LOP3.LUT R129, R252, 0x20, RZ, 0x3c, !PT ;  /* 0x00000020fc817812 */ /* 0x000fe200078e3cff */
[----:B------:R-:W-:Y:S04]  /*7ca10*/  LDS R240, [R252+UR8+0x82800] ;  /* 0x08280008fcf07984 */ /* 0x000fe80008000800 */
[----:B------:R-:W-:Y:S01]  /*7ca20*/  LDS R242, [R252+UR8+0x82c00] ;  /* 0x082c0008fcf27984 */ /* 0x000fe20008000800 */
[C---:B------:R-:W-:Y:S03]  /*7ca30*/  HMMA.1688.F32.TF32 R140, R236.reuse, R12, R140 ;  /* 0x0000000cec8c723c */ /* 0x040fe6000008108c */
[----:B------:R-:W-:Y:S04]  /*7ca40*/  LDS R241, [R129+UR8+0x82800] ;  /* 0x0828000881f17984 */ /* 0x000fe80008000800 */
[----:B------:R-:W1:Y:S04]  /*7ca50*/  LDS R243, [R129+UR8+0x82c00] ;  /* 0x082c000881f37984 */ /* 0x000e680008000800 */
[----:B------:R-:W-:Y:S04]  /*7ca60*/  STL.64 [R1+0x2a0], R148 ;  /* 0x0002a09401007387 */ /* 0x000fe80000100a00 */
[----:B------:R1:W-:Y:S04]  /*7ca70*/  STL.64 [R1+0x2a8], R150 ;  /* 0x0002a89601007387 */ /* 0x0003e80000100a00 */
[----:B------:R-:W3:Y:S04]  /*7ca80*/  LDL.LU R133, [R1+0x684] ;  /* 0x0006840001857983 */ /* 0x000ee80000300800 */
[----:B------:R-:W3:Y:S04]  /*7ca90*/  LDL.LU R134, [R1+0x688] ;  /* 0x0006880001867983 */ /* 0x000ee80000300800 */
[----:B------:R-:W3:Y:S01]  /*7caa0*/  LDL.LU R135, [R1+0x68c] ;  /* 0x00068c0001877983 */ /* 0x000ee20000300800 */
[----:B-1----:R-:W-:Y:S01]  /*7cab0*/  HMMA.1688.F32.TF32 R148, R236, R16, R248 ;  /* 0x00000010ec94723c */ /* 0x002fe200000810f8 */
[----:B------:R-:W-:Y:S01]  /*7cac0*/  IMAD.MOV.U32 R105, RZ, RZ, R141 ;  /* 0x000000ffff697224 */ /* 0x000fe200078e008d */
[----:B------:R-:W-:Y:S01]  /*7cad0*/  MOV R89, R143 ;  /* 0x0000008f00597202 */ /* 0x000fe20000000f00 */
[----:B------:R-:W-:-:S15]  /*7cae0*/  IMAD.MOV.U32 R104, RZ, RZ, R142 ;  /* 0x000000ffff687224 */ /* 0x000fde00078e008e */
[----:B------:R-:W-:-:S05]  /*7caf0*/  NOP ;  /* 0x0000000000007918 */ /* 0x000fca0000000000 */
[----:B------:R-:W-:Y:S04]  /*7cb00*/  STL.64 [R1+0x290], R148 ;  /* 0x0002909401007387 */ /* 0x000fe80000100a00 */
[----:B------:R-:W-:Y:S04]  /*7cb10*/  STL.64 [R1+0x298], R150 ;  /* 0x0002989601007387 */ /* 0x000fe80000100a00 */
[----:B------:R1:W-:Y:S04]  /*7cb20*/  STL [R1+0x280], R140 ;  /* 0x0002808c01007387 */ /* 0x0003e80000100800 */
[----:B-1----:R-:W3:Y:S04]  /*7cb30*/  LDL.LU R140, [R1+0x240] ;  /* 0x00024000018c7983 */ /* 0x002ee80000300800 */
[----:B------:R-:W3:Y:S04]  /*7cb40*/  LDL.LU R141, [R1+0x244] ;  /* 0x00024400018d7983 */ /* 0x000ee80000300800 */
[----:B------:R-:W3:Y:S04]  /*7cb50*/  LDL.LU R142, [R1+0x248] ;  /* 0x00024800018e7983 */ /* 0x000ee80000300800 */
[----:B------:R-:W3:Y:S04]  /*7cb60*/  LDL.LU R143, [R1+0x24c] ;  /* 0x00024c00018f7983 */ /* 0x000ee80000300800 */
[----:B------:R-:W-:Y:S04]  /*7cb70*/  STL [R1+0x63e0], R89 ;  /* 0x0063e05901007387 */ /* 0x000fe80000100800 */
[----:B------:R1:W-:Y:S04]  /*7cb80*/  STL [R1+0x63dc], R104 ;  /* 0x0063dc6801007387 */ /* 0x0003e80000100800 */
[----:B------:R1:W-:Y:S01]  /*7cb90*/  STL [R1+0x63d8], R105 ;  /* 0x0063d86901007387 */ /* 0x0003e20000100800 */
[C---:B--2---:R-:W-:Y:S06]  /*7cba0*/  HMMA.1688.F32.TF32 R144, R236.reuse, R84, R144 ;  /* 0x00000054ec90723c */ /* 0x044fec0000081090 */
[----:B----4-:R-:W-:-:S15]  /*7cbb0*/  HMMA.1688.F32.TF32 R136, R236, R80, R136 ;  /* 0x00000050ec88723c */ /* 0x010fde0000081088 */
[----:B------:R-:W-:-:S03]  /*7cbc0*/  NOP ;  /* 0x0000000000007918 */ /* 0x000fc60000000000 */
[----:B------:R-:W-:Y:S02]  /*7cbd0*/  IMAD.MOV.U32 R84, RZ, RZ, R147 ;  /* 0x000000ffff547224 */ /* 0x000fe400078e0093 */
[----:B------:R-:W-:Y:S01]  /*7cbe0*/  IMAD.MOV.U32 R85, RZ, RZ, R146 ;  /* 0x000000ffff557224 */ /* 0x000fe200078e0092 */
[----:B------:R-:W-:Y:S04]  /*7cbf0*/  STL.64 [R1+0x270], R144 ;  /* 0x0002709001007387 */ /* 0x000fe80000100a00 */
[----:B------:R-:W-:Y:S04]  /*7cc00*/  STL [R1+0x63e8], R84 ;  /* 0x0063e85401007387 */ /* 0x000fe80000100800 */
[----:B------:R2:W-:Y:S01]  /*7cc10*/  STL [R1+0x63e4], R85 ;  /* 0x0063e45501007387 */ /* 0x0005e20000100800 */
[----:B------:R-:W-:Y:S01]  /*7cc20*/  MOV R88, R136 ;  /* 0x0000008800587202 */ /* 0x000fe20000000f00 */
[----:B------:R-:W-:Y:S01]  /*7cc30*/  IMAD.MOV.U32 R81, RZ, RZ, R137 ;  /* 0x000000ffff517224 */ /* 0x000fe200078e0089 */
[----:B------:R-:W-:Y:S01]  /*7cc40*/  MOV R0, R139 ;  /* 0x0000008b00007202 */ /* 0x000fe20000000f00 */
[----:B------:R-:W-:Y:S01]  /*7cc50*/  IMAD.MOV.U32 R80, RZ, RZ, R138 ;  /* 0x000000ffff507224 */ /* 0x000fe200078e008a */
[----:B------:R-:W4:Y:S04]  /*7cc60*/  LDL.LU R136, [R1+0x670] ;  /* 0x0006700001887983 */ /* 0x000f280000300800 */
[----:B------:R-:W4:Y:S04]  /*7cc70*/  LDL.LU R137, [R1+0x674] ;  /* 0x0006740001897983 */ /* 0x000f280000300800 */
[----:B------:R-:W4:Y:S04]  /*7cc80*/  LDL.LU R138, [R1+0x678] ;  /* 0x00067800018a7983 */ /* 0x000f280000300800 */
[----:B------:R-:W4:Y:S04]  /*7cc90*/  LDL.LU R139, [R1+0x67c] ;  /* 0x00067c00018b7983 */ /* 0x000f280000300800 */
[----:B------:R-:W-:Y:S04]  /*7cca0*/  STL [R1+0x63f8], R0 ;  /* 0x0063f80001007387 */ /* 0x000fe80000100800 */
[----:B------:R-:W-:Y:S04]  /*7ccb0*/  STL [R1+0x63f4], R80 ;  /* 0x0063f45001007387 */ /* 0x000fe80000100800 */
[----:B------:R-:W-:Y:S04]  /*7ccc0*/  STL [R1+0x63f0], R81 ;  /* 0x0063f05101007387 */ /* 0x000fe80000100800 */
[----:B------:R2:W-:Y:S01]  /*7ccd0*/  STL [R1+0x63ec], R88 ;  /* 0x0063ec5801007387 */ /* 0x0005e20000100800 */
[----:B---3--:R-:W-:-:S15]  /*7cce0*/  HMMA.1688.F32.TF32 R132, R236, R76, R132 ;  /* 0x0000004cec84723c */ /* 0x008fde0000081084 */
[----:B------:R-:W-:-:S09]  /*7ccf0*/  NOP ;  /* 0x0000000000007918 */ /* 0x000fd20000000000 */
[----:B------:R-:W-:Y:S01]  /*7cd00*/  IMAD.MOV.U32 R92, RZ, RZ, R132 ;  /* 0x000000ffff5c7224 */ /* 0x000fe200078e0084 */
[----:B------:R-:W-:Y:S01]  /*7cd10*/  MOV R77, R134 ;  /* 0x00000086004d7202 */ /* 0x000fe20000000f00 */
[----:B------:R-:W-:Y:S01]  /*7cd20*/  IMAD.MOV.U32 R93, RZ, RZ, R133 ;  /* 0x000000ffff5d7224 */ /* 0x000fe200078e0085 */
[----:B------:R-:W3:Y:S01]  /*7cd30*/  LDL.LU R132, [R1+0x660] ;  /* 0x0006600001847983 */ /* 0x000ee20000300800 */
[----:B------:R-:W-:-:S03]  /*7cd40*/  IMAD.MOV.U32 R76, RZ, RZ, R135 ;  /* 0x000000ffff4c7224 */ /* 0x000fc600078e0087 */
[----:B------:R-:W3:Y:S04]  /*7cd50*/  LDL.LU R133, [R1+0x664] ;  /* 0x0006640001857983 */ /* 0x000ee80000300800 */
[----:B------:R-:W3:Y:S04]  /*7cd60*/  LDL.LU R134, [R1+0x668] ;  /* 0x0006680001867983 */ /* 0x000ee80000300800 */
[----:B------:R-:W3:Y:S01]  /*7cd70*/  LDL.LU R135, [R1+0x66c] ;  /* 0x00066c0001877983 */ /* 0x000ee20000300800 */
[----:B------:R-:W-:Y:S03]  /*7cd80*/  HMMA.1688.F32.TF32 R140, R236, R72, R140 ;  /* 0x00000048ec8c723c */ /* 0x000fe6000008108c */
[----:B------:R-:W-:Y:S04]  /*7cd90*/  STL [R1+0x6408], R76 ;  /* 0x0064084c01007387 */ /* 0x000fe80000100800 */
[----:B------:R-:W-:Y:S04]  /*7cda0*/  STL [R1+0x6404], R77 ;  /* 0x0064044d01007387 */ /* 0x000fe80000100800 */
[----:B------:R-:W-:Y:S04]  /*7cdb0*/  STL [R1+0x6400], R93 ;  /* 0x0064005d01007387 */ /* 0x000fe80000100800 */
[----:B------:R3:W-:Y:S09]  /*7cdc0*/  STL [R1+0x63fc], R92 ;  /* 0x0063fc5c01007387 */ /* 0x0007f20000100800 */
[----:B------:R-:W-:Y:S01]  /*7cdd0*/  IMAD.MOV.U32 R96, RZ, RZ, R140 ;  /* 0x000000ffff607224 */ /* 0x000fe200078e008c */
[----:B------:R-:W-:Y:S01]  /*7cde0*/  MOV R97, R141 ;  /* 0x0000008d00617202 */ /* 0x000fe20000000f00 */
[----:B------:R-:W3:Y:S01]  /*7cdf0*/  LDL.LU R140, [R1+0x650] ;  /* 0x00065000018c7983 */ /* 0x000ee20000300800 */
[----:B-1----:R-:W-:-:S02]  /*7ce00*/  IMAD.MOV.U32 R104, RZ, RZ, R142 ;  /* 0x000000ffff687224 */ /* 0x002fc400078e008e */
[----:B------:R-:W-:Y:S01]  /*7ce10*/  IMAD.MOV.U32 R105, RZ, RZ, R143 ;  /* 0x000000ffff697224 */ /* 0x000fe200078e008f */
[----:B------:R-:W3:Y:S04]  /*7ce20*/  LDL.LU R141, [R1+0x654] ;  /* 0x00065400018d7983 */ /* 0x000ee80000300800 */
[----:B------:R-:W3:Y:S04]  /*7ce30*/  LDL.LU R142, [R1+0x658] ;  /* 0x00065800018e7983 */ /* 0x000ee80000300800 */
[----:B------:R-:W3:Y:S04]  /*7ce40*/  LDL.LU R143, [R1+0x65c] ;  /* 0x00065c00018f7983 */ /* 0x000ee80000300800 */
[----:B------:R-:W-:Y:S04]  /*7ce50*/  STL [R1+0x6418], R105 ;  /* 0x0064186901007387 */ /* 0x000fe80000100800 */
[----:B------:R-:W-:Y:S04]  /*7ce60*/  STL [R1+0x6414], R104 ;  /* 0x0064146801007387 */ /* 0x000fe80000100800 */
[----:B------:R-:W-:Y:S04]  /*7ce70*/  STL [R1+0x6410], R97 ;  /* 0x0064106101007387 */ /* 0x000fe80000100800 */
[----:B------:R1:W-:Y:S01]  /*7ce80*/  STL [R1+0x640c], R96 ;  /* 0x00640c6001007387 */ /* 0x0003e20000100800 */
[----:B----4-:R-:W-:-:S15]  /*7ce90*/  HMMA.1688.F32.TF32 R136, R236, R68, R136 ;  /* 0x00000044ec88723c */ /* 0x010fde0000081088 */
[----:B------:R-:W-:-:S09]  /*7cea0*/  NOP ;  /* 0x0000000000007918 */ /* 0x000fd20000000000 */
[----:B------:R-:W-:Y:S01]  /*7ceb0*/  MOV R100, R136 ;  /* 0x0000008800647202 */ /* 0x000fe20000000f00 */
[----:B------:R-:W-:Y:S01]  /*7cec0*/  IMAD.MOV.U32 R101, RZ, RZ, R137 ;  /* 0x000000ffff657224 */ /* 0x000fe200078e0089 */
[----:B------:R-:W-:Y:S01]  /*7ced0*/  MOV R89, R139 ;  /* 0x0000008b00597202 */ /* 0x000fe20000000f00 */
[----:B--2---:R-:W-:Y:S01]  /*7cee0*/  IMAD.MOV.U32 R85, RZ, RZ, R138 ;  /* 0x000000ffff557224 */ /* 0x004fe200078e008a */
[----:B------:R-:W2:Y:S04]  /*7cef0*/  LDL.LU R136, [R1+0x1f0] ;  /* 0x0001f00001887983 */ /* 0x000ea80000300800 */
[----:B------:R-:W2:Y:S04]  /*7cf00*/  LDL.LU R137, [R1+0x1f4] ;  /* 0x0001f40001897983 */ /* 0x000ea80000300800 */
[----:B------:R-:W2:Y:S04]  /*7cf10*/  LDL.LU R138, [R1+0x1f8] ;  /* 0x0001f800018a7983 */ /* 0x000ea80000300800 */
[----:B------:R-:W2:Y:S04]  /*7cf20*/  LDL.LU R139, [R1+0x1fc] ;  /* 0x0001fc00018b7983 */ /* 0x000ea80000300800 */
        /* <DEDUP_REMOVED lines=18> */
[----:B------:R-:W-:Y:S09]  /*7d050*/  STL [R1+0x642c], R73 ;  /* 0x00642c4901007387 */ /* 0x000ff20000100800 */
[----:B------:R-:W-:Y:S01]  /*7d060*/  IMAD.MOV.U32 R108, RZ, RZ, R140 ;  /* 0x000000ffff6c7224 */ /* 0x000fe200078e008c */
[----:B------:R-:W-:Y:S01]  /*7d070*/  MOV R109, R141 ;  /* 0x0000008d006d7202 */ /* 0x000fe20000000f00 */
[----:B------:R-:W4:Y:S01]  /*7d080*/  LDL.LU R140, [R1+0x1d0] ;  /* 0x0001d000018c7983 */ /* 0x000f220000300800 */
[----:B------:R-:W-:-:S02]  /*7d090*/  IMAD.MOV.U32 R88, RZ, RZ, R142 ;  /* 0x000000ffff587224 */ /* 0x000fc400078e008e */
[----:B------:R-:W-:Y:S01]  /*7d0a0*/  IMAD.MOV.U32 R84, RZ, RZ, R143 ;  /* 0x000000ffff547224 */ /* 0x000fe200078e008f */
[----:B------:R-:W4:Y:S04]  /*7d0b0*/  LDL.LU R141, [R1+0x1d4] ;  /* 0x0001d400018d7983 */ /* 0x000f280000300800 */
[----:B------:R-:W4:Y:S04]  /*7d0c0*/  LDL.LU R142, [R1+0x1d8] ;  /* 0x0001d800018e7983 */ /* 0x000f280000300800 */
[----:B------:R-:W4:Y:S04]  /*7d0d0*/  LDL.LU R143, [R1+0x1dc] ;  /* 0x0001dc00018f7983 */ /* 0x000f280000300800 */
[----:B------:R-:W-:Y:S04]  /*7d0e0*/  STL [R1+0x6448], R84 ;  /* 0x0064485401007387 */ /* 0x000fe80000100800 */
[----:B------:R-:W-:Y:S04]  /*7d0f0*/  STL [R1+0x6444], R88 ;  /* 0x0064445801007387 */ /* 0x000fe80000100800 */
[----:B------:R-:W-:Y:S04]  /*7d100*/  STL [R1+0x6440], R109 ;  /* 0x0064406d01007387 */ /* 0x000fe80000100800 */
[----:B------:R-:W-:Y:S01]  /*7d110*/  STL [R1+0x643c], R108 ;  /* 0x00643c6c01007387 */ /* 0x000fe20000100800 */
[----:B--2---:R-:W-:-:S15]  /*7d120*/  HMMA.1688.F32.TF32 R136, R236, R56, R136 ;  /* 0x00000038ec88723c */ /* 0x004fde0000081088 */
[----:B------:R-:W-:-:S09]  /*7d130*/  NOP ;  /* 0x0000000000007918 */ /* 0x000fd20000000000 */
[----:B------:R-:W-:Y:S01]  /*7d140*/  MOV R92, R136 ;  /* 0x00000088005c7202 */ /* 0x000fe20000000f00 */
[----:B------:R-:W-:Y:S01]  /*7d150*/  IMAD.MOV.U32 R0, RZ, RZ, R137 ;  /* 0x000000ffff007224 */ /* 0x000fe200078e0089 */
[----:B------:R-:W-:Y:S01]  /*7d160*/  MOV R81, R139 ;  /* 0x0000008b00517202 */ /* 0x000fe20000000f00 */
[----:B------:R-:W-:Y:S01]  /*7d170*/  IMAD.MOV.U32 R80, RZ, RZ, R138 ;  /* 0x000000ffff507224 */ /* 0x000fe200078e008a */
[----:B------:R-:W2:Y:S04]  /*7d180*/  LDL.LU R136, [R1+0x1c0] ;  /* 0x0001c00001887983 */ /* 0x000ea80000300800 */
[----:B------:R-:W2:Y:S04]  /*7d190*/  LDL.LU R137, [R1+0x1c4] ;  /* 0x0001c40001897983 */ /* 0x000ea80000300800 */
[----:B------:R-:W2:Y:S04]  /*7d1a0*/  LDL.LU R138, [R1+0x1c8] ;  /* 0x0001c800018a7983 */ /* 0x000ea80000300800 */
[----:B------:R-:W2:Y:S04]  /*7d1b0*/  LDL.LU R139, [R1+0x1cc] ;  /* 0x0001cc00018b7983 */ /* 0x000ea80000300800 */
[----:B------:R-:W-:Y:S04]  /*7d1c0*/  STL [R1+0x6458], R81 ;  /* 0x0064585101007387 */ /* 0x000fe80000100800 */
[----:B------:R-:W-:Y:S04]  /*7d1d0*/  STL [R1+0x6454], R80 ;  /* 0x0064545001007387 */ /* 0x000fe80000100800 */
[----:B------:R-:W-:Y:S04]  /*7d1e0*/  STL [R1+0x6450], R0 ;  /* 0x0064500001007387 */ /* 0x000fe80000100800 */
[----:B------:R-:W-:Y:S01]  /*7d1f0*/  STL [R1+0x644c], R92 ;  /* 0x00644c5c01007387 */ /* 0x000fe20000100800 */
[----:B---3--:R-:W-:-:S15]  /*7d200*/  HMMA.1688.F32.TF32 R132, R236, R52, R132 ;  /* 0x00000034ec84723c */ /* 0x008fde0000081084 */
[----:B------:R-:W-:-:S09]  /*7d210*/  NOP ;  /* 0x0000000000007918 */ /* 0x000fd20000000000 */
[----:B-1----:R-:W-:Y:S01]  /*7d220*/  IMAD.MOV.U32 R96, RZ, RZ, R132 ;  /* 0x000000ffff607224 */ /* 0x002fe200078e0084 */
[----:B------:R-:W-:Y:S01]  /*7d230*/  MOV R77, R134 ;  /* 0x00000086004d7202 */ /* 0x000fe20000000f00 */
[----:B------:R-:W-:Y:S01]  /*7d240*/  IMAD.MOV.U32 R76, RZ, RZ, R133 ;  /* 0x000000ffff4c7224 */ /* 0x000fe200078e0085 */
[----:B------:R-:W3:Y:S01]  /*7d250*/  LDL.LU R132, [R1+0x1b0] ;  /* 0x0001b00001847983 */ /* 0x000ee20000300800 */
[----:B------:R-:W-:-:S03]  /*7d260*/  IMAD.MOV.U32 R93, RZ, RZ, R135 ;  /* 0x000000ffff5d7224 */ /* 0x000fc600078e0087 */
[----:B------:R-:W3:Y:S04]  /*7d270*/  LDL.LU R133, [R1+0x1b4] ;  /* 0x0001b40001857983 */ /* 0x000ee80000300800 */
[----:B------:R-:W3:Y:S04]  /*7d280*/  LDL.LU R134, [R1+0x1b8] ;  /* 0x0001b80001867983 */ /* 0x000ee80000300800 */
[----:B------:R-:W3:Y:S04]  /*7d290*/  LDL.LU R135, [R1+0x1bc] ;  /* 0x0001bc0001877983 */ /* 0x000ee80000300800 */
[----:B------:R-:W-:Y:S04]  /*7d2a0*/  STL [R1+0x6468], R93 ;  /* 0x0064685d01007387 */ /* 0x000fe80000100800 */
[----:B------:R-:W-:Y:S04]  /*7d2b0*/  STL [R1+0x6464], R77 ;  /* 0x0064644d01007387 */ /* 0x000fe80000100800 */
[----:B------:R-:W-:Y:S04]  /*7d2c0*/  STL [R1+0x6460], R76 ;  /* 0x0064604c01007387 */ /* 0x000fe80000100800 */
[----:B------:R-:W-:Y:S04]  /*7d2d0*/  STL [R1+0x645c], R96 ;  /* 0x00645c6001007387 */ /* 0x000fe80000100800 */
[----:B------:R-:W3:Y:S04]  /*7d2e0*/  LDL.LU R248, [R1+0x1a0] ;  /* 0x0001a00001f87983 */ /* 0x000ee80000300800 */
[----:B------:R-:W3:Y:S04]  /*7d2f0*/  LDL.LU R249, [R1+0x1a4] ;  /* 0x0001a40001f97983 */ /* 0x000ee80000300800 */
[----:B------:R-:W3:Y:S04]  /*7d300*/  LDL.LU R250, [R1+0x1a8] ;  /* 0x0001a80001fa7983 */ /* 0x000ee80000300800 */
[----:B------:R-:W3:Y:S01]  /*7d310*/  LDL.LU R251, [R1+0x1ac] ;  /* 0x0001ac0001fb7983 */ /* 0x000ee20000300800 */
[----:B----4-:R-:W-:-:S15]  /*7d320*/  HMMA.1688.F32.TF32 R140, R236, R48, R140 ;  /* 0x00000030ec8c723c */ /* 0x010fde000008108c */
[----:B------:R-:W-:-:S09]  /*7d330*/  NOP ;  /* 0x0000000000007918 */ /* 0x000fd20000000000 */
[----:B------:R-:W-:Y:S01]  /*7d340*/  IMAD.MOV.U32 R65, RZ, RZ, R140 ;  /* 0x000000ffff417224 */ /* 0x000fe200078e008c */
[----:B------:R-:W-:Y:S01]  /*7d350*/  MOV R64, R141 ;  /* 0x0000008d00407202 */ /* 0x000fe20000000f00 */
[----:B------:R-:W4:Y:S01]  /*7d360*/  LDL.LU R140, [R1+0x150] ;  /* 0x00015000018c7983 */ /* 0x000f220000300800 */
[----:B------:R-:W-:Y:S02]  /*7d370*/  IMAD.MOV.U32 R61, RZ, RZ, R142 ;  /* 0x000000ffff3d7224 */ /* 0x000fe400078e008e */
[----:B------:R-:W-:Y:S01]  /*7d380*/  IMAD.MOV.U32 R60, RZ, RZ, R143 ;  /* 0x000000ffff3c7224 */ /* 0x000fe200078e008f */
        /* <DEDUP_REMOVED lines=8> */
[----:B------:R3:W-:Y:S04]  /*7d410*/  STL.64 [R1+0x6650], R60 ;  /* 0x0066503c01007387 */ /* 0x0007e80000100a00 */
[----:B------:R-:W-:Y:S01]  /*7d420*/  STL [R1+0x646c], R65 ;  /* 0x00646c4101007387 */ /* 0x000fe20000100800 */
[----:B--2---:R-:W-:-:S15]  /*7d430*/  HMMA.1688.F32.TF32 R136, R236, R44, R136 ;  /* 0x0000002cec88723c */ /* 0x004fde0000081088 */
[----:B------:R-:W-:-:S09]  /*7d440*/  NOP ;  /* 0x0000000000007918 */ /* 0x000fd20000000000 */
[----:B------:R-:W-:Y:S01]  /*7d450*/  MOV R100, R136 ;  /* 0x0000008800647202 */ /* 0x000fe20000000f00 */
[----:B------:R-:W-:Y:S01]  /*7d460*/  IMAD.MOV.U32 R105, RZ, RZ, R137 ;  /* 0x000000ffff697224 */ /* 0x000fe200078e0089 */
[----:B------:R-:W2:Y:S01]  /*7d470*/  LDL.LU R136, [R1+0x180] ;  /* 0x0001800001887983 */ /* 0x000ea20000300800 */
[----:B------:R-:W-:Y:S01]  /*7d480*/  IMAD.MOV.U32 R104, RZ, RZ, R138 ;  /* 0x000000ffff687224 */ /* 0x000fe200078e008a */
[----:B------:R-:W-:Y:S02]  /*7d490*/  MOV R97, R139 ;  /* 0x0000008b00617202 */ /* 0x000fe40000000f00 */
[----:B------:R-:W2:Y:S04]  /*7d4a0*/  LDL.LU R137, [R1+0x184] ;  /* 0x0001840001897983 */ /* 0x000ea80000300800 */
[----:B------:R-:W2:Y:S04]  /*7d4b0*/  LDL.LU R138, [R1+0x188] ;  /* 0x00018800018a7983 */ /* 0x000ea80000300800 */
[----:B------:R-:W2:Y:S01]  /*7d4c0*/  LDL.LU R139, [R1+0x18c] ;  /* 0x00018c00018b7983 */ /* 0x000ea20000300800 */
[----:B---3--:R-:W-:Y:S03]  /*7d4d0*/  HMMA.1688.F32.TF32 R60, R236, R40, R132 ;  /* 0x00000028ec3c723c */ /* 0x008fe60000081084 */
[----:B------:R-:W3:Y:S04]  /*7d4e0*/  LDL.LU R132, [R1+0x170] ;  /* 0x0001700001847983 */ /* 0x000ee80000300800 */
[----:B------:R-:W3:Y:S01]  /*7d4f0*/  LDL.LU R133, [R1+0x174] ;  /* 0x0001740001857983 */ /* 0x000ee20000300800 */
[----:B------:R-:W-:Y:S01]  /*7d500*/  IMAD.MOV.U32 R134, RZ, RZ, R26 ;  /* 0x000000ffff867224 */ /* 0x000fe200078e001a */
[----:B------:R-:W-:-:S02]  /*7d510*/  MOV R135, R27 ;  /* 0x0000001b00877202 */ /* 0x000fc40000000f00 */
[----:B------:R-:W2:Y:S04]  /*7d520*/  LDL.LU R26, [R1+0x68b4] ;  /* 0x0068b400011a7983 */ /* 0x000ea80000300800 */
[----:B------:R-:W2:Y:S09]  /*7d530*/  LDL.LU R27, [R1+0x68b0] ;  /* 0x0068b000011b7983 */ /* 0x000eb20000300800 */
[----:B------:R-:W-:Y:S01]  /*7d540*/  IMAD.MOV.U32 R73, RZ, RZ, R60 ;  /* 0x000000ffff497224 */ /* 0x000fe200078e003c */
[----:B------:R-:W-:Y:S01]  /*7d550*/  MOV R85, R62 ;  /* 0x0000003e00557202 */ /* 0x000fe20000000f00 */
[----:B------:R-:W-:-:S02]  /*7d560*/  IMAD.MOV.U32 R89, RZ, RZ, R61 ;  /* 0x000000ffff597224 */ /* 0x000fc400078e003d */
[----:B------:R-:W-:Y:S02]  /*7d570*/  IMAD.MOV.U32 R101, RZ, RZ, R63 ;  /* 0x000000ffff657224 */ /* 0x000fe400078e003f */
[----:B------:R-:W-:Y:S01]  /*7d580*/  HMMA.1688.F32.TF32 R60, R236, R36, R248 ;  /* 0x00000024ec3c723c */ /* 0x000fe200000810f8 */
[----:B------:R-:W-:Y:S04]  /*7d590*/  STL.64 [R1+0x6678], R102 ;  /* 0x0066786601007387 */ /* 0x000fe80000100a00 */
[----:B------:R-:W-:Y:S04]  /*7d5a0*/  STL.64 [R1+0x6670], R100 ;  /* 0x0066706401007387 */ /* 0x000fe80000100a00 */
[----:B------:R-:W-:-:S15]  /*7d5b0*/  STL.64 [R1+0x6668], R58 ;  /* 0x0066683a01007387 */ /* 0x000fde0000100a00 */
[----:B------:R-:W-:Y:S02]  /*7d5c0*/  IMAD.MOV.U32 R57, RZ, RZ, R60 ;  /* 0x000000ffff397224 */ /* 0x000fe400078e003c */
[----:B------:R-:W-:-:S05]  /*7d5d0*/  IMAD.MOV.U32 R56, RZ, RZ, R61 ;  /* 0x000000ffff387224 */ /* 0x000fca00078e003d */
        /* <DEDUP_REMOVED lines=8> */
[----:B------:R-:W4:Y:S04]  /*7d660*/  LDL.LU R150, [R1+0x498] ;  /* 0x0004980001967983 */ /* 0x000f280000300800 */
[----:B------:R-:W4:Y:S04]  /*7d670*/  LDL.LU R151, [R1+0x49c] ;  /* 0x00049c0001977983 */ /* 0x000f280000300800 */
[----:B------:R-:W4:Y:S01]  /*7d680*/  LDL.LU R244, [R1+0x640] ;  /* 0x0006400001f47983 */ /* 0x000f220000300800 */
[----:B------:R-:W-:Y:S01]  /*7d690*/  MOV R92, R56 ;  /* 0x00000038005c7202 */ /* 0x000fe20000000f00 */
[----:B------:R-:W-:Y:S01]  /*7d6a0*/  IMAD.MOV.U32 R84, RZ, RZ, R57 ;  /* 0x000000ffff547224 */ /* 0x000fe200078e0039 */
[----:B------:R-:W-:Y:S01]  /*7d6b0*/  MOV R109, R59 ;  /* 0x0000003b006d7202 */ /* 0x000fe20000000f00 */
[----:B------:R-:W-:Y:S01]  /*7d6c0*/  IMAD.MOV.U32 R88, RZ, RZ, R58 ;  /* 0x000000ffff587224 */ /* 0x000fe200078e003a */
[----:B------:R-:W4:Y:S01]  /*7d6d0*/  LDL.LU R245, [R1+0x644] ;  /* 0x0006440001f57983 */ /* 0x000f220000300800 */
[----:B------:R-:W-:-:S03]  /*7d6e0*/  MOV R53, R62 ;  /* 0x0000003e00357202 */ /* 0x000fc60000000f00 */
[----:B------:R-:W4:Y:S01]  /*7d6f0*/  LDL.LU R246, [R1+0x648] ;  /* 0x0006480001f67983 */ /* 0x000f220000300800 */
[----:B------:R-:W-:-:S03]  /*7d700*/  IMAD.MOV.U32 R52, RZ, RZ, R63 ;  /* 0x000000ffff347224 */ /* 0x000fc600078e003f */
[----:B------:R-:W4:Y:S01]  /*7d710*/  LDL.LU R247, [R1+0x64c] ;  /* 0x00064c0001f77983 */ /* 0x000f220000300800 */
[----:B------:R-:W-:Y:S03]  /*7d720*/  HMMA.1688.F32.TF32 R60, R236, R32, R144 ;  /* 0x00000020ec3c723c */ /* 0x000fe60000081090 */
[----:B------:R-:W4:Y:S04]  /*7d730*/  LDL.LU R248, [R1+0x630] ;  /* 0x0006300001f87983 */ /* 0x000f280000300800 */
[----:B------:R-:W4:Y:S01]  /*7d740*/  LDL.LU R249, [R1+0x634] ;  /* 0x0006340001f97983 */ /* 0x000f220000300800 */
[----:B------:R-:W-:Y:S01]  /*7d750*/  IMAD.MOV.U32 R144, RZ, RZ, R110 ;  /* 0x000000ffff907224 */ /* 0x000fe200078e006e */
[----:B------:R-:W-:-:S02]  /*7d760*/  MOV R145, R111 ;  /* 0x0000006f00917202 */ /* 0x000fc40000000f00 */
        /* <DEDUP_REMOVED lines=15> */
[----:B------:R-:W4:Y:S01]  /*7d860*/  LDL.LU R123, [R1+0x6888] ;  /* 0x00688800017b7983 */ /* 0x000f220000300800 */
[----:B--2---:R-:W-:Y:S03]  /*7d870*/  HMMA.1688.F32.TF32 R56, R240, R26, R136 ;  /* 0x0000001af038723c */ /* 0x004fe60000081088 */
[----:B------:R-:W-:Y:S04]  /*7d880*/  LDS R236, [R3+UR8+0x82800] ;  /* 0x0828000803ec7984 */ /* 0x000fe80008000800 */
[----:B------:R-:W-:Y:S04]  /*7d890*/  LDS R238, [R3+UR8+0x82c00] ;  /* 0x082c000803ee7984 */ /* 0x000fe80008000800 */
[----:B------:R-:W-:Y:S04]  /*7d8a0*/  LDS R237, [R2+UR8+0x82800] ;  /* 0x0828000802ed7984 */ /* 0x000fe80008000800 */
[----:B------:R-:W1:Y:S09]  /*7d8b0*/  LDS R239, [R2+UR8+0x82c00] ;  /* 0x082c000802ef7984 */ /* 0x000e720008000800 */
[----:B------:R-:W-:Y:S01]  /*7d8c0*/  IMAD.MOV.U32 R96, RZ, RZ, R56 ;  /* 0x000000ffff607224 */ /* 0x000fe200078e0038 */
[----:B------:R-:W-:Y:S01]  /*7d8d0*/  MOV R80, R58 ;  /* 0x0000003a00507202 */ /* 0x000fe20000000f00 */
[----:B------:R-:W-:-:S02]  /*7d8e0*/  IMAD.MOV.U32 R81, RZ, RZ, R57 ;  /* 0x000000ffff517224 */ /* 0x000fc400078e0039 */
[----:B------:R-:W-:Y:S02]  /*7d8f0*/  IMAD.MOV.U32 R0, RZ, RZ, R59 ;  /* 0x000000ffff007224 */ /* 0x000fe400078e003b */
[----:B------:R-:W-:Y:S01]  /*7d900*/  IMAD.MOV.U32 R136, RZ, RZ, R7 ;  /* 0x000000ffff887224 */ /* 0x000fe200078e0007 */
[----:B---3--:R-:W-:Y:S07]  /*7d910*/  HMMA.1688.F32.TF32 R56, R240, R22, R132 ;  /* 0x00000016f038723c */ /* 0x008fee0000081084 */
[----:B------:R-:W-:Y:S01]  /*7d920*/  IMAD.MOV.U32 R132, RZ, RZ, R126 ;  /* 0x000000ffff847224 */ /* 0x000fe200078e007e */
[----:B------:R-:W-:Y:S01]  /*7d930*/  MOV R134, R11 ;  /* 0x0000000b00867202 */ /* 0x000fe20000000f00 */
[----:B------:R-:W2:Y:S01]  /*7d940*/  LDL.LU R126, [R1+0x6884] ;  /* 0x00688400017e7983 */ /* 0x000ea20000300800 */
[----:B------:R-:W-:-:S03]  /*7d950*/  IMAD.MOV.U32 R133, RZ, RZ, R10 ;  /* 0x000000ffff857224 */ /* 0x000fc600078e000a */
[----:B------:R-:W3:Y:S04]  /*7d960*/  LDL.LU R10, [R1+0x6880] ;  /* 0x00688000010a7983 */ /* 0x000ee80000300800 */
[----:B------:R-:W3:Y:S01]  /*7d970*/  LDL.LU R11, [R1+0x687c] ;  /* 0x00687c00010b7983 */ /* 0x000ee20000300800 */
[----:B------:R-:W-:-:S03]  /*7d980*/  IMAD.MOV.U32 R135, RZ, RZ, R6 ;  /* 0x000000ffff877224 */ /* 0x000fc600078e0006 */
[----:B------:R-:W2:Y:S04]  /*7d990*/  LDL.LU R6, [R1+0x6878] ;  /* 0x0068780001067983 */ /* 0x000ea80000300800 */
[----:B------:R-:W2:Y:S01]  /*7d9a0*/  LDL.LU R7, [R1+0x6874] ;  /* 0x0068740001077983 */ /* 0x000ea20000300800 */
[----:B------:R-:W-:Y:S01]  /*7d9b0*/  MOV R137, R127 ;  /* 0x0000007f00897202 */ /* 0x000fe20000000f00 */
[----:B------:R-:W-:Y:S02]  /*7d9c0*/  IMAD.MOV.U32 R138, RZ, RZ, R130 ;  /* 0x000000ffff8a7224 */ /* 0x000fe400078e0082 */
[----:B------:R-:W2:Y:S01]  /*7d9d0*/  LDL.LU R127, [R1+0x6870] ;  /* 0x00687000017f7983 */ /* 0x000ea20000300800 */
[----:B------:R-:W-:-:S03]  /*7d9e0*/  IMAD.MOV.U32 R139, RZ, RZ, R131 ;  /* 0x000000ffff8b7224 */ /* 0x000fc600078e0083 */
[----:B------:R-:W2:Y:S04]  /*7d9f0*/  LDL.LU R130, [R1+0x686c] ;  /* 0x00686c0001827983 */ /* 0x000ea80000300800 */
[----:B------:R-:W2:Y:S01]  /*7da00*/  LDL.LU R131, [R1+0x6868] ;  /* 0x0068680001837983 */ /* 0x000ea20000300800 */
[----:B------:R-:W-:Y:S01]  /*7da10*/  IMAD.MOV.U32 R49, RZ, RZ, R56 ;  /* 0x000000ffff317224 */ /* 0x000fe200078e0038 */
[----:B------:R-:W-:Y:S01]  /*7da20*/  MOV R45, R58 ;  /* 0x0000003a002d7202 */ /* 0x000fe20000000f00 */
[----:B------:R-:W-:Y:S02]  /*7da30*/  IMAD.MOV.U32 R48, RZ, RZ, R57 ;  /* 0x000000ffff307224 */ /* 0x000fe400078e0039 */
[----:B------:R-:W-:Y:S01]  /*7da40*/  IMAD.MOV.U32 R44, RZ, RZ, R59 ;  /* 0x000000ffff2c7224 */ /* 0x000fe200078e003b */
[----:B------:R-:W-:Y:S01]  /*7da50*/  MOV R68, R61 ;  /* 0x0000003d00447202 */ /* 0x000fe20000000f00 */
[----:B------:R-:W-:-:S02]  /*7da60*/  IMAD.MOV.U32 R108, RZ, RZ, R60 ;  /* 0x000000ffff6c7224 */ /* 0x000fc400078e003c */
[----:B------:R-:W-:Y:S02]  /*7da70*/  IMAD.MOV.U32 R69, RZ, RZ, R62 ;  /* 0x000000ffff457224 */ /* 0x000fe400078e003e */
[----:B------:R-:W-:Y:S02]  /*7da80*/  IMAD.MOV.U32 R72, RZ, RZ, R63 ;  /* 0x000000ffff487224 */ /* 0x000fe400078e003f */
[----:B----4-:R-:W-:Y:S07]  /*7da90*/  HMMA.1688.F32.TF32 R60, R240, R114, R136 ;  /* 0x00000072f03c723c */ /* 0x010fee0000081088 */
[----:B------:R-:W-:Y:S01]  /*7daa0*/  MOV R136, R67 ;  /* 0x0000004300887202 */ /* 0x000fe20000000f00 */
[----:B------:R-:W-:Y:S01]  /*7dab0*/  IMAD.MOV.U32 R137, RZ, RZ, R66 ;  /* 0x000000ffff897224 */ /* 0x000fe200078e0042 */
[----:B------:R-:W-:Y:S01]  /*7dac0*/  MOV R139, R30 ;  /* 0x0000001e008b7202 */ /* 0x000fe20000000f00 */
[----:B------:R-:W-:-:S13]  /*7dad0*/  IMAD.MOV.U32 R138, RZ, RZ, R31 ;  /* 0x000000ffff8a7224 */ /* 0x000fda00078e001f */
[----:B------:R-:W-:Y:S04]  /*7dae0*/  STL.64 [R1+0xb00], R60 ;  /* 0x000b003c01007387 */ /* 0x000fe80000100a00 */
[----:B------:R-:W-:Y:S04]  /*7daf0*/  STL.64 [R1+0xb08], R62 ;  /* 0x000b083e01007387 */ /* 0x000fe80000100a00 */
        /* <DEDUP_REMOVED lines=46> */
[----:B------:R-:W-:-:S12]  /*7dde0*/  IMAD.MOV.U32 R147, RZ, RZ, R86 ;  /* 0x000000ffff937224 */ /* 0x000fd800078e0056 */
[----:B------:R2:W-:Y:S04]  /*7ddf0*/  STL.64 [R1+0xaf0], R56 ;  /* 0x000af03801007387 */ /* 0x0005e80000100a00 */
[----:B------:R3:W-:Y:S04]  /*7de00*/  STL.64 [R1+0xaf8], R58 ;  /* 0x000af83a01007387 */ /* 0x0007e80000100a00 */
        /* <DEDUP_REMOVED lines=8> */
[----:B------:R-:W-:-:S03]  /*7de90*/  IMAD.MOV.U32 R245, RZ, RZ, R82 ;  /* 0x000000fffff57224 */ /* 0x000fc600078e0052 */
[----:B------:R-:W3:Y:S01]  /*7dea0*/  LDL.LU R51, [R1+0x6840] ;  /* 0x0068400001337983 */ /* 0x000ee20000300800 */
[----:B------:R-:W-:-:S03]  /*7deb0*/  IMAD.MOV.U32 R246, RZ, RZ, R55 ;  /* 0x000000fffff67224 */ /* 0x000fc600078e0037 */
        /* <DEDUP_REMOVED lines=10> */
[----:B------:R-:W3:Y:S01]  /*7df60*/  LDL.LU R39, [R1+0x6820] ;  /* 0x0068200001277983 */ /* 0x000ee20000300800 */
[----:B------:R-:W-:Y:S01]  /*7df70*/  MOV R150, R70 ;  /* 0x0000004600967202 */ /* 0x000fe20000000f00 */
[----:B------:R-:W-:-:S02]  /*7df80*/  IMAD.MOV.U32 R151, RZ, RZ, R71 ;  /* 0x000000ffff977224 */ /* 0x000fc400078e0047 */
[----:B------:R-:W3:Y:S01]  /*7df90*/  LDL.LU R70, [R1+0x681c] ;  /* 0x00681c0001467983 */ /* 0x000ee20000300800 */
[----:B------:R-:W-:Y:S01]  /*7dfa0*/  IMAD.MOV.U32 R152, RZ, RZ, R43 ;  /* 0x000000ffff987224 */ /* 0x000fe200078e002b */
[----:B------:R-:W-:Y:S02]  /*7dfb0*/  MOV R153, R42 ;  /* 0x0000002a00997202 */ /* 0x000fe40000000f00 */
[----:B------:R-:W3:Y:S01]  /*7dfc0*/  LDL.LU R71, [R1+0x6818] ;  /* 0x0068180001477983 */ /* 0x000ee20000300800 */
[----:B------:R-:W-:-:S03]  /*7dfd0*/  IMAD.MOV.U32 R154, RZ, RZ, R46 ;  /* 0x000000ffff9a7224 */ /* 0x000fc600078e002e */
[----:B------:R-:W3:Y:S01]  /*7dfe0*/  LDL.LU R43, [R1+0x6814] ;  /* 0x00681400012b7983 */ /* 0x000ee20000300800 */
[----:B------:R-:W-:-:S03]  /*7dff0*/  IMAD.MOV.U32 R155, RZ, RZ, R47 ;  /* 0x000000ffff9b7224 */ /* 0x000fc600078e002f */
[----:B------:R-:W3:Y:S01]  /*7e000*/  LDL.LU R42, [R1+0x6810] ;  /* 0x00681000012a7983 */ /* 0x000ee20000300800 */
[----:B----4-:R-:W-:-:S03]  /*7e010*/  IMAD.MOV.U32 R161, RZ, RZ, R67 ;  /* 0x000000ffffa17224 */ /* 0x010fc600078e0043 */
[----:B------:R-:W4:Y:S04]  /*7e020*/  LDL.LU R46, [R1+0x680c] ;  /* 0x00680c00012e7983 */ /* 0x000f280000300800 */
[----:B------:R-:W4:Y:S01]  /*7e030*/  LDL.LU R47, [R1+0x6808] ;  /* 0x00680800012f7983 */ /* 0x000f220000300800 */
[----:B--2---:R-:W-:-:S03]  /*7e040*/  MOV R160, R66 ;  /* 0x0000004200a07202 */ /* 0x004fc60000000f00 */
[----:B------:R-:W2:Y:S04]  /*7e050*/  LDL.LU R66, [R1+0x6804] ;  /* 0x0068040001427983 */ /* 0x000ea80000300800 */
[----:B------:R-:W2:Y:S04]  /*7e060*/  LDL.LU R67, [R1+0x6800] ;  /* 0x0068000001437983 */ /* 0x000ea80000300800 */
[----:B------:R-:W2:Y:S01]  /*7e070*/  LDL.LU R79, [R1+0x67fc] ;  /* 0x0067fc00014f7983 */ /* 0x000ea20000300800 */
[----:B---3--:R-:W-:Y:S01]  /*7e080*/  MOV R166, R30 ;  /* 0x0000001e00a67202 */ /* 0x008fe20000000f00 */
[----:B------:R-:W-:-:S02]  /*7e090*/  IMAD.MOV.U32 R165, RZ, RZ, R74 ;  /* 0x000000ffffa57224 */ /* 0x000fc400078e004a */
[----:B------:R-:W3:Y:S01]  /*7e0a0*/  LDL.LU R78, [R1+0x67f8] ;  /* 0x0067f800014e7983 */ /* 0x000ee20000300800 */
[----:B------:R-:W-:-:S03]  /*7e0b0*/  IMAD.MOV.U32 R164, RZ, RZ, R75 ;  /* 0x000000ffffa47224 */ /* 0x000fc600078e004b */
[----:B------:R-:W3:Y:S01]  /*7e0c0*/  LDL.LU R75, [R1+0x67f4] ;  /* 0x0067f400014b7983 */ /* 0x000ee20000300800 */
[----:B------:R-:W-:-:S03]  /*7e0d0*/  IMAD.MOV.U32 R167, RZ, RZ, R31 ;  /* 0x000000ffffa77224 */ /* 0x000fc600078e001f */
[----:B------:R-:W3:Y:S04]  /*7e0e0*/  LDL.LU R74, [R1+0x67f0] ;  /* 0x0067f000014a7983 */ /* 0x000ee80000300800 */
[----:B------:R-:W3:Y:S01]  /*7e0f0*/  LDL.LU R30, [R1+0x67ec] ;  /* 0x0067ec00011e7983 */ /* 0x000ee20000300800 */
[----:B------:R-:W-:Y:S01]  /*7e100*/  IMAD.MOV.U32 R170, RZ, RZ, R35 ;  /* 0x000000ffffaa7224 */ /* 0x000fe200078e0023 */
[----:B------:R-:W-:Y:S02]  /*7e110*/  MOV R169, R50 ;  /* 0x0000003200a97202 */ /* 0x000fe40000000f00 */
[----:B------:R-:W3:Y:S01]  /*7e120*/  LDL.LU R31, [R1+0x67e8] ;  /* 0x0067e800011f7983 */ /* 0x000ee20000300800 */
[----:B------:R-:W-:-:S03]  /*7e130*/  IMAD.MOV.U32 R168, RZ, RZ, R51 ;  /* 0x000000ffffa87224 */ /* 0x000fc600078e0033 */
[----:B------:R-:W3:Y:S01]  /*7e140*/  LDL.LU R51, [R1+0x67e4] ;  /* 0x0067e40001337983 */ /* 0x000ee20000300800 */
[----:B------:R-:W-:-:S03]  /*7e150*/  IMAD.MOV.U32 R171, RZ, RZ, R34 ;  /* 0x000000ffffab7224 */ /* 0x000fc600078e0022 */
[----:B------:R-:W3:Y:S04]  /*7e160*/  LDL.LU R50, [R1+0x67e0] ;  /* 0x0067e00001327983 */ /* 0x000ee80000300800 */
[----:B------:R-:W3:Y:S04]  /*7e170*/  LDL.LU R35, [R1+0x67dc] ;  /* 0x0067dc0001237983 */ /* 0x000ee80000300800 */
[----:B------:R-:W3:Y:S01]  /*7e180*/  LDL.LU R34, [R1+0x67d8] ;  /* 0x0067d80001227983 */ /* 0x000ee20000300800 */
[----:B------:R-:W-:Y:S01]  /*7e190*/  IMAD.MOV.U32 R177, RZ, RZ, R38 ;  /* 0x000000ffffb17224 */ /* 0x000fe200078e0026 */
[----:B------:R-:W-:-:S02]  /*7e1a0*/  MOV R176, R39 ;  /* 0x0000002700b07202 */ /* 0x000fc40000000f00 */
[----:B------:R-:W3:Y:S04]  /*7e1b0*/  LDL.LU R39, [R1+0x67d4] ;  /* 0x0067d40001277983 */ /* 0x000ee80000300800 */
[----:B------:R-:W3:Y:S01]  /*7e1c0*/  LDL.LU R38, [R1+0x67d0] ;  /* 0x0067d00001267983 */ /* 0x000ee20000300800 */
[----:B------:R-:W-:Y:S01]  /*7e1d0*/  IMAD.MOV.U32 R178, RZ, RZ, R54 ;  /* 0x000000ffffb27224 */ /* 0x000fe200078e0036 */
[----:B------:R-:W-:Y:S02]  /*7e1e0*/  MOV R179, R55 ;  /* 0x0000003700b37202 */ /* 0x000fe40000000f00 */
[----:B------:R-:W3:Y:S01]  /*7e1f0*/  LDL.LU R54, [R1+0x67cc] ;  /* 0x0067cc0001367983 */ /* 0x000ee20000300800 */
[----:B------:R-:W-:Y:S01]  /*7e200*/  MOV R182, R71 ;  /* 0x0000004700b67202 */ /* 0x000fe20000000f00 */
[----:B------:R-:W-:-:S02]  /*7e210*/  IMAD.MOV.U32 R181, RZ, RZ, R43 ;  /* 0x000000ffffb57224 */ /* 0x000fc400078e002b */
[----:B------:R-:W3:Y:S01]  /*7e220*/  LDL.LU R55, [R1+0x67c8] ;  /* 0x0067c80001377983 */ /* 0x000ee20000300800 */
[----:B------:R-:W-:-:S03]  /*7e230*/  IMAD.MOV.U32 R180, RZ, RZ, R42 ;  /* 0x000000ffffb47224 */ /* 0x000fc600078e002a */
[----:B------:R-:W3:Y:S01]  /*7e240*/  LDL.LU R42, [R1+0x67c4] ;  /* 0x0067c400012a7983 */ /* 0x000ee20000300800 */
[----:B------:R-:W-:-:S03]  /*7e250*/  IMAD.MOV.U32 R183, RZ, RZ, R70 ;  /* 0x000000ffffb77224 */ /* 0x000fc600078e0046 */
[----:B------:R-:W3:Y:S04]  /*7e260*/  LDL.LU R43, [R1+0x67c0] ;  /* 0x0067c000012b7983 */ /* 0x000ee80000300800 */
[----:B------:R-:W3:Y:S01]  /*7e270*/  LDL.LU R71, [R1+0x67bc] ;  /* 0x0067bc0001477983 */ /* 0x000ee20000300800 */
[----:B----4-:R-:W-:-:S03]  /*7e280*/  IMAD.MOV.U32 R186, RZ, RZ, R47 ;  /* 0x000000ffffba7224 */ /* 0x010fc600078e002f */
[----:B------:R-:W4:Y:S01]  /*7e290*/  LDL.LU R70, [R1+0x67b8] ;  /* 0x0067b80001467983 */ /* 0x000f220000300800 */
[----:B------:R-:W-:Y:S01]  /*7e2a0*/  IMAD.MOV.U32 R187, RZ, RZ, R46 ;  /* 0x000000ffffbb7224 */ /* 0x000fe200078e002e */
[----:B--2---:R-:W-:Y:S01]  /*7e2b0*/  MOV R185, R66 ;  /* 0x0000004200b97202 */ /* 0x004fe20000000f00 */
[----:B------:R-:W-:Y:S02]  /*7e2c0*/  IMAD.MOV.U32 R184, RZ, RZ, R67 ;  /* 0x000000ffffb87224 */ /* 0x000fe400078e0043 */
[----:B------:R-:W2:Y:S04]  /*7e2d0*/  LDL.LU R67, [R1+0x67b4] ;  /* 0x0067b40001437983 */ /* 0x000ea80000300800 */
[----:B------:R-:W4:Y:S04]  /*7e2e0*/  LDL.LU R66, [R1+0x67b0] ;  /* 0x0067b00001427983 */ /* 0x000f280000300800 */
[----:B------:R-:W2:Y:S04]  /*7e2f0*/  LDL.LU R47, [R1+0x67ac] ;  /* 0x0067ac00012f7983 */ /* 0x000ea80000300800 */
[----:B------:R-:W4:Y:S01]  /*7e300*/  LDL.LU R46, [R1+0x67a8] ;  /* 0x0067a800012e7983 */ /* 0x000f220000300800 */
[----:B---3--:R-:W-:Y:S01]  /*7e310*/  MOV R195, R30 ;  /* 0x0000001e00c37202 */ /* 0x008fe20000000f00 */
[----:B------:R-:W-:-:S02]  /*7e320*/  IMAD.MOV.U32 R194, RZ, RZ, R31 ;  /* 0x000000ffffc27224 */ /* 0x000fc400078e001f */
[----:B------:R-:W-:Y:S01]  /*7e330*/  IMAD.MOV.U32 R193, RZ, RZ, R51 ;  /* 0x000000ffffc17224 */ /* 0x000fe200078e0033 */
[----:B------:R-:W-:Y:S02]  /*7e340*/  MOV R192, R50 ;  /* 0x0000003200c07202 */ /* 0x000fe40000000f00 */
[----:B------:R-:W3:Y:S04]  /*7e350*/  LDL.LU R50, [R1+0x67a4] ;  /* 0x0067a40001327983 */ /* 0x000ee80000300800 */
[----:B------:R-:W3:Y:S04]  /*7e360*/  LDL.LU R51, [R1+0x67a0] ;  /* 0x0067a00001337983 */ /* 0x000ee80000300800 */
[----:B------:R-:W3:Y:S04]  /*7e370*/  LDL.LU R31, [R1+0x679c] ;  /* 0x00679c00011f7983 */ /* 0x000ee80000300800 */
[----:B------:R-:W3:Y:S01]  /*7e380*/  LDL.LU R30, [R1+0x6798] ;  /* 0x00679800011e7983 */ /* 0x000ee20000300800 */
[----:B------:R-:W-:-:S02]  /*7e390*/  IMAD.MOV.U32 R197, RZ, RZ, R39 ;  /* 0x000000ffffc57224 */ /* 0x000fc400078e0027 */
[----:B------:R-:W-:Y:S02]  /*7e3a0*/  IMAD.MOV.U32 R196, RZ, RZ, R38 ;  /* 0x000000ffffc47224 */ /* 0x000fe400078e0026 */
[----:B------:R-:W3:Y:S04]  /*7e3b0*/  LDL.LU R38, [R1+0x6794] ;  /* 0x0067940001267983 */ /* 0x000ee80000300800 */
[----:B------:R-:W3:Y:S01]  /*7e3c0*/  LDL.LU R39, [R1+0x6790] ;  /* 0x0067900001277983 */ /* 0x000ee20000300800 */
[----:B------:R-:W-:Y:S01]  /*7e3d0*/  MOV R198, R34 ;  /* 0x0000002200c67202 */ /* 0x000fe20000000f00 */
[----:B------:R-:W-:Y:S02]  /*7e3e0*/  IMAD.MOV.U32 R199, RZ, RZ, R35 ;  /* 0x000000ffffc77224 */ /* 0x000fe400078e0023 */
[----:B------:R-:W3:Y:S01]  /*7e3f0*/  LDL.LU R34, [R1+0x678c] ;  /* 0x00678c0001227983 */ /* 0x000ee20000300800 */
[----:B------:R-:W-:Y:S01]  /*7e400*/  IMAD.MOV.U32 R202, RZ, RZ, R55 ;  /* 0x000000ffffca7224 */ /* 0x000fe200078e0037 */
[----:B------:R-:W-:-:S02]  /*7e410*/  MOV R201, R42 ;  /* 0x0000002a00c97202 */ /* 0x000fc40000000f00 */
[----:B------:R-:W3:Y:S01]  /*7e420*/  LDL.LU R35, [R1+0x6788] ;  /* 0x0067880001237983 */ /* 0x000ee20000300800 */
[----:B------:R-:W-:-:S03]  /*7e430*/  IMAD.MOV.U32 R200, RZ, RZ, R43 ;  /* 0x000000ffffc87224 */ /* 0x000fc600078e002b */
[----:B------:R-:W3:Y:S01]  /*7e440*/  LDL.LU R43, [R1+0x6784] ;  /* 0x00678400012b7983 */ /* 0x000ee20000300800 */
[----:B------:R-:W-:-:S03]  /*7e450*/  IMAD.MOV.U32 R203, RZ, RZ, R54 ;  /* 0x000000ffffcb7224 */ /* 0x000fc600078e0036 */
[----:B------:R-:W3:Y:S04]  /*7e460*/  LDL.LU R42, [R1+0x6780] ;  /* 0x00678000012a7983 */ /* 0x000ee80000300800 */
[----:B------:R-:W3:Y:S04]  /*7e470*/  LDL.LU R55, [R1+0x677c] ;  /* 0x00677c0001377983 */ /* 0x000ee80000300800 */
[----:B------:R-:W3:Y:S01]  /*7e480*/  LDL.LU R54, [R1+0x6778] ;  /* 0x0067780001367983 */ /* 0x000ee20000300800 */
[----:B--2---:R-:W-:Y:S01]  /*7e490*/  MOV R211, R47 ;  /* 0x0000002f00d37202 */ /* 0x004fe20000000f00 */
[----:B----4-:R-:W-:-:S02]  /*7e4a0*/  IMAD.MOV.U32 R210, RZ, RZ, R46 ;  /* 0x000000ffffd27224 */ /* 0x010fc400078e002e */
[----:B---3--:R-:W-:Y:S01]  /*7e4b0*/  IMAD.MOV.U32 R209, RZ, RZ, R50 ;  /* 0x000000ffffd17224 */ /* 0x008fe200078e0032 */
[----:B------:R-:W-:Y:S02]  /*7e4c0*/  MOV R208, R51 ;  /* 0x0000003300d07202 */ /* 0x000fe40000000f00 */
[----:B------:R-:W2:Y:S04]  /*7e4d0*/  LDL.LU R51, [R1+0x6774] ;  /* 0x0067740001337983 */ /* 0x000ea80000300800 */
[----:B------:R-:W3:Y:S04]  /*7e4e0*/  LDL.LU R50, [R1+0x6770] ;  /* 0x0067700001327983 */ /* 0x000ee80000300800 */
[----:B------:R-:W4:Y:S04]  /*7e4f0*/  LDL.LU R46, [R1+0x676c] ;  /* 0x00676c00012e7983 */ /* 0x000f280000300800 */
[----:B------:R-:W2:Y:S01]  /*7e500*/  LDL.LU R47, [R1+0x6768] ;  /* 0x00676800012f7983 */ /* 0x000ea20000300800 */
[----:B------:R-:W-:-:S02]  /*7e510*/  IMAD.MOV.U32 R213, RZ, RZ, R38 ;  /* 0x000000ffffd57224 */ /* 0x000fc400078e0026 */
[----:B------:R-:W-:Y:S02]  /*7e520*/  IMAD.MOV.U32 R212, RZ, RZ, R39 ;  /* 0x000000ffffd47224 */ /* 0x000fe400078e0027 */
[----:B------:R-:W3:Y:S04]  /*7e530*/  LDL.LU R39, [R1+0x6764] ;  /* 0x0067640001277983 */ /* 0x000ee80000300800 */
[----:B------:R-:W4:Y:S01]  /*7e540*/  LDL.LU R38, [R1+0x6760] ;  /* 0x0067600001267983 */ /* 0x000f220000300800 */
[----:B------:R-:W-:Y:S01]  /*7e550*/  MOV R214, R30 ;  /* 0x0000001e00d67202 */ /* 0x000fe20000000f00 */
[----:B------:R-:W-:Y:S02]  /*7e560*/  IMAD.MOV.U32 R215, RZ, RZ, R31 ;  /* 0x000000ffffd77224 */ /* 0x000fe400078e001f */
[----:B------:R-:W2:Y:S01]  /*7e570*/  LDL.LU R30, [R1+0x675c] ;  /* 0x00675c00011e7983 */ /* 0x000ea20000300800 */
[----:B------:R-:W-:Y:S01]  /*7e580*/  IMAD.MOV.U32 R218, RZ, RZ, R35 ;  /* 0x000000ffffda7224 */ /* 0x000fe200078e0023 */
[----:B------:R-:W-:-:S02]  /*7e590*/  MOV R217, R43 ;  /* 0x0000002b00d97202 */ /* 0x000fc40000000f00 */
[----:B------:R-:W2:Y:S01]  /*7e5a0*/  LDL.LU R31, [R1+0x6758] ;  /* 0x00675800011f7983 */ /* 0x000ea20000300800 */
[----:B------:R-:W-:-:S03]  /*7e5b0*/  IMAD.MOV.U32 R216, RZ, RZ, R42 ;  /* 0x000000ffffd87224 */ /* 0x000fc600078e002a */
[----:B------:R-:W2:Y:S01]  /*7e5c0*/  LDL.LU R42, [R1+0x6754] ;  /* 0x00675400012a7983 */ /* 0x000ea20000300800 */
[----:B------:R-:W-:-:S03]  /*7e5d0*/  IMAD.MOV.U32 R219, RZ, RZ, R34 ;  /* 0x000000ffffdb7224 */ /* 0x000fc600078e0022 */
[----:B------:R-:W2:Y:S04]  /*7e5e0*/  LDL.LU R43, [R1+0x6750] ;  /* 0x00675000012b7983 */ /* 0x000ea80000300800 */
[----:B------:R-:W2:Y:S04]  /*7e5f0*/  LDL.LU R35, [R1+0x674c] ;  /* 0x00674c0001237983 */ /* 0x000ea80000300800 */
[----:B------:R-:W2:Y:S01]  /*7e600*/  LDL.LU R34, [R1+0x6748] ;  /* 0x0067480001227983 */ /* 0x000ea20000300800 */
[----:B---3--:R-:W-:Y:S01]  /*7e610*/  IMAD.MOV.U32 R225, RZ, RZ, R39 ;  /* 0x000000ffffe17224 */ /* 0x008fe200078e0027 */
[----:B----4-:R-:W-:-:S02]  /*7e620*/  MOV R224, R38 ;  /* 0x0000002600e07202 */ /* 0x010fc40000000f00 */
[----:B------:R-:W3:Y:S04]  /*7e630*/  LDL.LU R38, [R1+0x6744] ;  /* 0x0067440001267983 */ /* 0x000ee80000300800 */
[----:B------:R-:W4:Y:S01]  /*7e640*/  LDL.LU R39, [R1+0x6740] ;  /* 0x0067400001277983 */ /* 0x000f220000300800 */
[----:B--2---:R-:W-:Y:S01]  /*7e650*/  IMAD.MOV.U32 R226, RZ, RZ, R47 ;  /* 0x000000ffffe27224 */ /* 0x004fe200078e002f */
[----:B------:R-:W-:Y:S02]  /*7e660*/  MOV R227, R46 ;  /* 0x0000002e00e37202 */ /* 0x000fe40000000f00 */
[----:B------:R-:W2:Y:S01]  /*7e670*/  LDL.LU R47, [R1+0x673c] ;  /* 0x00673c00012f7983 */ /* 0x000ea20000300800 */
[----:B------:R-:W-:Y:S01]  /*7e680*/  MOV R230, R31 ;  /* 0x0000001f00e67202 */ /* 0x000fe20000000f00 */
[----:B------:R-:W-:-:S02]  /*7e690*/  IMAD.MOV.U32 R229, RZ, RZ, R42 ;  /* 0x000000ffffe57224 */ /* 0x000fc400078e002a */
[----:B------:R-:W2:Y:S01]  /*7e6a0*/  LDL.LU R46, [R1+0x6738] ;  /* 0x00673800012e7983 */ /* 0x000ea20000300800 */
[----:B------:R-:W-:-:S03]  /*7e6b0*/  IMAD.MOV.U32 R228, RZ, RZ, R43 ;  /* 0x000000ffffe47224 */ /* 0x000fc600078e002b */
[----:B------:R-:W2:Y:S01]  /*7e6c0*/  LDL.LU R43, [R1+0x6734] ;  /* 0x00673400012b7983 */ /* 0x000ea20000300800 */
[----:B------:R-:W-:-:S03]  /*7e6d0*/  IMAD.MOV.U32 R231, RZ, RZ, R30 ;  /* 0x000000ffffe77224 */ /* 0x000fc600078e001e */
[----:B------:R-:W2:Y:S04]  /*7e6e0*/  LDL.LU R42, [R1+0x6730] ;  /* 0x00673000012a7983 */ /* 0x000ea80000300800 */
[----:B------:R-:W2:Y:S01]  /*7e6f0*/  LDL.LU R31, [R1+0x672c] ;  /* 0x00672c00011f7983 */ /* 0x000ea20000300800 */
[----:B------:R-:W-:-:S03]  /*7e700*/  IMAD.MOV.U32 R234, RZ, RZ, R34 ;  /* 0x000000ffffea7224 */ /* 0x000fc600078e0022 */
[----:B------:R-:W2:Y:S01]  /*7e710*/  LDL.LU R30, [R1+0x6728] ;  /* 0x00672800011e7983 */ /* 0x000ea20000300800 */
[----:B------:R-:W-:Y:S01]  /*7e720*/  IMAD.MOV.U32 R235, RZ, RZ, R35 ;  /* 0x000000ffffeb7224 */ /* 0x000fe200078e0023 */
[----:B---3--:R-:W-:Y:S01]  /*7e730*/  MOV R233, R38 ;  /* 0x0000002600e97202 */ /* 0x008fe20000000f00 */
[----:B----4-:R-:W-:Y:S02]  /*7e740*/  IMAD.MOV.U32 R232, RZ, RZ, R39 ;  /* 0x000000ffffe87224 */ /* 0x010fe400078e0027 */
[----:B------:R-:W3:Y:S04]  /*7e750*/  LDL.LU R39, [R1+0x6724] ;  /* 0x0067240001277983 */ /* 0x000ee80000300800 */
[----:B------:R-:W4:Y:S04]  /*7e760*/  LDL.LU R38, [R1+0x6720] ;  /* 0x0067200001267983 */ /* 0x000f280000300800 */
[----:B------:R-:W4:Y:S04]  /*7e770*/  LDL.LU R34, [R1+0x671c] ;  /* 0x00671c0001227983 */ /* 0x000f280000300800 */
[----:B------:R-:W4:Y:S04]  /*7e780*/  LDL.LU R35, [R1+0x6718] ;  /* 0x0067180001237983 */ /* 0x000f280000300800 */
[----:B------:R-:W4:Y:S01]  /*7e790*/  LDL.LU R56, [R1+0x5d0] ;  /* 0x0005d00001387983 */ /* 0x000f220000300800 */
[----:B--2---:R-:W-:-:S03]  /*7e7a0*/  IMAD.MOV.U32 R59, RZ, RZ, R31 ;  /* 0x000000ffff3b7224 */ /* 0x004fc600078e001f */
[----:B------:R-:W2:Y:S01]  /*7e7b0*/  LDL.LU R57, [R1+0x5d4] ;  /* 0x0005d40001397983 */ /* 0x000ea20000300800 */
[----:B------:R-:W-:-:S03]  /*7e7c0*/  MOV R58, R30 ;  /* 0x0000001e003a7202 */ /* 0x000fc60000000f00 */
[----:B------:R-:W2:Y:S04]  /*7e7d0*/  LDL.LU R30, [R1+0x6714] ;  /* 0x00671400011e7983 */ /* 0x000ea80000300800 */
[----:B------:R-:W2:Y:S01]  /*7e7e0*/  LDL.LU R31, [R1+0x6710] ;  /* 0x00671000011f7983 */ /* 0x000ea20000300800 */
[----:B------:R-:W-:Y:S01]  /*7e7f0*/  MOV R60, R42 ;  /* 0x0000002a003c7202 */ /* 0x000fe20000000f00 */
        /* <DEDUP_REMOVED lines=22> */
[----:B---3--:R-:W-:-:S02]  /*7e960*/  IMAD.MOV.U32 R103, RZ, RZ, R39 ;  /* 0x000000ffff677224 */ /* 0x008fc400078e0027 */
[----:B----4-:R-:W-:Y:S02]  /*7e970*/  IMAD.MOV.U32 R102, RZ, RZ, R38 ;  /* 0x000000ffff667224 */ /* 0x010fe400078e0026 */
[----:B------:R-:W-:Y:S02]  /*7e980*/  IMAD.MOV.U32 R100, RZ, RZ, R34 ;  /* 0x000000ffff647224 */ /* 0x000fe400078e0022 */
[----:B------:R-:W3:Y:S01]  /*7e990*/  LDL.LU R34, [R1+0x670c] ;  /* 0x00670c0001227983 */ /* 0x000ee20000300800 */
[----:B------:R-:W-:-:S03]  /*7e9a0*/  MOV R101, R35 ;  /* 0x0000002300657202 */ /* 0x000fc60000000f00 */
[----:B------:R-:W3:Y:S04]  /*7e9b0*/  LDL.LU R35, [R1+0x6708] ;  /* 0x0067080001237983 */ /* 0x000ee80000300800 */
[----:B------:R-:W4:Y:S04]  /*7e9c0*/  LDL.LU R38, [R1+0x6704] ;  /* 0x0067040001267983 */ /* 0x000f280000300800 */
[----:B------:R-:W4:Y:S04]  /*7e9d0*/  LDL.LU R39, [R1+0x6700] ;  /* 0x0067000001277983 */ /* 0x000f280000300800 */
[----:B------:R-:W3:Y:S04]  /*7e9e0*/  LDL.LU R42, [R1+0x66fc] ;  /* 0x0066fc00012a7983 */ /* 0x000ee80000300800 */
        /* <DEDUP_REMOVED lines=24> */
[----:B------:R-:W2:Y:S04]  /*7eb70*/  LDL.LU R106, [R1+0x6698] ;  /* 0x00669800016a7983 */ /* 0x000ea80000300800 */
[----:B------:R-:W2:Y:S01]  /*7eb80*/  LDL.LU R107, [R1+0x6694] ;  /* 0x00669400016b7983 */ /* 0x000ea20000300800 */
[----:B------:R-:W-:Y:S01]  /*7eb90*/  MOV R251, R91 ;  /* 0x0000005b00fb7202 */ /* 0x000fe20000000f00 */
[----:B------:R-:W-:-:S02]  /*7eba0*/  IMAD.MOV.U32 R132, RZ, RZ, R94 ;  /* 0x000000ffff847224 */ /* 0x000fc400078e005e */
[----:B------:R-:W3:Y:S01]  /*7ebb0*/  LDL.LU R91, [R1+0x6690] ;  /* 0x00669000015b7983 */ /* 0x000ee20000300800 */
[----:B------:R-:W-:Y:S01]  /*7ebc0*/  IMAD.MOV.U32 R133, RZ, RZ, R95 ;  /* 0x000000ffff857224 */ /* 0x000fe200078e005f */
[----:B------:R-:W-:Y:S02]  /*7ebd0*/  MOV R134, R98 ;  /* 0x0000006200867202 */ /* 0x000fe40000000f00 */
[----:B------:R-:W4:Y:S01]  /*7ebe0*/  LDL.LU R94, [R1+0x668c] ;  /* 0x00668c00015e7983 */ /* 0x000f220000300800 */
[----:B------:R-:W-:-:S03]  /*7ebf0*/  IMAD.MOV.U32 R135, RZ, RZ, R99 ;  /* 0x000000ffff877224 */ /* 0x000fc600078e0063 */
[----:B------:R-:W4:Y:S04]  /*7ec00*/  LDL.LU R95, [R1+0x6688] ;  /* 0x00668800015f7983 */ /* 0x000f280000300800 */
[----:B------:R-:W3:Y:S04]  /*7ec10*/  LDL.LU R98, [R1+0x6684] ;  /* 0x0066840001627983 */ /* 0x000ee80000300800 */
[----:B------:R-:W3:Y:S01]  /*7ec20*/  LDL.LU R99, [R1+0x6680] ;  /* 0x0066800001637983 */ /* 0x000ee20000300800 */
[----:B--2---:R-:W-:-:S15]  /*7ec30*/  HMMA.1688.F32.TF32 R100, R240, R106, R100 ;  /* 0x0000006af064723c */ /* 0x004fde0000081064 */
[----:B------:R-:W-:-:S08]  /*7ec40*/  NOP ;  /* 0x0000000000007918 */ /* 0x000fd00000000000 */
[----:B------:R-:W-:Y:S04]  /*7ec50*/  STL.64 [R1+0xae0], R100 ;  /* 0x000ae06401007387 */ /* 0x000fe80000100a00 */
[----:B------:R2:W-:Y:S04]  /*7ec60*/  STL.64 [R1+0xae8], R102 ;  /* 0x000ae86601007387 */ /* 0x0005e80000100a00 */
[----:B--2---:R-:W2:Y:S01]  /*7ec70*/  LDL.LU.64 R102, [R1+0x6678] ;  /* 0x0066780001667983 */ /* 0x004ea20000300a00 */
[C---:B---3--:R-:W-:Y:S03]  /*7ec80*/  HMMA.1688.F32.TF32 R60, R240.reuse, R98, R60 ;  /* 0x00000062f03c723c */ /* 0x048fe6000008103c */
[----:B------:R-:W3:Y:S03]  /*7ec90*/  LDL.LU.64 R100, [R1+0x6670] ;  /* 0x0066700001647983 */ /* 0x000ee60000300a00 */
[C---:B----4-:R-:W-:Y:S06]  /*7eca0*/  HMMA.1688.F32.TF32 R232, R240.reuse, R94, R232 ;  /* 0x0000005ef0e8723c */ /* 0x050fec00000810e8 */
[----:B--2---:R-:W-:-:S15]  /*7ecb0*/  HMMA.1688.F32.TF32 R56, R240, R102, R56 ;  /* 0x00000066f038723c */ /* 0x004fde0000081038 */
[----:B------:R-:W-:-:S08]  /*7ecc0*/  NOP ;  /* 0x0000000000007918 */ /* 0x000fd00000000000 */
[----:B------:R-:W-:Y:S04]  /*7ecd0*/  STL.64 [R1+0xad0], R56 ;  /* 0x000ad03801007387 */ /* 0x000fe80000100a00 */
[----:B------:R2:W-:Y:S04]  /*7ece0*/  STL.64 [R1+0xad8], R58 ;  /* 0x000ad83a01007387 */ /* 0x0005e80000100a00 */
[----:B--2---:R-:W2:Y:S04]  /*7ecf0*/  LDL.LU.64 R58, [R1+0x6668] ;  /* 0x00666800013a7983 */ /* 0x004ea80000300a00 */
[----:B------:R-:W4:Y:S04]  /*7ed00*/  LDL.LU.64 R56, [R1+0x6660] ;  /* 0x0066600001387983 */ /* 0x000f280000300a00 */
[----:B------:R-:W-:Y:S04]  /*7ed10*/  STL.64 [R1+0xac0], R60 ;  /* 0x000ac03c01007387 */ /* 0x000fe80000100a00 */
[----:B------:R1:W-:Y:S04]  /*7ed20*/  STL.64 [R1+0xac8], R62 ;  /* 0x000ac83e01007387 */ /* 0x0003e80000100a00 */
[----:B-1----:R-:W3:Y:S01]  /*7ed30*/  LDL.LU.64 R62, [R1+0x6658] ;  /* 0x00665800013e7983 */ /* 0x002ee20000300a00 */
[C---:B------:R-:W-:Y:S03]  /*7ed40*/  HMMA.1688.F32.TF32 R228, R240.reuse, R90, R228 ;  /* 0x0000005af0e4723c */ /* 0x040fe600000810e4 */
[----:B------:R-:W4:Y:S03]  /*7ed50*/  LDL.LU.64 R60, [R1+0x6650] ;  /* 0x00665000013c7983 */ /* 0x000f260000300a00 */
        /* <DEDUP_REMOVED lines=9> */
[----:B------:R-:W4:Y:S04]  /*7edf0*/  LDL.LU.64 R232, [R1+0x6640] ;  /* 0x0066400001e87983 */ /* 0x000f280000300a00 */
        /* <DEDUP_REMOVED lines=8> */
[----:B-1----:R-:W4:Y:S04]  /*7ee80*/  LDL.LU.64 R226, [R1+0x6628] ;  /* 0x0066280001e27983 */ /* 0x002f280000300a00 */
[----:B------:R-:W4:Y:S04]  /*7ee90*/  LDL.LU.64 R224, [R1+0x6620] ;  /* 0x0066200001e07983 */ /* 0x000f280000300a00 */
[----:B------:R-:W-:Y:S04]  /*7eea0*/  STL.64 [R1+0xa80], R220 ;  /* 0x000a80dc01007387 */ /* 0x000fe80000100a00 */
[----:B------:R1:W-:Y:S04]  /*7eeb0*/  STL.64 [R1+0xa88], R222 ;  /* 0x000a88de01007387 */ /* 0x0003e80000100a00 */
        /* <DEDUP_REMOVED lines=25> */
[----:B------:R-:W4:Y:S01]  /*7f050*/  LDL.LU.64 R196, [R1+0x65b0] ;  /* 0x0065b00001c47983 */ /* 0x000f220000300a00 */
[C---:B--2---:R-:W-:Y:S06]  /*7f060*/  HMMA.1688.F32.TF32 R188, R240.reuse, R58, R188 ;  /* 0x0000003af0bc723c */ /* 0x044fec00000810bc */
[----:B---3--:R-:W-:-:S15]  /*7f070*/  HMMA.1688.F32.TF32 R192, R240, R62, R192 ;  /* 0x0000003ef0c0723c */ /* 0x008fde00000810c0 */
[----:B------:R-:W-:-:S08]  /*7f080*/  NOP ;  /* 0x0000000000007918 */ /* 0x000fd00000000000 */
[----:B------:R-:W-:Y:S04]  /*7f090*/  STL.64 [R1+0xa10], R192 ;  /* 0x000a10c001007387 */ /* 0x000fe80000100a00 */
[----:B------:R1:W-:Y:S04]  /*7f0a0*/  STL.64 [R1+0xa18], R194 ;  /* 0x000a18c201007387 */ /* 0x0003e80000100a00 */
[----:B------:R-:W-:Y:S04]  /*7f0b0*/  STL.64 [R1+0xa00], R188 ;  /* 0x000a00bc01007387 */ /* 0x000fe80000100a00 */
[----:B------:R2:W-:Y:S01]  /*7f0c0*/  STL.64 [R1+0xa08], R190 ;  /* 0x000a08be01007387 */ /* 0x0005e20000100a00 */
[C---:B-1----:R-:W-:Y:S06]  /*7f0d0*/  HMMA.1688.F32.TF32 R192, R240.reuse, R54, R184 ;  /* 0x00000036f0c0723c */ /* 0x042fec00000810b8 */
[C---:B------:R-:W-:Y:S06]  /*7f0e0*/  HMMA.1688.F32.TF32 R184, R240.reuse, R46, R176 ;  /* 0x0000002ef0b8723c */ /* 0x040fec00000810b0 */
[C---:B--2---:R-:W-:Y:S06]  /*7f0f0*/  HMMA.1688.F32.TF32 R188, R240.reuse, R50, R180 ;  /* 0x00000032f0bc723c */ /* 0x044fec00000810b4 */
[C---:B------:R-:W-:Y:S06]  /*7f100*/  HMMA.1688.F32.TF32 R180, R240.reuse, R42, R172 ;  /* 0x0000002af0b4723c */ /* 0x040fec00000810ac */
[C---:B------:R-:W-:Y:S06]  /*7f110*/  HMMA.1688.F32.TF32 R176, R240.reuse, R38, R168 ;  /* 0x00000026f0b0723c */ /* 0x040fec00000810a8 */
[C---:B------:R-:W-:Y:S06]  /*7f120*/  HMMA.1688.F32.TF32 R172, R240.reuse, R34, R164 ;  /* 0x00000022f0ac723c */ /* 0x040fec00000810a4 */
[----:B------:R-:W-:Y:S06]  /*7f130*/  HMMA.1688.F32.TF32 R168, R240, R30, R160 ;  /* 0x0000001ef0a8723c */ /* 0x000fec00000810a0 */
[C---:B------:R-:W-:Y:S06]  /*7f140*/  HMMA.1688.F32.TF32 R164, R236.reuse, R26, R156 ;  /* 0x0000001aeca4723c */ /* 0x040fec000008109c */
[C---:B------:R-:W-:Y:S01]  /*7f150*/  HMMA.1688.F32.TF32 R160, R236.reuse, R22, R152 ;  /* 0x00000016eca0723c */ /* 0x040fe20000081098 */
[----:B------:R-:W-:Y:S05]  /*7f160*/  STL.64 [R1+0x9f0], R192 ;  /* 0x0009f0c001007387 */ /* 0x000fea0000100a00 */
        /* <DEDUP_REMOVED lines=9> */
[----:B------:R-:W-:Y:S04]  /*7f200*/  STL.64 [R1+0x9d8], R186 ;  /* 0x0009d8ba01007387 */ /* 0x000fe80000100a00 */
[----:B------:R-:W-:Y:S01]  /*7f210*/  STL.64 [R1+0x9c0], R180 ;  /* 0x0009c0b401007387 */ /* 0x000fe20000100a00 */
[C---:B------:R-:W-:Y:S03]  /*7f220*/  HMMA.1688.F32.TF32 R136, R236.reuse, R118, R136 ;  /* 0x00000076ec88723c */ /* 0x040fe60000081088 */
[----:B------:R-:W-:Y:S03]  /*7f230*/  STL.64 [R1+0x9c8], R182 ;  /* 0x0009c8b601007387 */ /* 0x000fe60000100a00 */
        /* <DEDUP_REMOVED lines=16> */
[----:B------:R2:W-:Y:S04]  /*7f340*/  STL.64 [R1+0x698], R150 ;  /* 0x0006989601007387 */ /* 0x0005e80000100a00 */
[----:B------:R3:W-:Y:S04]  /*7f350*/  STL.64 [R1+0x680], R144 ;  /* 0x0006809001007387 */ /* 0x0007e80000100a00 */
[----:B------:R3:W-:Y:S04]  /*7f360*/  STL.64 [R1+0x688], R146 ;  /* 0x0006889201007387 */ /* 0x0007e80000100a00 */
[----:B------:R-:W-:Y:S04]  /*7f370*/  STL.64 [R1+0x670], R140 ;  /* 0x0006708c01007387 */ /* 0x000fe80000100a00 */
[----:B------:R-:W-:Y:S04]  /*7f380*/  STL.64 [R1+0x678], R142 ;  /* 0x0006788e01007387 */ /* 0x000fe80000100a00 */
[----:B------:R-:W4:Y:S04]  /*7f390*/  LDL.LU R244, [R1+0x2d0] ;  /* 0x0002d00001f47983 */ /* 0x000f280000300800 */
[----:B------:R-:W-:Y:S04]  /*7f3a0*/  STL.64 [R1+0x660], R136 ;  /* 0x0006608801007387 */ /* 0x000fe80000100a00 */
[----:B------:R-:W-:Y:S04]  /*7f3b0*/  STL.64 [R1+0x668], R138 ;  /* 0x0006688a01007387 */ /* 0x000fe80000100a00 */
[----:B------:R3:W-:Y:S04]  /*7f3c0*/  STL.64 [R1+0x650], R132 ;  /* 0x0006508401007387 */ /* 0x0007e80000100a00 */
[----:B------:R3:W-:Y:S04]  /*7f3d0*/  STL.64 [R1+0x658], R134 ;  /* 0x0006588601007387 */ /* 0x0007e80000100a00 */
[----:B------:R-:W4:Y:S04]  /*7f3e0*/  LDL.LU R245, [R1+0x2d4] ;  /* 0x0002d40001f57983 */ /* 0x000f280000300800 */
[----:B------:R-:W4:Y:S04]  /*7f3f0*/  LDL.LU R246, [R1+0x2d8] ;  /* 0x0002d80001f67983 */ /* 0x000f280000300800 */
[----:B------:R-:W4:Y:S04]  /*7f400*/  LDL.LU R247, [R1+0x2dc] ;  /* 0x0002dc0001f77983 */ /* 0x000f280000300800 */
[----:B-1----:R-:W4:Y:S04]  /*7f410*/  LDL.LU R148, [R1+0x310] ;  /* 0x0003100001947983 */ /* 0x002f280000300800 */
[----:B------:R-:W4:Y:S04]  /*7f420*/  LDL.LU R149, [R1+0x314] ;  /* 0x0003140001957983 */ /* 0x000f280000300800 */
[----:B--2---:R-:W4:Y:S04]  /*7f430*/  LDL.LU R150, [R1+0x318] ;  /* 0x0003180001967983 */ /* 0x004f280000300800 */
[----:B------:R-:W4:Y:S04]  /*7f440*/  LDL.LU R151, [R1+0x31c] ;  /* 0x00031c0001977983 */ /* 0x000f280000300800 */
[----:B------:R-:W2:Y:S04]  /*7f450*/  LDL.LU R152, [R1+0x320] ;  /* 0x0003200001987983 */ /* 0x000ea80000300800 */
[----:B------:R-:W2:Y:S04]  /*7f460*/  LDL.LU R153, [R1+0x324] ;  /* 0x0003240001997983 */ /* 0x000ea80000300800 */
[----:B------:R-:W2:Y:S04]  /*7f470*/  LDL.LU R154, [R1+0x328] ;  /* 0x00032800019a7983 */ /* 0x000ea80000300800 */
[----:B------:R-:W2:Y:S04]  /*7f480*/  LDL.LU R155, [R1+0x32c] ;  /* 0x00032c00019b7983 */ /* 0x000ea80000300800 */
[----:B---3--:R-:W3:Y:S04]  /*7f490*/  LDL.LU R144, [R1+0x330] ;  /* 0x0003300001907983 */ /* 0x008ee80000300800 */
        /* <DEDUP_REMOVED lines=63> */
[C---:B---3--:R-:W-:Y:S06]  /*7f890*/  HMMA.1688.F32.TF32 R144, R236.reuse, R74, R144 ;  /* 0x0000004aec90723c */ /* 0x048fec0000081090 */
[C---:B----4-:R-:W-:Y:S06]  /*7f8a0*/  HMMA.1688.F32.TF32 R160, R236.reuse, R82, R160 ;  /* 0x00000052eca0723c */ /* 0x050fec00000810a0 */
[C---:B--2---:R-:W-:Y:S06]  /*7f8b0*/  HMMA.1688.F32.TF32 R164, R236.reuse, R86, R164 ;  /* 0x00000056eca4723c */ /* 0x044fec00000810a4 */
[C---:B------:R-:W-:Y:S06]  /*7f8c0*/  HMMA.1688.F32.TF32 R168, R236.reuse, R14, R168 ;  /* 0x0000000eeca8723c */ /* 0x040fec00000810a8 */
[C---:B------:R-:W-:Y:S06]  /*7f8d0*/  HMMA.1688.F32.TF32 R176, R236.reuse, R90, R176 ;  /* 0x0000005aecb0723c */ /* 0x040fec00000810b0 */
[C---:B------:R-:W-:Y:S06]  /*7f8e0*/  HMMA.1688.F32.TF32 R180, R236.reuse, R94, R180 ;  /* 0x0000005eecb4723c */ /* 0x040fec00000810b4 */
[C---:B------:R-:W-:Y:S06]  /*7f8f0*/  HMMA.1688.F32.TF32 R184, R236.reuse, R98, R184 ;  /* 0x00000062ecb8723c */ /* 0x040fec00000810b8 */
[C---:B------:R-:W-:Y:S06]  /*7f900*/  HMMA.1688.F32.TF32 R240, R236.reuse, R110, R240 ;  /* 0x0000006eecf0723c */ /* 0x040fec00000810f0 */
[C---:B------:R-:W-:Y:S06]  /*7f910*/  HMMA.1688.F32.TF32 R192, R236.reuse, R106, R192 ;  /* 0x0000006aecc0723c */ /* 0x040fec00000810c0 */
[C---:B------:R-:W-:Y:S11]  /*7f920*/  HMMA.1688.F32.TF32 R188, R236.reuse, R102, R188 ;  /* 0x00000066ecbc723c */ /* 0x040ff600000810bc */
[----:B------:R-:W-:Y:S04]  /*7f930*/  STL.64 [R1+0x640], R240 ;  /* 0x000640f001007387 */ /* 0x000fe80000100a00 */
[----:B------:R-:W-:Y:S04]  /*7f940*/  STL.64 [R1+0x648], R242 ;  /* 0x000648f201007387 */ /* 0x000fe80000100a00 */
[----:B------:R-:W-:Y:S01]  /*7f950*/  STL.64 [R1+0x990], R192 ;  /* 0x000990c001007387 */ /* 0x000fe20000100a00 */
[C---:B------:R-:W-:Y:S03]  /*7f960*/  HMMA.1688.F32.TF32 R172, R236.reuse, R18, R172 ;  /* 0x00000012ecac723c */ /* 0x040fe600000810ac */
[----:B------:R1:W-:Y:S04]  /*7f970*/  STL.64 [R1+0x998], R194 ;  /* 0x000998c201007387 */ /* 0x0003e80000100a00 */
[----:B------:R-:W-:Y:S01]  /*7f980*/  LDS R240, [R252+UR8+0x82880] ;  /* 0x08288008fcf07984 */ /* 0x000fe20008000800 */
[C---:B------:R-:W-:Y:S03]  /*7f990*/  HMMA.1688.F32.TF32 R152, R236.reuse, R70, R152 ;  /* 0x00000046ec98723c */ /* 0x040fe60000081098 */
[----:B------:R-:W-:Y:S04]  /*7f9a0*/  LDS R242, [R252+UR8+0x82c80] ;  /* 0x082c8008fcf27984 */ /* 0x000fe80008000800 */
[----:B-1----:R-:W2:Y:S04]  /*7f9b0*/  LDL.LU.64 R194, [R1+0x65a8] ;  /* 0x0065a80001c27983 */ /* 0x002ea80000300a00 */
[----:B------:R-:W2:Y:S04]  /*7f9c0*/  LDL.LU.64 R192, [R1+0x65a0] ;  /* 0x0065a00001c07983 */ /* 0x000ea80000300a00 */
[----:B------:R-:W-:Y:S04]  /*7f9d0*/  STL.64 [R1+0x980], R188 ;  /* 0x000980bc01007387 */ /* 0x000fe80000100a00 */
[----:B------:R1:W-:Y:S01]  /*7f9e0*/  STL.64 [R1+0x988], R190 ;  /* 0x000988be01007387 */ /* 0x0003e20000100a00 */
[C---:B------:R-:W-:Y:S03]  /*7f9f0*/  HMMA.1688.F32.TF32 R156, R236.reuse, R78, R156 ;  /* 0x0000004eec9c723c */ /* 0x040fe6000008109c */
[----:B------:R-:W-:Y:S03]  /*7fa00*/  LDS R241, [R129+UR8+0x82880] ;  /* 0x0828800881f17984 */ /* 0x000fe60008000800 */
[C---:B------:R-:W-:Y:S01]  /*7fa10*/  HMMA.1688.F32.TF32 R148, R236.reuse, R66, R148 ;  /* 0x00000042ec94723c */ /* 0x040fe20000081094 */
[----:B------:R-:W3:Y:S04]  /*7fa20*/  LDS R243, [R129+UR8+0x82c80] ;  /* 0x082c800881f37984 */ /* 0x000ee80008000800 */
        /* <DEDUP_REMOVED lines=37> */
[----:B------:R-:W4:Y:S01]  /*7fc80*/  LDL.LU.64 R144, [R1+0x6500] ;  /* 0x0065000001907983 */ /* 0x000f220000300a00 */
[C---:B------:R-:W-:Y:S06]  /*7fc90*/  HMMA.1688.F32.TF32 R140, R236.reuse, R62, R140 ;  /* 0x0000003eec8c723c */ /* 0x040fec000008108c */
[C---:B------:R-:W-:Y:S01]  /*7fca0*/  HMMA.1688.F32.TF32 R136, R236.reuse, R58, R136 ;  /* 0x0000003aec88723c */ /* 0x040fe20000081088 */
[----:B------:R1:W-:Y:S05]  /*7fcb0*/  STL.64 [R1+0x8e0], R152 ;  /* 0x0008e09801007387 */ /* 0x0003ea0000100a00 */
[----:B------:R-:W-:Y:S01]  /*7fcc0*/  HMMA.1688.F32.TF32 R132, R236, R54, R132 ;  /* 0x00000036ec84723c */ /* 0x000fe20000081084 */
[----:B------:R1:W-:Y:S04]  /*7fcd0*/  STL.64 [R1+0x8e8], R154 ;  /* 0x0008e89a01007387 */ /* 0x0003e80000100a00 */
[----:B-1----:R-:W2:Y:S04]  /*7fce0*/  LDL.LU R152, [R1+0x140] ;  /* 0x0001400001987983 */ /* 0x002ea80000300800 */
[----:B------:R1:W-:Y:S04]  /*7fcf0*/  STL.64 [R1+0x8d0], R148 ;  /* 0x0008d09401007387 */ /* 0x0003e80000100a00 */
[----:B------:R4:W-:Y:S04]  /*7fd00*/  STL.64 [R1+0x8d8], R150 ;  /* 0x0008d89601007387 */ /* 0x0009e80000100a00 */
[----:B------:R-:W2:Y:S04]  /*7fd10*/  LDL.LU R153, [R1+0x144] ;  /* 0x0001440001997983 */ /* 0x000ea80000300800 */
[----:B------:R-:W2:Y:S04]  /*7fd20*/  LDL.LU R154, [R1+0x148] ;  /* 0x00014800019a7983 */ /* 0x000ea80000300800 */
[----:B------:R-:W2:Y:S04]  /*7fd30*/  LDL.LU R155, [R1+0x14c] ;  /* 0x00014c00019b7983 */ /* 0x000ea80000300800 */
[----:B-1----:R-:W2:Y:S04]  /*7fd40*/  LDL.LU R148, [R1+0x130] ;  /* 0x0001300001947983 */ /* 0x002ea80000300800 */
[----:B------:R-:W2:Y:S01]  /*7fd50*/  LDL.LU R149, [R1+0x134] ;  /* 0x0001340001957983 */ /* 0x000ea20000300800 */
[----:B----4-:R-:W-:Y:S01]  /*7fd60*/  IMAD.MOV.U32 R150, RZ, RZ, R144 ;  /* 0x000000ffff967224 */ /* 0x010fe200078e0090 */
[----:B------:R-:W-:-:S02]  /*7fd70*/  MOV R151, R145 ;  /* 0x0000009100977202 */ /* 0x000fc40000000f00 */
[----:B------:R-:W4:Y:S04]  /*7fd80*/  LDL.LU R144, [R1+0x64fc] ;  /* 0x0064fc0001907983 */ /* 0x000f280000300800 */
[----:B------:R-:W4:Y:S04]  /*7fd90*/  LDL.LU R145, [R1+0x64f8] ;  /* 0x0064f80001917983 */ /* 0x000f280000300800 */
[----:B------:R-:W-:Y:S04]  /*7fda0*/  STL.64 [R1+0x8c0], R140 ;  /* 0x0008c08c01007387 */ /* 0x000fe80000100a00 */
[----:B------:R1:W-:Y:S04]  /*7fdb0*/  STL.64 [R1+0x8c8], R142 ;  /* 0x0008c88e01007387 */ /* 0x0003e80000100a00 */
[----:B-1----:R-:W2:Y:S04]  /*7fdc0*/  LDL.LU.64 R142, [R1+0x64f0] ;  /* 0x0064f000018e7983 */ /* 0x002ea80000300a00 */
        /* <DEDUP_REMOVED lines=9> */
[----:B------:R-:W-:-:S15]  /*7fe60*/  HMMA.1688.F32.TF32 R244, R236, R50, R244 ;  /* 0x00000032ecf4723c */ /* 0x000fde00000810f4 */
[----:B------:R-:W-:-:S08]  /*7fe70*/  NOP ;  /* 0x0000000000007918 */ /* 0x000fd00000000000 */
[----:B------:R-:W-:Y:S04]  /*7fe80*/  STL.64 [R1+0x890], R244 ;  /* 0x000890f401007387 */ /* 0x000fe80000100a00 */
[----:B------:R1:W-:Y:S02]  /*7fe90*/  STL.64 [R1+0x898], R246 ;  /* 0x000898f601007387 */ /* 0x0003e40000100a00 */
[----:B-1----:R-:W-:-:S15]  /*7fea0*/  HMMA.1688.F32.TF32 R244, R236, R46, R248 ;  /* 0x0000002eecf4723c */ /* 0x002fde00000810f8 */
[----:B------:R-:W-:-:S08]  /*7feb0*/  NOP ;  /* 0x0000000000007918 */ /* 0x000fd00000000000 */
[----:B------:R-:W-:Y:S04]  /*7fec0*/  STL.64 [R1+0x880], R244 ;  /* 0x000880f401007387 */ /* 0x000fe80000100a00 */
[----:B------:R3:W-:Y:S02]  /*7fed0*/  STL.64 [R1+0x888], R246 ;  /* 0x000888f601007387 */ /* 0x0007e40000100a00 */
[----:B---3--:R-:W-:Y:S02]  /*7fee0*/  IMAD.MOV.U32 R247, RZ, RZ, R146 ;  /* 0x000000fffff77224 */ /* 0x008fe400078e0092 */
[----:B--2---:R-:W-:Y:S02]  /*7fef0*/  IMAD.MOV.U32 R245, RZ, RZ, R142 ;  /* 0x000000fffff57224 */ /* 0x004fe400078e008e */
[----:B----4-:R-:W-:Y:S01]  /*7ff00*/  IMAD.MOV.U32 R244, RZ, RZ, R141 ;  /* 0x000000fffff47224 */ /* 0x010fe200078e008d */
[----:B------:R-:W-:Y:S01]  /*7ff10*/  MOV R246, R143 ;  /* 0x0000008f00f67202 */ /* 0x000fe20000000f00 */
[C---:B------:R-:W-:Y:S06]  /*7ff20*/  HMMA.1688.F32.TF32 R248, R236.reuse, R42, R132 ;  /* 0x0000002aecf8723c */ /* 0x040fec0000081084 */
[----:B------:R-:W-:-:S15]  /*7ff30*/  HMMA.1688.F32.TF32 R132, R236, R38, R136 ;  /* 0x00000026ec84723c */ /* 0x000fde0000081088 */
[----:B------:R-:W-:-:S02]  /*7ff40*/  NOP ;  /* 0x0000000000007918 */ /* 0x000fc40000000000 */
[----:B------:R1:W-:Y:S04]  /*7ff50*/  STL.64 [R1+0x870], R248 ;  /* 0x000870f801007387 */ /* 0x0003e80000100a00 */
[----:B------:R2:W-:Y:S04]  /*7ff60*/  STL.64 [R1+0x878], R250 ;  /* 0x000878fa01007387 */ /* 0x0005e80000100a00 */
[----:B------:R-:W3:Y:S04]  /*7ff70*/  LDL.LU R141, [R1+0x64c0] ;  /* 0x0064c000018d7983 */ /* 0x000ee80000300800 */
[----:B------:R-:W-:Y:S04]  /*7ff80*/  STL.64 [R1+0x860], R132 ;  /* 0x0008608401007387 */ /* 0x000fe80000100a00 */
[----:B------:R-:W-:Y:S04]  /*7ff90*/  STL.64 [R1+0x868], R134 ;  /* 0x0008688601007387 */ /* 0x000fe80000100a00 */
[----:B------:R-:W3:Y:S01]  /*7ffa0*/  LDL.LU R142, [R1+0x64bc] ;  /* 0x0064bc00018e7983 */ /* 0x000ee20000300800 */
[----:B-1----:R-:W-:-:S03]  /*7ffb0*/  IMAD.MOV.U32 R248, RZ, RZ, R147 ;  /* 0x000000fffff87224 */ /* 0x002fc600078e0093 */
[----:B------:R-:W3:Y:S04]  /*7ffc0*/  LDL.LU R143, [R1+0x64b8] ;  /* 0x0064b800018f7983 */ /* 0x000ee80000300800 */
[----:B------:R-:W4:Y:S04]  /*7ffd0*/  LDL.LU R146, [R1+0x64b4] ;  /* 0x0064b40001927983 */ /* 0x000f280000300800 */
[----:B------:R-:W4:Y:S04]  /*7ffe0*/  LDL.LU R147, [R1+0x64b0] ;  /* 0x0064b00001937983 */ /* 0x000f280000300800 */
[----:B------:R-:W4:Y:S04]  /*7fff0*/  LDL.LU R249, [R1+0x114] ;  /* 0x0001140001f97983 */ /* 0x000f280000300800 */
[----:B--2---:R-:W2:Y:S04]  /*80000*/  LDL.LU R250, [R1+0x118] ;  /* 0x0001180001fa7983 */ /* 0x004ea80000300800 */
[----:B------:R-:W2:Y:S04]  /*80010*/  LDL.LU R251, [R1+0x11c] ;  /* 0x00011c0001fb7983 */ /* 0x000ea80000300800 */
[----:B------:R-:W-:Y:S04]  /*80020*/  LDS R132, [R3+UR8+0x82880] ;  /* 0x0828800803847984 */ /* 0x000fe80008000800 */
[----:B------:R-:W-:Y:S04]  /*80030*/  LDS R134, [R3+UR8+0x82c80] ;  /* 0x082c800803867984 */ /* 0x000fe80008000800 */
[----:B------:R-:W-:Y:S04]  /*80040*/  LDS R133, [R2+UR8+0x82880] ;  /* 0x0828800802857984 */ /* 0x000fe80008000800 */
[----:B------:R-:W1:Y:S01]  /*80050*/  LDS R135, [R2+UR8+0x82c80] ;  /* 0x082c800802877984 */ /* 0x000e620008000800 */
[C---:B---3--:R-:W-:Y:S06]  /*80060*/  HMMA.1688.F32.TF32 R136, R236.reuse, R34, R140 ;  /* 0x00000022ec88723c */ /* 0x048fec000008108c */
[----:B----4-:R-:W-:Y:S06]  /*80070*/  HMMA.1688.F32.TF32 R144, R236, R30, R144 ;  /* 0x0000001eec90723c */ /* 0x010fec0000081090 */
[C---:B------:R-:W-:Y:S11]  /*80080*/  HMMA.1688.F32.TF32 R140, R240.reuse, R22, R148 ;  /* 0x00000016f08c723c */ /* 0x040ff60000081094 */
[----:B------:R-:W-:Y:S04]  /*80090*/  STL [R1+0x6324], R136 ;  /* 0x0063248801007387 */ /* 0x000fe80000100800 */
[----:B------:R-:W-:Y:S04]  /*800a0*/  STL [R1+0x6320], R137 ;  /* 0x0063208901007387 */ /* 0x000fe80000100800 */
[----:B------:R-:W-:Y:S04]  /*800b0*/  STL [R1+0x631c], R138 ;  /* 0x00631c8a01007387 */ /* 0x000fe80000100800 */
[----:B------:R-:W-:Y:S04]  /*800c0*/  STL [R1+0x6318], R139 ;  /* 0x0063188b01007387 */ /* 0x000fe80000100800 */
[----:B------:R-:W-:Y:S04]  /*800d0*/  STL [R1+0x6314], R144 ;  /* 0x0063149001007387 */ /* 0x000fe80000100800 */
[----:B------:R-:W-:Y:S04]  /*800e0*/  STL [R1+0x6310], R145 ;  /* 0x0063109101007387 */ /* 0x000fe80000100800 */
[----:B------:R-:W-:Y:S04]  /*800f0*/  STL [R1+0x630c], R146 ;  /* 0x00630c9201007387 */ /* 0x000fe80000100800 */
[----:B------:R3:W-:Y:S02]  /*80100*/  STL [R1+0x6308], R147 ;  /* 0x0063089301007387 */ /* 0x0007e40000100800 */
[----:B---3--:R-:W-:Y:S01]  /*80110*/  HMMA.1688.F32.TF32 R144, R240, R26, R152 ;  /* 0x0000001af090723c */ /* 0x008fe20000081098 */
[----:B------:R-:W-:Y:S01]  /*80120*/  MOV R139, R143 ;  /* 0x0000008f008b7202 */ /* 0x000fe20000000f00 */
[----:B------:R-:W-:Y:S01]  /*80130*/  IMAD.MOV.U32 R138, RZ, RZ, R142 ;  /* 0x000000ffff8a7224 */ /* 0x000fe200078e008e */
[----:B------:R-:W-:Y:S01]  /*80140*/  MOV R136, R140 ;  /* 0x0000008c00887202 */ /* 0x000fe20000000f00 */
[----:B------:R-:W-:-:S15]  /*80150*/  IMAD.MOV.U32 R137, RZ, RZ, R141 ;  /* 0x000000ffff897224 */ /* 0x000fde00078e008d */
[----:B------:R-:W-:-:S04]  /*80160*/  NOP ;  /* 0x0000000000007918 */ /* 0x000fc80000000000 */
[----:B------:R-:W-:Y:S04]  /*80170*/  STL.64 [R1+0x850], R144 ;  /* 0x0008509001007387 */ /* 0x000fe80000100a00 */
[----:B------:R-:W-:Y:S04]  /*80180*/  STL.64 [R1+0x858], R146 ;  /* 0x0008589201007387 */ /* 0x000fe80000100a00 */
[----:B------:R-:W3:Y:S04]  /*80190*/  LDL.LU R148, [R1+0x100] ;  /* 0x0001000001947983 */ /* 0x000ee80000300800 */
[----:B------:R-:W3:Y:S04]  /*801a0*/  LDL.LU R149, [R1+0x104] ;  /* 0x0001040001957983 */ /* 0x000ee80000300800 */
[----:B------:R-:W3:Y:S04]  /*801b0*/  LDL.LU R150, [R1+0x108] ;  /* 0x0001080001967983 */ /* 0x000ee80000300800 */
[----:B------:R-:W3:Y:S04]  /*801c0*/  LDL.LU R151, [R1+0x10c] ;  /* 0x00010c0001977983 */ /* 0x000ee80000300800 */
[----:B------:R-:W-:Y:S04]  /*801d0*/  STL [R1+0x6334], R139 ;  /* 0x0063348b01007387 */ /* 0x000fe80000100800 */
[----:B------:R-:W-:Y:S04]  /*801e0*/  STL [R1+0x6330], R138 ;  /* 0x0063308a01007387 */ /* 0x000fe80000100800 */
[----:B------:R-:W-:Y:S04]  /*801f0*/  STL [R1+0x632c], R136 ;  /* 0x00632c8801007387 */ /* 0x000fe80000100800 */
[----:B------:R4:W-:Y:S02]  /*80200*/  STL [R1+0x6328], R137 ;  /* 0x0063288901007387 */ /* 0x0009e40000100800 */
[C---:B----4-:R-:W-:Y:S02]  /*80210*/  HMMA.1688.F32.TF32 R136, R240.reuse, R10, R244 ;  /* 0x0000000af088723c */ /* 0x050fe400000810f4 */
[----:B------:R-:W4:Y:S04]  /*80220*/  LDL.LU R244, [R1+0xf0] ;  /* 0x0000f00001f47983 */ /* 0x000f280000300800 */
[----:B--2---:R-:W-:-:S15]  /*80230*/  HMMA.1688.F32.TF32 R140, R240, R6, R248 ;  /* 0x00000006f08c723c */ /* 0x004fde00000810f8 */
[----:B------:R-:W-:-:S02]  /*80240*/  NOP ;  /* 0x0000000000007918 */ /* 0x000fc40000000000 */
[----:B------:R-:W-:Y:S04]  /*80250*/  STL.64 [R1+0x830], R136 ;  /* 0x0008308801007387 */ /* 0x000fe80000100a00 */
[----:B------:R2:W-:Y:S04]  /*80260*/  STL.64 [R1+0x838], R138 ;  /* 0x0008388a01007387 */ /* 0x0005e80000100a00 */
[----:B------:R-:W4:Y:S04]  /*80270*/  LDL.LU R245, [R1+0xf4] ;  /* 0x0000f40001f57983 */ /* 0x000f280000300800 */
[----:B------:R-:W4:Y:S04]  /*80280*/  LDL.LU R246, [R1+0xf8] ;  /* 0x0000f80001f67983 */ /* 0x000f280000300800 */
[----:B------:R-:W4:Y:S01]  /*80290*/  LDL.LU R247, [R1+0xfc] ;  /* 0x0000fc0001f77983 */ /* 0x000f220000300800 */
[----:B--2---:R-:W-:-:S03]  /*802a0*/  IMAD.MOV.U32 R139, RZ, RZ, R140 ;  /* 0x000000ffff8b7224 */ /* 0x004fc600078e008c */
[----:B------:R-:W2:Y:S01]  /*802b0*/  LDL.LU R248, [R1+0xc0] ;  /* 0x0000c00001f87983 */ /* 0x000ea20000300800 */
[----:B------:R-:W-:-:S03]  /*802c0*/  IMAD.MOV.U32 R138, RZ, RZ, R141 ;  /* 0x000000ffff8a7224 */ /* 0x000fc600078e008d */
[----:B------:R-:W2:Y:S01]  /*802d0*/  LDL.LU R249, [R1+0xc4] ;  /* 0x0000c40001f97983 */ /* 0x000ea20000300800 */
[----:B------:R-:W-:-:S03]  /*802e0*/  MOV R136, R142 ;  /* 0x0000008e00887202 */ /* 0x000fc60000000f00 */
[----:B------:R-:W2:Y:S01]  /*802f0*/  LDL.LU R250, [R1+0xc8] ;  /* 0x0000c80001fa7983 */ /* 0x000ea20000300800 */
[----:B------:R-:W-:-:S03]  /*80300*/  IMAD.MOV.U32 R137, RZ, RZ, R143 ;  /* 0x000000ffff897224 */ /* 0x000fc600078e008f */
        /* <DEDUP_REMOVED lines=9> */
[----:B------:R-:W-:Y:S04]  /*803a0*/  STL [R1+0x6344], R139 ;  /* 0x0063448b01007387 */ /* 0x000fe80000100800 */
[----:B------:R-:W-:Y:S04]  /*803b0*/  STL [R1+0x6340], R138 ;  /* 0x0063408a01007387 */ /* 0x000fe80000100800 */
[----:B------:R1:W-:Y:S04]  /*803c0*/  STL [R1+0x633c], R136 ;  /* 0x00633c8801007387 */ /* 0x0003e80000100800 */
[----:B------:R1:W-:Y:S01]  /*803d0*/  STL [R1+0x6338], R137 ;  /* 0x0063388901007387 */ /* 0x0003e20000100800 */
[----:B---3--:R-:W-:-:S15]  /*803e0*/  HMMA.1688.F32.TF32 R148, R240, R130, R148 ;  /* 0x00000082f094723c */ /* 0x008fde0000081094 */
[----:B------:R-:W-:-:S09]  /*803f0*/  NOP ;  /* 0x0000000000007918 */ /* 0x000fd20000000000 */
[----:B------:R-:W-:Y:S01]  /*80400*/  IMAD.MOV.U32 R144, RZ, RZ, R148 ;  /* 0x000000ffff907224 */ /* 0x000fe200078e0094 */
[----:B------:R-:W-:Y:S01]  /*80410*/  MOV R145, R149 ;  /* 0x0000009500917202 */ /* 0x000fe20000000f00 */
[----:B------:R-:W3:Y:S01]  /*80420*/  LDL.LU R148, [R1+0xb0] ;  /* 0x0000b00001947983 */ /* 0x000ee20000300800 */
[----:B------:R-:W-:Y:S02]  /*80430*/  IMAD.MOV.U32 R146, RZ, RZ, R150 ;  /* 0x000000ffff927224 */ /* 0x000fe400078e0096 */
[----:B------:R-:W-:Y:S01]  /*80440*/  IMAD.MOV.U32 R147, RZ, RZ, R151 ;  /* 0x000000ffff937224 */ /* 0x000fe200078e0097 */
[----:B------:R-:W3:Y:S04]  /*80450*/  LDL.LU R149, [R1+0xb4] ;  /* 0x0000b40001957983 */ /* 0x000ee80000300800 */
[----:B------:R-:W3:Y:S04]  /*80460*/  LDL.LU R150, [R1+0xb8] ;  /* 0x0000b80001967983 */ /* 0x000ee80000300800 */
[----:B------:R-:W3:Y:S04]  /*80470*/  LDL.LU R151, [R1+0xbc] ;  /* 0x0000bc0001977983 */ /* 0x000ee80000300800 */
[----:B------:R-:W-:Y:S01]  /*80480*/  STL [R1+0x6354], R147 ;  /* 0x0063549301007387 */ /* 0x000fe20000100800 */
[----:B----4-:R-:W-:Y:S03]  /*80490*/  HMMA.1688.F32.TF32 R236, R240, R126, R244 ;  /* 0x0000007ef0ec723c */ /* 0x010fe600000810f4 */
[----:B------:R-:W-:Y:S04]  /*804a0*/  STL [R1+0x6350], R146 ;  /* 0x0063509201007387 */ /* 0x000fe80000100800 */
[----:B------:R-:W-:Y:S04]  /*804b0*/  STL [R1+0x634c], R145 ;  /* 0x00634c9101007387 */ /* 0x000fe80000100800 */
[----:B------:R-:W-:-:S12]  /*804c0*/  STL [R1+0x6348], R144 ;  /* 0x0063489001007387 */ /* 0x000fd80000100800 */
[----:B------:R4:W-:Y:S04]  /*804d0*/  STL.64 [R1+0x808], R238 ;  /* 0x000808ee01007387 */ /* 0x0009e80000100a00 */
[----:B------:R-:W3:Y:S04]  /*804e0*/  LDL.LU R244, [R1+0xa0] ;  /* 0x0000a00001f47983 */ /* 0x000ee80000300800 */
[----:B------:R-:W3:Y:S01]  /*804f0*/  LDL.LU R245, [R1+0xa4] ;  /* 0x0000a40001f57983 */ /* 0x000ee20000300800 */
[----:B--2---:R-:W-:Y:S03]  /*80500*/  HMMA.1688.F32.TF32 R140, R240, R122, R140 ;  /* 0x0000007af08c723c */ /* 0x004fe6000008108c */
[----:B------:R-:W2:Y:S04]  /*80510*/  LDL.LU R246, [R1+0xa8] ;  /* 0x0000a80001f67983 */ /* 0x000ea80000300800 */
[----:B------:R-:W2:Y:S01]  /*80520*/  LDL.LU R247, [R1+0xac] ;  /* 0x0000ac0001f77983 */ /* 0x000ea20000300800 */
[----:B-1----:R-:W-:Y:S01]  /*80530*/  MOV R136, R236 ;  /* 0x000000ec00887202 */ /* 0x002fe20000000f00 */
[----:B------:R-:W-:-:S15]  /*80540*/  IMAD.MOV.U32 R137, RZ, RZ, R237 ;  /* 0x000000ffff897224 */ /* 0x000fde00078e00ed */
[----:B----4-:R-:W-:Y:S01]  /*80550*/  IMAD.MOV.U32 R239, RZ, RZ, R140 ;  /* 0x000000ffffef7224 */ /* 0x010fe200078e008c */
[----:B------:R-:W-:Y:S01]  /*80560*/  MOV R238, R141 ;  /* 0x0000008d00ee7202 */ /* 0x000fe20000000f00 */
[----:B------:R-:W-:Y:S02]  /*80570*/  IMAD.MOV.U32 R237, RZ, RZ, R142 ;  /* 0x000000ffffed7224 */ /* 0x000fe400078e008e */
[----:B------:R-:W-:Y:S02]  /*80580*/  IMAD.MOV.U32 R236, RZ, RZ, R143 ;  /* 0x000000ffffec7224 */ /* 0x000fe400078e008f */
[C---:B------:R-:W-:Y:S01]  /*80590*/  HMMA.1688.F32.TF32 R140, R240.reuse, R118, R152 ;  /* 0x00000076f08c723c */ /* 0x040fe20000081098 */
[----:B------:R-:W-:Y:S04]  /*805a0*/  STL [R1+0x635c], R137 ;  /* 0x00635c8901007387 */ /* 0x000fe80000100800 */
[----:B------:R1:W-:Y:S04]  /*805b0*/  STL [R1+0x6358], R136 ;  /* 0x0063588801007387 */ /* 0x0003e80000100800 */
[----:B------:R-:W-:Y:S04]  /*805c0*/  STL [R1+0x6304], R236 ;  /* 0x006304ec01007387 */ /* 0x000fe80000100800 */
[----:B------:R-:W-:Y:S04]  /*805d0*/  STL [R1+0x6300], R237 ;  /* 0x006300ed01007387 */ /* 0x000fe80000100800 */
[----:B------:R4:W-:Y:S01]  /*805e0*/  STL [R1+0x62fc], R238 ;  /* 0x0062fcee01007387 */ /* 0x0009e20000100800 */
[----:B-1----:R-:W-:Y:S03]  /*805f0*/  HMMA.1688.F32.TF32 R136, R240, R114, R248 ;  /* 0x00000072f088723c */ /* 0x002fe600000810f8 */
[----:B------:R1:W-:Y:S04]  /*80600*/  STL [R1+0x62f8], R239 ;  /* 0x0062f8ef01007387 */ /* 0x0003e80000100800 */
[----:B------:R-:W-:Y:S04]  /*80610*/  STL.64 [R1+0x7e0], R140 ;  /* 0x0007e08c01007387 */ /* 0x000fe80000100a00 */
[----:B------:R3:W-:Y:S04]  /*80620*/  STL.64 [R1+0x7e8], R142 ;  /* 0x0007e88e01007387 */ /* 0x0007e80000100a00 */
[----:B------:R-:W2:Y:S04]  /*80630*/  LDL.LU R248, [R1+0x90] ;  /* 0x0000900001f87983 */ /* 0x000ea80000300800 */
[----:B------:R-:W2:Y:S04]  /*80640*/  LDL.LU R249, [R1+0x94] ;  /* 0x0000940001f97983 */ /* 0x000ea80000300800 */
[----:B------:R-:W2:Y:S04]  /*80650*/  LDL.LU R250, [R1+0x98] ;  /* 0x0000980001fa7983 */ /* 0x000ea80000300800 */
[----:B------:R-:W2:Y:S01]  /*80660*/  LDL.LU R251, [R1+0x9c] ;  /* 0x00009c0001fb7983 */ /* 0x000ea20000300800 */
[----:B----4-:R-:W-:Y:S01]  /*80670*/  IMAD.MOV.U32 R238, RZ, RZ, R138 ;  /* 0x000000ffffee7224 */ /* 0x010fe200078e008a */
[----:B-1----:R-:W-:Y:S01]  /*80680*/  MOV R239, R139 ;  /* 0x0000008b00ef7202 */ /* 0x002fe20000000f00 */
[----:B------:R-:W-:Y:S01]  /*80690*/  IMAD.MOV.U32 R237, RZ, RZ, R137 ;  /* 0x000000ffffed7224 */ /* 0x000fe200078e0089 */
[----:B------:R-:W-:-:S03]  /*806a0*/  MOV R236, R136 ;  /* 0x0000008800ec7202 */ /* 0x000fc60000000f00 */
[----:B------:R1:W-:Y:S04]  /*806b0*/  STL [R1+0x636c], R239 ;  /* 0x00636cef01007387 */ /* 0x0003e80000100800 */
[----:B------:R4:W-:Y:S04]  /*806c0*/  STL [R1+0x6368], R238 ;  /* 0x006368ee01007387 */ /* 0x0009e80000100800 */
[----:B------:R4:W-:Y:S04]  /*806d0*/  STL [R1+0x6364], R237 ;  /* 0x006364ed01007387 */ /* 0x0009e80000100800 */
[----:B------:R4:W-:Y:S01]  /*806e0*/  STL [R1+0x6360], R236 ;  /* 0x006360ec01007387 */ /* 0x0009e20000100800 */
[----:B---3--:R-:W-:-:S15]  /*806f0*/  HMMA.1688.F32.TF32 R140, R240, R110, R148 ;  /* 0x0000006ef08c723c */ /* 0x008fde0000081094 */
[----:B------:R-:W-:-:S09]  /*80700*/  NOP ;  /* 0x0000000000007918 */ /* 0x000fd20000000000 */
[----:B------:R-:W-:Y:S01]  /*80710*/  IMAD.MOV.U32 R145, RZ, RZ, R140 ;  /* 0x000000ffff917224 */ /* 0x000fe200078e008c */
[----:B------:R-:W-:Y:S01]  /*80720*/  MOV R139, R142 ;  /* 0x0000008e008b7202 */ /* 0x000fe20000000f00 */
[----:B------:R-:W-:Y:S02]  /*80730*/  IMAD.MOV.U32 R144, RZ, RZ, R141 ;  /* 0x000000ffff907224 */ /* 0x000fe400078e008d */
[----:B------:R-:W-:-:S05]  /*80740*/  IMAD.MOV.U32 R138, RZ, RZ, R143 ;  /* 0x000000ffff8a7224 */ /* 0x000fca00078e008f */
[----:B------:R-:W-:Y:S04]  /*80750*/  STL [R1+0x637c], R138 ;  /* 0x00637c8a01007387 */ /* 0x000fe80000100800 */
[----:B------:R-:W-:Y:S04]  /*80760*/  STL [R1+0x6378], R139 ;  /* 0x0063788b01007387 */ /* 0x000fe80000100800 */
[----:B------:R-:W-:Y:S01]  /*80770*/  STL [R1+0x6374], R144 ;  /* 0x0063749001007387 */ /* 0x000fe20000100800 */
[----:B--2---:R-:W-:Y:S03]  /*80780*/  HMMA.1688.F32.TF32 R140, R240, R106, R244 ;  /* 0x0000006af08c723c */ /* 0x004fe600000810f4 */
[----:B------:R-:W-:-:S15]  /*80790*/  STL [R1+0x6370], R145 ;  /* 0x0063709101007387 */ /* 0x000fde0000100800 */
[----:B------:R-:W-:-:S06]  /*807a0*/  NOP ;  /* 0x0000000000007918 */ /* 0x000fcc0000000000 */
[----:B-1----:R-:W-:Y:S01]  /*807b0*/  IMAD.MOV.U32 R239, RZ, RZ, R140 ;  /* 0x000000ffffef7224 */ /* 0x002fe200078e008c */
[----:B----4-:R-:W-:Y:S01]  /*807c0*/  MOV R238, R141 ;  /* 0x0000008d00ee7202 */ /* 0x010fe20000000f00 */
[----:B------:R-:W2:Y:S01]  /*807d0*/  LDL.LU R140, [R1] ;  /* 0x00000000018c7983 */ /* 0x000ea20000300800 */
[----:B------:R-:W-:Y:S02]  /*807e0*/  IMAD.MOV.U32 R237, RZ, RZ, R142 ;  /* 0x000000ffffed7224 */ /* 0x000fe400078e008e */
[----:B------:R-:W-:Y:S01]  /*807f0*/  IMAD.MOV.U32 R236, RZ, RZ, R143 ;  /* 0x000000ffffec7224 */ /* 0x000fe200078e008f */
[----:B------:R-:W2:Y:S04]  /*80800*/  LDL.LU R141, [R1+0x4] ;  /* 0x00000400018d7983 */ /* 0x000ea80000300800 */
[----:B------:R-:W2:Y:S04]  /*80810*/  LDL.LU R142, [R1+0x8] ;  /* 0x00000800018e7983 */ /* 0x000ea80000300800 */
[----:B------:R-:W2:Y:S04]  /*80820*/  LDL.LU R143, [R1+0xc] ;  /* 0x00000c00018f7983 */ /* 0x000ea80000300800 */
[----:B------:R-:W3:Y:S04]  /*80830*/  LDL.LU R152, [R1+0x70] ;  /* 0x0000700001987983 */ /* 0x000ee80000300800 */
[----:B------:R-:W3:Y:S04]  /*80840*/  LDL.LU R153, [R1+0x74] ;  /* 0x0000740001997983 */ /* 0x000ee80000300800 */
[----:B------:R-:W3:Y:S04]  /*80850*/  LDL.LU R154, [R1+0x78] ;  /* 0x00007800019a7983 */ /* 0x000ee80000300800 */
[----:B------:R-:W3:Y:S04]  /*80860*/  LDL.LU R155, [R1+0x7c] ;  /* 0x00007c00019b7983 */ /* 0x000ee80000300800 */
[----:B------:R1:W-:Y:S04]  /*80870*/  STL [R1+0x638c], R236 ;  /* 0x00638cec01007387 */ /* 0x0003e80000100800 */
[----:B------:R4:W-:Y:S04]  /*80880*/  STL [R1+0x6388], R237 ;  /* 0x006388ed01007387 */ /* 0x0009e80000100800 */
[----:B------:R-:W-:Y:S04]  /*80890*/  STL [R1+0x6384], R239 ;  /* 0x006384ef01007387 */ /* 0x000fe80000100800 */
[----:B------:R4:W-:Y:S04]  /*808a0*/  STL [R1+0x6380], R238 ;  /* 0x006380ee01007387 */ /* 0x0009e80000100800 */
[----:B-1----:R-:W2:Y:S04]  /*808b0*/  LDL.LU R236, [R1+0x80] ;  /* 0x0000800001ec7983 */ /* 0x002ea80000300800 */
[----:B----4-:R-:W2:Y:S04]  /*808c0*/  LDL.LU R237, [R1+0x84] ;  /* 0x0000840001ed7983 */ /* 0x010ea80000300800 */
[----:B------:R-:W2:Y:S04]  /*808d0*/  LDL.LU R238, [R1+0x88] ;  /* 0x0000880001ee7983 */ /* 0x000ea80000300800 */
[----:B------:R-:W2:Y:S01]  /*808e0*/  LDL.LU R239, [R1+0x8c] ;  /* 0x00008c0001ef7983 */ /* 0x000ea20000300800 */
[----:B------:R-:W-:Y:S03]  /*808f0*/  HMMA.1688.F32.TF32 R148, R240, R102, R248 ;  /* 0x00000066f094723c */ /* 0x000fe600000810f8 */
[----:B------:R-:W4:Y:S04]  /*80900*/  LDL.LU R244, [R1+0x50] ;  /* 0x0000500001f47983 */ /* 0x000f280000300800 */
[----:B------:R-:W4:Y:S04]  /*80910*/  LDL.LU R245, [R1+0x54] ;  /* 0x0000540001f57983 */ /* 0x000f280000300800 */
[----:B------:R-:W4:Y:S04]  /*80920*/  LDL.LU R246, [R1+0x58] ;  /* 0x0000580001f67983 */ /* 0x000f280000300800 */
[----:B------:R-:W4:Y:S09]  /*80930*/  LDL.LU R247, [R1+0x5c] ;  /* 0x00005c0001f77983 */ /* 0x000f320000300800 */
[----:B------:R-:W-:Y:S01]  /*80940*/  MOV R137, R148 ;  /* 0x0000009400897202 */ /* 0x000fe20000000f00 */
[----:B------:R-:W-:Y:S01]  /*80950*/  IMAD.MOV.U32 R136, RZ, RZ, R149 ;  /* 0x000000ffff887224 */ /* 0x000fe200078e0095 */
[----:B------:R-:W4:Y:S01]  /*80960*/  LDL.LU R148, [R1+0x60] ;  /* 0x0000600001947983 */ /* 0x000f220000300800 */
[----:B------:R-:W-:Y:S01]  /*80970*/  IMAD.MOV.U32 R147, RZ, RZ, R150 ;  /* 0x000000ffff937224 */ /* 0x000fe200078e0096 */
[----:B------:R-:W-:-:S02]  /*80980*/  MOV R146, R151 ;  /* 0x0000009700927202 */ /* 0x000fc40000000f00 */
[----:B------:R-:W4:Y:S04]  /*80990*/  LDL.LU R149, [R1+0x64] ;  /* 0x0000640001957983 */ /* 0x000f280000300800 */
[----:B------:R-:W4:Y:S04]  /*809a0*/  LDL.LU R150, [R1+0x68] ;  /* 0x0000680001967983 */ /* 0x000f280000300800 */
[----:B------:R-:W4:Y:S04]  /*809b0*/  LDL.LU R151, [R1+0x6c] ;  /* 0x00006c0001977983 */ /* 0x000f280000300800 */
[----:B------:R-:W4:Y:S04]  /*809c0*/  LDL.LU R248, [R1+0x40] ;  /* 0x0000400001f87983 */ /* 0x000f280000300800 */
[----:B------:R-:W4:Y:S04]  /*809d0*/  LDL.LU R249, [R1+0x44] ;  /* 0x0000440001f97983 */ /* 0x000f280000300800 */
[----:B------:R-:W4:Y:S04]  /*809e0*/  LDL.LU R250, [R1+0x48] ;  /* 0x0000480001fa7983 */ /* 0x000f280000300800 */
[----:B------:R-:W4:Y:S04]  /*809f0*/  LDL.LU R251, [R1+0x4c] ;  /* 0x00004c0001fb7983 */ /* 0x000f280000300800 */
[----:B------:R-:W-:Y:S01]  /*80a00*/  STL.64 [R1+0x63a8], R146 ;  /* 0x0063a89201007387 */ /* 0x000fe20000100a00 */
[C---:B---3--:R-:W-:Y:S06]  /*80a10*/  HMMA.1688.F32.TF32 R152, R240.reuse, R94, R152 ;  /* 0x0000005ef098723c */ /* 0x048fec0000081098 */
[----:B--2---:R-:W-:-:S15]  /*80a20*/  HMMA.1688.F32.TF32 R236, R240, R98, R236 ;  /* 0x00000062f0ec723c */ /* 0x004fde00000810ec */
[----:B------:R-:W-:-:S09]  /*80a30*/  NOP ;  /* 0x0000000000007918 */ /* 0x000fd20000000000 */
[----:B------:R-:W-:Y:S01]  /*80a40*/  MOV R144, R238 ;  /* 0x000000ee00907202 */ /* 0x000fe20000000f00 */
[----:B------:R-:W-:Y:S02]  /*80a50*/  IMAD.MOV.U32 R145, RZ, RZ, R239 ;  /* 0x000000ffff917224 */ /* 0x000fe400078e00ef */
[----:B------:R-:W-:Y:S02]  /*80a60*/  IMAD.MOV.U32 R138, RZ, RZ, R236 ;  /* 0x000000ffff8a7224 */ /* 0x000fe400078e00ec */
[----:B------:R-:W-:Y:S01]  /*80a70*/  IMAD.MOV.U32 R139, RZ, RZ, R237 ;  /* 0x000000ffff8b7224 */ /* 0x000fe200078e00ed */
[----:B------:R1:W-:Y:S01]  /*80a80*/  STL.64 [R1+0x63a0], R144 ;  /* 0x0063a09001007387 */ /* 0x0003e20000100a00 */
[----:B------:R-:W-:Y:S01]  /*80a90*/  IMAD.MOV.U32 R239, RZ, RZ, R154 ;  /* 0x000000ffffef7224 */ /* 0x000fe200078e009a */
[----:B------:R-:W-:Y:S01]  /*80aa0*/  MOV R237, R153 ;  /* 0x0000009900ed7202 */ /* 0x000fe20000000f00 */
[----:B------:R-:W-:Y:S01]  /*80ab0*/  IMAD.MOV.U32 R238, RZ, RZ, R155 ;  /* 0x000000ffffee7224 */ /* 0x000fe200078e009b */
[----:B-1----:R-:W2:Y:S04]  /*80ac0*/  LDL.LU R144, [R1+0x10] ;  /* 0x0000100001907983 */ /* 0x002ea80000300800 */
[----:B------:R-:W2:Y:S04]  /*80ad0*/  LDL.LU R145, [R1+0x14] ;  /* 0x0000140001917983 */ /* 0x000ea80000300800 */
[----:B------:R-:W2:Y:S04]  /*80ae0*/  LDL.LU R146, [R1+0x18] ;  /* 0x0000180001927983 */ /* 0x000ea80000300800 */
[----:B------:R-:W2:Y:S04]  /*80af0*/  LDL.LU R147, [R1+0x1c] ;  /* 0x00001c0001937983 */ /* 0x000ea80000300800 */
[----:B------:R-:W-:Y:S01]  /*80b00*/  STL.64 [R1+0x6398], R138 ;  /* 0x0063988a01007387 */ /* 0x000fe20000100a00 */
[----:B------:R-:W-:-:S03]  /*80b10*/  IMAD.MOV.U32 R236, RZ, RZ, R152 ;  /* 0x000000ffffec7224 */ /* 0x000fc600078e0098 */
[----:B------:R1:W-:Y:S01]  /*80b20*/  STL.64 [R1+0x6390], R136 ;  /* 0x0063908801007387 */ /* 0x0003e20000100a00 */
[C---:B----4-:R-:W-:Y:S03]  /*80b30*/  HMMA.1688.F32.TF32 R148, R240.reuse, R90, R148 ;  /* 0x0000005af094723c */ /* 0x050fe60000081094 */
[----:B-1----:R-:W3:Y:S04]  /*80b40*/  LDL.LU R136, [R1+0x20] ;  /* 0x0000200001887983 */ /* 0x002ee80000300800 */
[----:B------:R-:W3:Y:S04]  /*80b50*/  LDL.LU R137, [R1+0x24] ;  /* 0x0000240001897983 */ /* 0x000ee80000300800 */
[----:B------:R-:W3:Y:S04]  /*80b60*/  LDL.LU R138, [R1+0x28] ;  /* 0x00002800018a7983 */ /* 0x000ee80000300800 */
[----:B------:R-:W3:Y:S04]  /*80b70*/  LDL.LU R139, [R1+0x2c] ;  /* 0x00002c00018b7983 */ /* 0x000ee80000300800 */
[----:B------:R-:W4:Y:S01]  /*80b80*/  LDL.LU.64 R154, [R1+0x64a8] ;  /* 0x0064a800019a7983 */ /* 0x000f220000300a00 */
[C---:B------:R-:W-:Y:S03]  /*80b90*/  HMMA.1688.F32.TF32 R244, R240.reuse, R18, R244 ;  /* 0x00000012f0f4723c */ /* 0x040fe600000810f4 */
[----:B------:R-:W4:Y:S04]  /*80ba0*/  LDL.LU.64 R152, [R1+0x64a0] ;  /* 0x0064a00001987983 */ /* 0x000f280000300a00 */
[----:B------:R-:W-:Y:S04]  /*80bb0*/  STL.64 [R1+0x63b8], R238 ;  /* 0x0063b8ee01007387 */ /* 0x000fe80000100a00 */
[----:B------:R1:W-:Y:S01]  /*80bc0*/  STL.64 [R1+0x63b0], R236 ;  /* 0x0063b0ec01007387 */ /* 0x0003e20000100a00 */
[C---:B------:R-:W-:Y:S03]  /*80bd0*/  HMMA.1688.F32.TF32 R248, R240.reuse, R14, R248 ;  /* 0x0000000ef0f8723c */ /* 0x040fe600000810f8 */
[----:B-1----:R-:W4:Y:S04]  /*80be0*/  LDL.LU R236, [R1+0x30] ;  /* 0x0000300001ec7983 */ /* 0x002f280000300800 */
[----:B------:R-:W4:Y:S04]  /*80bf0*/  LDL.LU R237, [R1+0x34] ;  /* 0x0000340001ed7983 */ /* 0x000f280000300800 */
[----:B------:R-:W4:Y:S04]  /*80c00*/  LDL.LU R238, [R1+0x38] ;  /* 0x0000380001ee7983 */ /* 0x000f280000300800 */
[----:B------:R-:W4:Y:S04]  /*80c10*/  LDL.LU R239, [R1+0x3c] ;  /* 0x00003c0001ef7983 */ /* 0x000f280000300800 */
        /* <DEDUP_REMOVED lines=14> */
[----:B------:R-:W-:Y:S01]  /*80d00*/  STL.64 [R1+0x63c0], R86 ;  /* 0x0063c05601007387 */ /* 0x000fe20000100a00 */
[C---:B--2---:R-:W-:Y:S06]  /*80d10*/  HMMA.1688.F32.TF32 R144, R240.reuse, R78, R144 ;  /* 0x0000004ef090723c */ /* 0x044fec0000081090 */
[C---:B---3--:R-:W-:Y:S06]  /*80d20*/  HMMA.1688.F32.TF32 R136, R240.reuse, R82, R136 ;  /* 0x00000052f088723c */ /* 0x048fec0000081088 */
[----:B----4-:R-:W-:-:S15]  /*80d30*/  HMMA.1688.F32.TF32 R12, R240, R86, R236 ;  /* 0x00000056f00c723c */ /* 0x010fde00000810ec */
[----:B------:R-:W-:-:S08]  /*80d40*/  NOP ;  /* 0x0000000000007918 */ /* 0x000fd00000000000 */
[----:B------:R-:W-:Y:S04]  /*80d50*/  STL.64 [R1+0x740], R12 ;  /* 0x0007400c01007387 */ /* 0x000fe80000100a00 */
[----:B------:R1:W-:Y:S04]  /*80d60*/  STL.64 [R1+0x748], R14 ;  /* 0x0007480e01007387 */ /* 0x0003e80000100a00 */
[----:B------:R-:W-:Y:S04]  /*80d70*/  STL.64 [R1+0x730], R136 ;  /* 0x0007308801007387 */ /* 0x000fe80000100a00 */
[----:B------:R2:W-:Y:S01]  /*80d80*/  STL.64 [R1+0x738], R138 ;  /* 0x0007388a01007387 */ /* 0x0005e20000100a00 */
[C---:B-1----:R-:W-:Y:S03]  /*80d90*/  HMMA.1688.F32.TF32 R12, R240.reuse, R74, R140 ;  /* 0x0000004af00c723c */ /* 0x042fe6000008108c */
[----:B------:R-:W-:Y:S04]  /*80da0*/  STL.64 [R1+0x720], R144 ;  /* 0x0007209001007387 */ /* 0x000fe80000100a00 */
[----:B------:R-:W-:Y:S01]  /*80db0*/  STL.64 [R1+0x728], R146 ;  /* 0x0007289201007387 */ /* 0x000fe20000100a00 */
[----:B--2---:R-:W-:-:S15]  /*80dc0*/  HMMA.1688.F32.TF32 R136, R240, R70, R248 ;  /* 0x00000046f088723c */ /* 0x004fde00000810f8 */
[----:B------:R-:W-:Y:S04]  /*80dd0*/  STL.64 [R1+0x710], R12 ;  /* 0x0007100c01007387 */ /* 0x000fe80000100a00 */
[----:B------:R-:W-:Y:S04]  /*80de0*/  STL.64 [R1+0x718], R14 ;  /* 0x0007180e01007387 */ /* 0x000fe80000100a00 */
[----:B------:R-:W-:Y:S04]  /*80df0*/  STL.64 [R1+0x700], R136 ;  /* 0x0007008801007387 */ /* 0x000fe80000100a00 */
[----:B------:R1:W-:Y:S04]  /*80e00*/  STL.64 [R1+0x708], R138 ;  /* 0x0007088a01007387 */ /* 0x0003e80000100a00 */
[----:B-1----:R-:W2:Y:S01]  /*80e10*/  LDL R139, [R1+0xcc0] ;  /* 0x000cc000018b7983 */ /* 0x002ea20000100800 */
[C---:B------:R-:W-:Y:S06]  /*80e20*/  HMMA.1688.F32.TF32 R140, R240.reuse, R66, R244 ;  /* 0x00000042f08c723c */ /* 0x040fec00000810f4 */
[C---:B------:R-:W-:Y:S06]  /*80e30*/  HMMA.1688.F32.TF32 R12, R240.reuse, R62, R148 ;  /* 0x0000003ef00c723c */ /* 0x040fec0000081094 */
[C---:B------:R-:W-:Y:S06]  /*80e40*/  HMMA.1688.F32.TF32 R148, R240.reuse, R58, R152 ;  /* 0x0000003af094723c */ /* 0x040fec0000081098 */
[C---:B------:R-:W-:Y:S05]  /*80e50*/  HMMA.1688.F32.TF32 R152, R240.reuse, R54, R156 ;  /* 0x00000036f098723c */ /* 0x040fea000008109c */
[----:B------:R-:W-:Y:S01]  /*80e60*/  STL.64 [R1+0x140], R140 ;  /* 0x0001408c01007387 */ /* 0x000fe20000100a00 */
[C---:B------:R-:W-:Y:S03]  /*80e70*/  HMMA.1688.F32.TF32 R156, R240.reuse, R50, R160 ;  /* 0x00000032f09c723c */ /* 0x040fe600000810a0 */
[----:B------:R-:W-:Y:S04]  /*80e80*/  STL.64 [R1+0x148], R142 ;  /* 0x0001488e01007387 */ /* 0x000fe80000100a00 */
[----:B------:R-:W-:Y:S01]  /*80e90*/  STL.64 [R1+0x6f0], R12 ;  /* 0x0006f00c01007387 */ /* 0x000fe20000100a00 */
[C---:B------:R-:W-:Y:S03]  /*80ea0*/  HMMA.1688.F32.TF32 R160, R240.reuse, R46, R164 ;  /* 0x0000002ef0a0723c */ /* 0x040fe600000810a4 */
[----:B------:R1:W-:Y:S03]  /*80eb0*/  STL.64 [R1+0x6f8], R14 ;  /* 0x0006f80e01007387 */ /* 0x0003e60000100a00 */
[C---:B------:R-:W-:Y:S06]  /*80ec0*/  HMMA.1688.F32.TF32 R164, R240.reuse, R42, R168 ;  /* 0x0000002af0a4723c */ /* 0x040fec00000810a8 */
[----:B-1----:R-:W-:Y:S06]  /*80ed0*/  HMMA.1688.F32.TF32 R12, R240, R30, R180 ;  /* 0x0000001ef00c723c */ /* 0x002fec00000810b4 */
[C---:B------:R-:W-:Y:S06]  /*80ee0*/  HMMA.1688.F32.TF32 R180, R132.reuse, R26, R184 ;  /* 0x0000001a84b4723c */ /* 0x040fec00000810b8 */
[C---:B------:R-:W-:Y:S06]  /*80ef0*/  HMMA.1688.F32.TF32 R184, R132.reuse, R22, R188 ;  /* 0x0000001684b8723c */ /* 0x040fec00000810bc */
[----:B------:R-:W-:Y:S06]  /*80f00*/  HMMA.1688.F32.TF32 R188, R132, R10, R192 ;  /* 0x0000000a84bc723c */ /* 0x000fec00000810c0 */
[----:B------:R-:W-:Y:S06]  /*80f10*/  HMMA.1688.F32.TF32 R168, R240, R38, R172 ;  /* 0x00000026f0a8723c */ /* 0x000fec00000810ac */
[----:B------:R-:W-:Y:S01]  /*80f20*/  HMMA.1688.F32.TF32 R192, R132, R6, R196 ;  /* 0x0000000684c0723c */ /* 0x000fe200000810c4 */
[----:B------:R-:W-:-:S05]  /*80f30*/  MOV R140, R117 ;  /* 0x00000075008c7202 */ /* 0x000fca0000000f00 */
[----:B------:R-:W-:Y:S01]  /*80f40*/  HMMA.1688.F32.TF32 R196, R132, R130, R200 ;  /* 0x0000008284c4723c */ /* 0x000fe200000810c8 */
[----:B------:R-:W-:Y:S01]  /*80f50*/  IMAD.MOV.U32 R141, RZ, RZ, R116 ;  /* 0x000000ffff8d7224 */ /* 0x000fe200078e0074 */
[----:B------:R-:W-:Y:S01]  /*80f60*/  MOV R143, R112 ;  /* 0x00000070008f7202 */ /* 0x000fe20000000f00 */
[----:B------:R-:W-:Y:S01]  /*80f70*/  IMAD.MOV.U32 R142, RZ, RZ, R113 ;  /* 0x000000ffff8e7224 */ /* 0x000fe200078e0071 */
[----:B------:R-:W-:Y:S02]  /*80f80*/  STL.64 [R1+0x6290], R150 ;  /* 0x0062909601007387 */ /* 0x000fe40000100a00 */
[----:B------:R-:W-:Y:S01]  /*80f90*/  HMMA.1688.F32.TF32 R172, R240, R34, R176 ;  /* 0x00000022f0ac723c */ /* 0x000fe200000810b0 */
[----:B------:R-:W-:Y:S01]  /*80fa0*/  IMAD.MOV.U32 R144, RZ, RZ, R65 ;  /* 0x000000ffff907224 */ /* 0x000fe200078e0041 */
[----:B------:R-:W-:Y:S01]  /*80fb0*/  MOV R146, R77 ;  /* 0x0000004d00927202 */ /* 0x000fe20000000f00 */
[----:B------:R-:W-:Y:S02]  /*80fc0*/  IMAD.MOV.U32 R145, RZ, RZ, R93 ;  /* 0x000000ffff917224 */ /* 0x000fe400078e005d */
[----:B------:R-:W-:Y:S01]  /*80fd0*/  IMAD.MOV.U32 R147, RZ, RZ, R76 ;  /* 0x000000ffff937224 */ /* 0x000fe200078e004c */
[C---:B------:R-:W-:Y:S01]  /*80fe0*/  HMMA.1688.F32.TF32 R200, R132.reuse, R126, R204 ;  /* 0x0000007e84c8723c */ /* 0x040fe200000810cc */
[----:B------:R-:W-:Y:S01]  /*80ff0*/  IMAD.MOV.U32 R244, RZ, RZ, R96 ;  /* 0x000000fffff47224 */ /* 0x000fe200078e0060 */
[----:B------:R-:W-:Y:S01]  /*81000*/  MOV R245, R81 ;  /* 0x0000005100f57202 */ /* 0x000fe20000000f00 */
[----:B------:R-:W-:Y:S01]  /*81010*/  IMAD.MOV.U32 R246, RZ, RZ, R80 ;  /* 0x000000fffff67224 */ /* 0x000fe200078e0050 */
[----:B------:R-:W-:Y:S02]  /*81020*/  LDS R130, [R252+UR8+0x83400] ;  /* 0x08340008fc827984 */ /* 0x000fe40008000800 */
        /* <DEDUP_REMOVED lines=17> */
[----:B------:R1:W-:Y:S02]  /*81140*/  STL.64 [R1+0x638], R14 ;  /* 0x0006380e01007387 */ /* 0x0003e40000100a00 */
[----:B-1----:R-:W-:Y:S02]  /*81150*/  HMMA.1688.F32.TF32 R12, R132, R94, R140 ;  /* 0x0000005e840c723c */ /* 0x002fe4000008108c */
[----:B------:R-:W-:Y:S04]  /*81160*/  STL [R1+0x6280], R180 ;  /* 0x006280b401007387 */ /* 0x000fe80000100800 */
[----:B------:R-:W-:Y:S04]  /*81170*/  STL [R1+0x627c], R181 ;  /* 0x00627cb501007387 */ /* 0x000fe80000100800 */
[----:B------:R-:W-:Y:S04]  /*81180*/  STL [R1+0x6278], R182 ;  /* 0x006278b601007387 */ /* 0x000fe80000100800 */
[----:B------:R-:W-:Y:S01]  /*81190*/  STL [R1+0x6274], R183 ;  /* 0x006274b701007387 */ /* 0x000fe20000100800 */
[----:B------:R-:W-:Y:S01]  /*811a0*/  IMAD.MOV.U32 R247, RZ, RZ, R0 ;  /* 0x000000fffff77224 */ /* 0x000fe200078e0000 */
        /* <DEDUP_REMOVED lines=13> */
[----:B------:R-:W-:Y:S02]  /*81280*/  IMAD.MOV.U32 R165, RZ, RZ, R105 ;  /* 0x000000ffffa57224 */ /* 0x000fe400078e0069 */
[----:B------:R-:W-:Y:S01]  /*81290*/  IMAD.MOV.U32 R166, RZ, RZ, R104 ;  /* 0x000000ffffa67224 */ /* 0x000fe200078e0068 */
        /* <DEDUP_REMOVED lines=15> */
[----:B------:R-:W4:Y:S04]  /*81390*/  LDL.LU R93, [R1+0x6468] ;  /* 0x00646800015d7983 */ /* 0x000f280000300800 */
        /* <DEDUP_REMOVED lines=21> */
[----:B------:R-:W-:-:S03]  /*814f0*/  MOV R167, R97 ;  /* 0x0000006100a77202 */ /* 0x000fc60000000f00 */
[----:B------:R-:W2:Y:S01]  /*81500*/  LDL.LU R97, [R1+0x6410] ;  /* 0x0064100001617983 */ /* 0x000ea20000300800 */
[C---:B------:R-:W-:Y:S06]  /*81510*/  HMMA.1688.F32.TF32 R216, R132.reuse, R110, R220 ;  /* 0x0000006e84d8723c */ /* 0x040fec00000810dc */
[C---:B------:R-:W-:Y:S06]  /*81520*/  HMMA.1688.F32.TF32 R220, R132.reuse, R106, R224 ;  /* 0x0000006a84dc723c */ /* 0x040fec00000810e0 */
[C---:B------:R-:W-:Y:S06]  /*81530*/  HMMA.1688.F32.TF32 R224, R132.reuse, R102, R228 ;  /* 0x0000006684e0723c */ /* 0x040fec00000810e4 */
[----:B------:R-:W-:Y:S01]  /*81540*/  HMMA.1688.F32.TF32 R228, R132, R98, R232 ;  /* 0x0000006284e4723c */ /* 0x000fe200000810e8 */
[----:B----4-:R-:W-:Y:S01]  /*81550*/  IMAD.MOV.U32 R175, RZ, RZ, R93 ;  /* 0x000000ffffaf7224 */ /* 0x010fe200078e005d */
[----:B---3--:R-:W-:Y:S01]  /*81560*/  MOV R174, R77 ;  /* 0x0000004d00ae7202 */ /* 0x008fe20000000f00 */
[----:B--2---:R-:W-:-:S02]  /*81570*/  IMAD.MOV.U32 R173, RZ, RZ, R76 ;  /* 0x000000ffffad7224 */ /* 0x004fc400078e004c */
[----:B------:R-:W-:Y:S02]  /*81580*/  IMAD.MOV.U32 R172, RZ, RZ, R96 ;  /* 0x000000ffffac7224 */ /* 0x000fe400078e0060 */
[----:B------:R-:W2:Y:S04]  /*81590*/  LDL.LU R96, [R1+0x640c] ;  /* 0x00640c0001607983 */ /* 0x000ea80000300800 */
[----:B------:R-:W3:Y:S04]  /*815a0*/  LDL.LU R76, [R1+0x6408] ;  /* 0x00640800014c7983 */ /* 0x000ee80000300800 */
[----:B------:R-:W4:Y:S01]  /*815b0*/  LDL.LU R77, [R1+0x6404] ;  /* 0x00640400014d7983 */ /* 0x000f220000300800 */
[----:B------:R-:W-:Y:S01]  /*815c0*/  IMAD.MOV.U32 R242, RZ, RZ, R80 ;  /* 0x000000fffff27224 */ /* 0x000fe200078e0050 */
[----:B------:R-:W-:-:S02]  /*815d0*/  MOV R241, R0 ;  /* 0x0000000000f17202 */ /* 0x000fc40000000f00 */
[----:B------:R-:W2:Y:S01]  /*815e0*/  LDL.LU R93, [R1+0x6400] ;  /* 0x00640000015d7983 */ /* 0x000ea20000300800 */
[----:B------:R-:W-:-:S03]  /*815f0*/  IMAD.MOV.U32 R240, RZ, RZ, R92 ;  /* 0x000000fffff07224 */ /* 0x000fc600078e005c */
[----:B------:R-:W2:Y:S01]  /*81600*/  LDL.LU R92, [R1+0x63fc] ;  /* 0x0063fc00015c7983 */ /* 0x000ea20000300800 */
[----:B------:R-:W-:-:S03]  /*81610*/  IMAD.MOV.U32 R243, RZ, RZ, R81 ;  /* 0x000000fffff37224 */ /* 0x000fc600078e0051 */
[----:B------:R-:W3:Y:S01]  /*81620*/  LDL.LU R0, [R1+0x63f8] ;  /* 0x0063f80001007983 */ /* 0x000ee20000300800 */
[----:B------:R-:W-:Y:S01]  /*81630*/  IMAD.MOV.U32 R111, RZ, RZ, R84 ;  /* 0x000000ffff6f7224 */ /* 0x000fe200078e0054 */
[----:B------:R-:W-:Y:S02]  /*81640*/  MOV R110, R88 ;  /* 0x00000058006e7202 */ /* 0x000fe40000000f00 */
[----:B------:R-:W4:Y:S04]  /*81650*/  LDL.LU R80, [R1+0x63f4] ;  /* 0x0063f40001507983 */ /* 0x000f280000300800 */
[----:B------:R-:W2:Y:S04]  /*81660*/  LDL.LU R81, [R1+0x63f0] ;  /* 0x0063f00001517983 */ /* 0x000ea80000300800 */
[----:B------:R-:W3:Y:S04]  /*81670*/  LDL.LU R88, [R1+0x63ec] ;  /* 0x0063ec0001587983 */ /* 0x000ee80000300800 */
[----:B------:R-:W4:Y:S01]  /*81680*/  LDL.LU R84, [R1+0x63e8] ;  /* 0x0063e80001547983 */ /* 0x000f220000300800 */
[----:B------:R-:W-:Y:S01]  /*81690*/  MOV R103, R89 ;  /* 0x0000005900677202 */ /* 0x000fe20000000f00 */
[----:B------:R-:W-:-:S02]  /*816a0*/  IMAD.MOV.U32 R102, RZ, RZ, R85 ;  /* 0x000000ffff667224 */ /* 0x000fc400078e0055 */
[----:B------:R-:W2:Y:S04]  /*816b0*/  LDL.LU R85, [R1+0x63e4] ;  /* 0x0063e40001557983 */ /* 0x000ea80000300800 */
[----:B------:R-:W3:Y:S01]  /*816c0*/  LDL.LU R89, [R1+0x63e0] ;  /* 0x0063e00001597983 */ /* 0x000ee20000300800 */
[----:B------:R-:W-:Y:S02]  /*816d0*/  IMAD.MOV.U32 R99, RZ, RZ, R105 ;  /* 0x000000ffff637224 */ /* 0x000fe400078e0069 */
[----:B------:R-:W-:Y:S02]  /*816e0*/  IMAD.MOV.U32 R98, RZ, RZ, R104 ;  /* 0x000000ffff627224 */ /* 0x000fe400078e0068 */
        /* <DEDUP_REMOVED lines=8> */
[----:B-1----:R-:W3:Y:S04]  /*81770*/  LDL.LU R12, [R1+0x290] ;  /* 0x00029000010c7983 */ /* 0x002ee80000300800 */
[----:B------:R-:W3:Y:S04]  /*81780*/  LDL.LU R13, [R1+0x294] ;  /* 0x00029400010d7983 */ /* 0x000ee80000300800 */
[----:B------:R-:W3:Y:S04]  /*81790*/  LDL.LU R14, [R1+0x298] ;  /* 0x00029800010e7983 */ /* 0x000ee80000300800 */
[----:B------:R-:W3:Y:S01]  /*817a0*/  LDL.LU R15, [R1+0x29c] ;  /* 0x00029c00010f7983 */ /* 0x000ee20000300800 */
[----:B----4-:R-:W-:-:S03]  /*817b0*/  MOV R239, R84 ;  /* 0x0000005400ef7202 */ /* 0x010fc60000000f00 */
[----:B------:R-:W4:Y:S01]  /*817c0*/  LDL.LU R84, [R1+0x280] ;  /* 0x0002800001547983 */ /* 0x000f220000300800 */
[C---:B--2---:R-:W-:Y:S06]  /*817d0*/  HMMA.1688.F32.TF32 R232, R132.reuse, R90, R180 ;  /* 0x0000005a84e8723c */ /* 0x044fec00000810b4 */
[----:B---3--:R-:W-:-:S15]  /*817e0*/  HMMA.1688.F32.TF32 R12, R132, R18, R12 ;  /* 0x00000012840c723c */ /* 0x008fde000008100c */
[----:B------:R-:W-:-:S02]  /*817f0*/  NOP ;  /* 0x0000000000007918 */ /* 0x000fc40000000000 */
[----:B------:R-:W-:Y:S07]  /*81800*/  STL [R1+0x6270], R235 ;  /* 0x006270eb01007387 */ /* 0x000fee0000100800 */
[----:B------:R-:W-:Y:S01]  /*81810*/  IMAD.MOV.U32 R182, RZ, RZ, R14 ;  /* 0x000000ffffb67224 */ /* 0x000fe200078e000e */
[----:B------:R-:W-:Y:S02]  /*81820*/  MOV R183, R15 ;  /* 0x0000000f00b77202 */ /* 0x000fe40000000f00 */
[----:B------:R-:W4:Y:S01]  /*81830*/  LDL.LU.64 R14, [R1+0x63d0] ;  /* 0x0063d000010e7983 */ /* 0x000f220000300a00 */
[----:B------:R-:W-:Y:S01]  /*81840*/  IMAD.MOV.U32 R238, RZ, RZ, R85 ;  /* 0x000000ffffee7224 */ /* 0x000fe200078e0055 */
[----:B------:R-:W-:Y:S01]  /*81850*/  MOV R87, R89 ;  /* 0x0000005900577202 */ /* 0x000fe20000000f00 */
[----:B------:R-:W-:-:S02]  /*81860*/  IMAD.MOV.U32 R85, RZ, RZ, R105 ;  /* 0x000000ffff557224 */ /* 0x000fc400078e0069 */
[----:B------:R-:W-:Y:S01]  /*81870*/  IMAD.MOV.U32 R86, RZ, RZ, R104 ;  /* 0x000000ffff567224 */ /* 0x000fe200078e0068 */
[----:B------:R-:W-:Y:S01]  /*81880*/  MOV R180, R12 ;  /* 0x0000000c00b47202 */ /* 0x000fe20000000f00 */
[----:B------:R-:W-:Y:S02]  /*81890*/  IMAD.MOV.U32 R181, RZ, RZ, R13 ;  /* 0x000000ffffb57224 */ /* 0x000fe400078e000d */
[----:B------:R-:W2:Y:S03]  /*818a0*/  LDL.LU.64 R12, [R1+0x63c8] ;  /* 0x0063c800010c7983 */ /* 0x000ea60000300a00 */
[----:B----4-:R-:W-:-:S15]  /*818b0*/  HMMA.1688.F32.TF32 R84, R132, R14, R84 ;  /* 0x0000000e8454723c */ /* 0x010fde0000081054 */
[----:B------:R-:W-:-:S08]  /*818c0*/  NOP ;  /* 0x0000000000007918 */ /* 0x000fd00000000000 */
[----:B------:R-:W-:Y:S04]  /*818d0*/  STL [R1+0x604], R85 ;  /* 0x0006045501007387 */ /* 0x000fe80000100800 */
[----:B------:R1:W-:Y:S04]  /*818e0*/  STL.64 [R1+0x608], R86 ;  /* 0x0006085601007387 */ /* 0x0003e80000100a00 */
[----:B-1----:R-:W3:Y:S01]  /*818f0*/  LDL.LU.64 R86, [R1+0x63c0] ;  /* 0x0063c00001567983 */ /* 0x002ee20000300a00 */
        /* <DEDUP_REMOVED lines=8> */
[----:B------:R-:W-:Y:S01]  /*81980*/  HMMA.1688.F32.TF32 R80, R132, R82, R88 ;  /* 0x000000528450723c */ /* 0x000fe20000081058 */
[----:B------:R-:W-:Y:S01]  /*81990*/  IMAD.MOV.U32 R105, RZ, RZ, R72 ;  /* 0x000000ffff697224 */ /* 0x000fe200078e0048 */
[----:B------:R-:W-:Y:S01]  /*819a0*/  MOV R177, R64 ;  /* 0x0000004000b17202 */ /* 0x000fe20000000f00 */
[----:B------:R-:W-:-:S02]  /*819b0*/  IMAD.MOV.U32 R107, RZ, RZ, R68 ;  /* 0x000000ffff6b7224 */ /* 0x000fc400078e0044 */
[----:B------:R-:W-:Y:S01]  /*819c0*/  IMAD.MOV.U32 R178, RZ, RZ, R61 ;  /* 0x000000ffffb27224 */ /* 0x000fe200078e003d */
[C---:B------:R-:W-:Y:S01]  /*819d0*/  HMMA.1688.F32.TF32 R76, R132.reuse, R78, R92 ;  /* 0x0000004e844c723c */ /* 0x040fe2000008105c */
        /* <DEDUP_REMOVED lines=10> */
[----:B------:R-:W-:Y:S01]  /*81a80*/  LOP3.LUT R171, R252, 0x20, RZ, 0x3c, !PT ;  /* 0x00000020fcab7812 */ /* 0x000fe200078e3cff */
[----:B------:R-:W-:Y:S01]  /*81a90*/  IMAD.MOV.U32 R251, RZ, RZ, R44 ;  /* 0x000000fffffb7224 */ /* 0x000fe200078e002c */
[----:B------:R-:W-:Y:S01]  /*81aa0*/  MOV R250, R45 ;  /* 0x0000002d00fa7202 */ /* 0x000fe20000000f00 */
[----:B------:R-:W-:Y:S01]  /*81ab0*/  IMAD.MOV.U32 R140, RZ, RZ, R41 ;  /* 0x000000ffff8c7224 */ /* 0x000fe200078e0029 */
[----:B------:R-:W-:Y:S01]  /*81ac0*/  MOV R141, R40 ;  /* 0x00000028008d7202 */ /* 0x000fe20000000f00 */
[C---:B------:R-:W-:Y:S01]  /*81ad0*/  HMMA.1688.F32.TF32 R64, R132.reuse, R66, R104 ;  /* 0x000000428440723c */ /* 0x040fe20000081068 */
[----:B------:R-:W-:Y:S04]  /*81ae0*/  LDS R129, [R171+UR8+0x83000] ;  /* 0x08300008ab817984 */ /* 0x000fe80008000800 */
[----:B------:R-:W1:Y:S01]  /*81af0*/  LDS R131, [R171+UR8+0x83400] ;  /* 0x08340008ab837984 */ /* 0x000e620008000800 */
[----:B------:R-:W-:Y:S01]  /*81b00*/  HMMA.1688.F32.TF32 R60, R132, R62, R108 ;  /* 0x0000003e843c723c */ /* 0x000fe2000008106c */
[----:B------:R-:W-:-:S02]  /*81b10*/  IMAD.MOV.U32 R142, RZ, RZ, R37 ;  /* 0x000000ffff8e7224 */ /* 0x000fc400078e0025 */
[----:B------:R-:W-:Y:S01]  /*81b20*/  IMAD.MOV.U32 R143, RZ, RZ, R36 ;  /* 0x000000ffff8f7224 */ /* 0x000fe200078e0024 */
[----:B------:R-:W4:Y:S02]  /*81b30*/  LDSM.16.M88.4 R108, [R139+UR9+0x8080] ;  /* 0x008080098b6c783b */ /* 0x000f240008000200 */
[C---:B------:R-:W-:Y:S02]  /*81b40*/  HMMA.1688.F32.TF32 R56, R132.reuse, R58, R240 ;  /* 0x0000003a8438723c */ /* 0x040fe400000810f0 */
[----:B------:R-:W4:Y:S04]  /*81b50*/  LDSM.16.M88.4 R104, [R139+UR9+0xa080] ;  /* 0x00a080098b68783b */ /* 0x000f280008000200 */
[C---:B------:R-:W-:Y:S01]  /*81b60*/  HMMA.1688.F32.TF32 R48, R132.reuse, R50, R176 ;  /* 0x000000328430723c */ /* 0x040fe200000810b0 */
[----:B------:R-:W4:Y:S04]  /*81b70*/  LDSM.16.M88.4 R100, [R139+UR9+0xc080] ;  /* 0x00c080098b64783b */ /* 0x000f280008000200 */
[----:B------:R-:W4:Y:S01]  /*81b80*/  LDSM.16.M88.4 R96, [R139+UR9+0xe080] ;  /* 0x00e080098b60783b */ /* 0x000f220008000200 */
[C---:B------:R-:W-:Y:S03]  /*81b90*/  HMMA.1688.F32.TF32 R52, R132.reuse, R54, R172 ;  /* 0x000000368434723c */ /* 0x040fe600000810ac */
[----:B------:R-:W4:Y:S04]  /*81ba0*/  LDSM.16.M88.4 R92, [R139+UR9+0x10080] ;  /* 0x010080098b5c783b */ /* 0x000f280008000200 */
[----:B------:R-:W-:Y:S11]  /*81bb0*/  LDSM.16.M88.4 R88, [R139+UR9+0x1a080] ;  /* 0x01a080098b58783b */ /* 0x000ff60008000200 */
[----:B------:R-:W-:Y:S01]  /*81bc0*/  IMAD.MOV.U32 R0, RZ, RZ, R51 ;  /* 0x000000ffff007224 */ /* 0x000fe200078e0033 */
[----:B---3--:R-:W-:Y:S01]  /*81bd0*/  HMMA.1688.F32.TF32 R84, R132, R86, R236 ;  /* 0x000000568454723c */ /* 0x008fe200000810ec */
[----:B------:R-:W3:Y:S04]  /*81be0*/  LDL.LU.64 R238, [R1+0x63b8] ;  /* 0x0063b80001ee7983 */ /* 0x000ee80000300a00 */
[----:B------:R-:W3:-:S15]  /*81bf0*/  LDL.LU.64 R236, [R1+0x63b0] ;  /* 0x0063b00001ec7983 */ /* 0x000ede0000300a00 */
[----:B------:R-:W-:-:S03]  /*81c00*/  NOP ;  /* 0x0000000000007918 */ /* 0x000fc60000000000 */
        /* <DEDUP_REMOVED lines=19> */
[----:B------:R2:W-:Y:S04]  /*81d40*/  STL [R1+0x568], R50 ;  /* 0x0005683201007387 */ /* 0x0005e80000100800 */
[----:B------:R-:W-:Y:S04]  /*81d50*/  LDSM.16.M88.4 R84, [R139+UR9+0x1c080] ;  /* 0x01c080098b54783b */ /* 0x000fe80008000200 */
[----:B------:R-:W-:Y:S01]  /*81d60*/  LDSM.16.M88.4 R80, [R139+UR9+0x22080] ;  /* 0x022080098b50783b */ /* 0x000fe20008000200 */
[C---:B--2---:R-:W-:Y:S03]  /*81d70*/  HMMA.1688.F32.TF32 R48, R132.reuse, R46, R164 ;  /* 0x0000002e8430723c */ /* 0x044fe600000810a4 */
[----:B------:R-:W-:Y:S03]  /*81d80*/  LDSM.16.M88.4 R76, [R139+UR9+0x24080] ;  /* 0x024080098b4c783b */ /* 0x000fe60008000200 */
[C---:B------:R-:W-:Y:S01]  /*81d90*/  HMMA.1688.F32.TF32 R44, R132.reuse, R42, R160 ;  /* 0x0000002a842c723c */ /* 0x040fe200000810a0 */
[----:B------:R-:W-:Y:S04]  /*81da0*/  LDSM.16.M88.4 R72, [R139+UR9+0x26080] ;  /* 0x026080098b48783b */ /* 0x000fe80008000200 */
[----:B------:R-:W-:Y:S01]  /*81db0*/  LDSM.16.M88.4 R68, [R139+UR9+0x28080] ;  /* 0x028080098b44783b */ /* 0x000fe20008000200 */
[C---:B------:R-:W-:Y:S03]  /*81dc0*/  HMMA.1688.F32.TF32 R40, R132.reuse, R38, R156 ;  /* 0x000000268428723c */ /* 0x040fe6000008109c */
[----:B------:R-:W-:Y:S03]  /*81dd0*/  LDSM.16.M88.4 R64, [R139+UR9+0x2a080] ;  /* 0x02a080098b40783b */ /* 0x000fe60008000200 */
[C---:B------:R-:W-:Y:S01]  /*81de0*/  HMMA.1688.F32.TF32 R36, R132.reuse, R34, R152 ;  /* 0x000000228424723c */ /* 0x040fe20000081098 */
[----:B------:R-:W-:Y:S04]  /*81df0*/  LDSM.16.M88.4 R60, [R139+UR9+0x2c080] ;  /* 0x02c080098b3c783b */ /* 0x000fe80008000200 */
[----:B------:R-:W-:Y:S04]  /*81e00*/  STL.64 [R1+0x550], R48 ;  /* 0x0005503001007387 */ /* 0x000fe80000100a00 */
[----:B------:R-:W-:Y:S04]  /*81e10*/  STL.64 [R1+0x558], R50 ;  /* 0x0005583201007387 */ /* 0x000fe80000100a00 */
[----:B------:R-:W-:Y:S04]  /*81e20*/  STL.64 [R1+0x540], R44 ;  /* 0x0005402c01007387 */ /* 0x000fe80000100a00 */
[----:B------:R2:W-:Y:S04]  /*81e30*/  STL.64 [R1+0x548], R46 ;  /* 0x0005482e01007387 */ /* 0x0005e80000100a00 */
[----:B------:R-:W-:Y:S04]  /*81e40*/  STL.64 [R1+0x530], R40 ;  /* 0x0005302801007387 */ /* 0x000fe80000100a00 */
[----:B------:R1:W-:Y:S01]  /*81e50*/  STL.64 [R1+0x538], R42 ;  /* 0x0005382a01007387 */ /* 0x0003e20000100a00 */
[----:B--2---:R-:W-:Y:S03]  /*81e60*/  HMMA.1688.F32.TF32 R44, R132, R30, R148 ;  /* 0x0000001e842c723c */ /* 0x004fe60000081094 */
[----:B------:R-:W-:Y:S04]  /*81e70*/  STL.64 [R1+0x520], R36 ;  /* 0x0005202401007387 */ /* 0x000fe80000100a00 */
[----:B------:R2:W-:Y:S01]  /*81e80*/  STL.64 [R1+0x528], R38 ;  /* 0x0005282601007387 */ /* 0x0005e20000100a00 */
[----:B-1----:R-:W-:Y:S01]  /*81e90*/  HMMA.1688.F32.TF32 R40, R128, R124, R244 ;  /* 0x0000007c8028723c */ /* 0x002fe200000810f4 */
[----:B------:R-:W-:Y:S01]  /*81ea0*/  IMAD.MOV.U32 R156, RZ, RZ, R9 ;  /* 0x000000ffff9c7224 */ /* 0x000fe200078e0009 */
[----:B------:R-:W-:Y:S01]  /*81eb0*/  MOV R157, R8 ;  /* 0x00000008009d7202 */ /* 0x000fe20000000f00 */
[----:B------:R-:W-:Y:S01]  /*81ec0*/  IMAD.MOV.U32 R158, RZ, RZ, R5 ;  /* 0x000000ffff9e7224 */ /* 0x000fe200078e0005 */
[----:B------:R-:W-:Y:S01]  /*81ed0*/  LDSM.16.M88.4 R8, [R139+UR9+0x16080] ;  /* 0x016080098b08783b */ /* 0x000fe20008000200 */
[----:B------:R-:W-:-:S03]  /*81ee0*/  IMAD.MOV.U32 R159, RZ, RZ, R4 ;  /* 0x000000ffff9f7224 */ /* 0x000fc600078e0004 */
[----:B------:R-:W-:Y:S01]  /*81ef0*/  LDSM.16.M88.4 R4, [R139+UR9+0x18080] ;  /* 0x018080098b04783b */ /* 0x000fe20008000200 */
[----:B--2---:R-:W-:Y:S01]  /*81f00*/  HMMA.1688.F32.TF32 R36, R128, R120, R248 ;  /* 0x000000788024723c */ /* 0x004fe200000810f8 */
[----:B------:R-:W-:Y:S01]  /*81f10*/  MOV R152, R25 ;  /* 0x0000001900987202 */ /* 0x000fe20000000f00 */
[----:B------:R-:W-:Y:S01]  /*81f20*/  IMAD.MOV.U32 R153, RZ, RZ, R24 ;  /* 0x000000ffff997224 */ /* 0x000fe200078e0018 */
[----:B------:R-:W-:Y:S01]  /*81f30*/  MOV R155, R20 ;  /* 0x00000014009b7202 */ /* 0x000fe20000000f00 */
[----:B------:R-:W-:Y:S04]  /*81f40*/  LDSM.16.M88.4 R24, [R139+UR9+0x1e080] ;  /* 0x01e080098b18783b */ /* 0x000fe80008000200 */
[----:B------:R-:W-:Y:S04]  /*81f50*/  STL.64 [R1+0x510], R44 ;  /* 0x0005102c01007387 */ /* 0x000fe80000100a00 */
[----:B------:R-:W-:Y:S01]  /*81f60*/  STL.64 [R1+0x518], R46 ;  /* 0x0005182e01007387 */ /* 0x000fe20000100a00 */
[----:B------:R-:W-:-:S02]  /*81f70*/  IMAD.MOV.U32 R248, RZ, RZ, R17 ;  /* 0x000000fffff87224 */ /* 0x000fc400078e0011 */
[----:B------:R-:W-:Y:S01]  /*81f80*/  IMAD.MOV.U32 R249, RZ, RZ, R16 ;  /* 0x000000fffff97224 */ /* 0x000fe200078e0010 */
[----:B------:R-:W-:Y:S01]  /*81f90*/  MOV R250, R13 ;  /* 0x0000000d00fa7202 */ /* 0x000fe20000000f00 */
[----:B------:R-:W1:Y:S01]  /*81fa0*/  LDSM.16.M88.4 R16, [R139+UR9+0x12080] ;  /* 0x012080098b10783b */ /* 0x000e620008000200 */
[----:B------:R-:W-:-:S03]  /*81fb0*/  IMAD.MOV.U32 R251, RZ, RZ, R12 ;  /* 0x000000fffffb7224 */ /* 0x000fc600078e000c */
[----:B------:R-:W2:Y:S04]  /*81fc0*/  LDSM.16.M88.4 R12, [R139+UR9+0x14080] ;  /* 0x014080098b0c783b */ /* 0x000ea80008000200 */
[----:B------:R-:W-:Y:S01]  /*81fd0*/  STL.64 [R1+0x4f0], R36 ;  /* 0x0004f02401007387 */ /* 0x000fe20000100a00 */
[----:B------:R-:W-:-:S03]  /*81fe0*/  MOV R126, R39 ;  /* 0x00000027007e7202 */ /* 0x000fc60000000f00 */
[----:B------:R-:W-:Y:S04]  /*81ff0*/  STL.64 [R1+0x500], R40 ;  /* 0x0005002801007387 */ /* 0x000fe80000100a00 */
[----:B------:R-:W-:Y:S04]  /*82000*/  STL.64 [R1+0x508], R42 ;  /* 0x0005082a01007387 */ /* 0x000fe80000100a00 */
[----:B------:R4:W-:Y:S01]  /*82010*/  STL [R1+0x4f8], R38 ;  /* 0x0004f82601007387 */ /* 0x0009e20000100800 */
[----:B------:R-:W-:-:S03]  /*82020*/  IMAD.MOV.U32 R154, RZ, RZ, R21 ;  /* 0x000000ffff9a7224 */ /* 0x000fc600078e0015 */
[----:B------:R-:W2:Y:S04]  /*82030*/  LDSM.16.M88.4 R20, [R139+UR9+0x20080] ;  /* 0x020080098b14783b */ /* 0x000ea80008000200 */
[----:B------:R-:W3:Y:S01]  /*82040*/  LDSM.16.M88.4 R48, [R139+UR9+0x32080] ;  /* 0x032080098b30783b */ /* 0x000ee20008000200 */
[----:B----4-:R-:W-:Y:S03]  /*82050*/  HMMA.1688.F32.TF32 R36, R128, R116, R144 ;  /* 0x000000748024723c */ /* 0x010fe60000081090 */
[----:B------:R-:W4:Y:S04]  /*82060*/  LDSM.16.M88.4 R44, [R139+UR9+0x34080] ;  /* 0x034080098b2c783b */ /* 0x000f280008000200 */
[----:B------:R-:W4:Y:S04]  /*82070*/  LDSM.16.M88.4 R40, [R139+UR9+0x36080] ;  /* 0x036080098b28783b */ /* 0x000f280008000200 */
[----:B------:R-:W-:Y:S04]  /*82080*/  LDSM.16.M88.4 R56, [R139+UR9+0x2e080] ;  /* 0x02e080098b38783b */ /* 0x000fe80008000200 */
[----:B------:R-:W-:Y:S04]  /*82090*/  LDSM.16.M88.4 R52, [R139+UR9+0x30080] ;  /* 0x030080098b34783b */ /* 0x000fe80008000200 */
[----:B------:R-:W-:Y:S04]  /*820a0*/  LDSM.16.M88.4 R244, [R139+UR9+0x3e080] ;  /* 0x03e080098bf4783b */ /* 0x000fe80008000200 */
[----:B------:R-:W-:Y:S01]  /*820b0*/  STL [R1+0x4e4], R37 ;  /* 0x0004e42501007387 */ /* 0x000fe20000100800 */
[----:B------:R-:W-:-:S03]  /*820c0*/  IMAD.MOV.U32 R127, RZ, RZ, R36 ;  /* 0x000000ffff7f7224 */ /* 0x000fc600078e0024 */
[----:B------:R1:W-:Y:S02]  /*820d0*/  STL.64 [R1+0x4e8], R38 ;  /* 0x0004e82601007387 */ /* 0x0003e40000100a00 */
[----:B-1----:R-:W-:Y:S01]  /*820e0*/  HMMA.1688.F32.TF32 R36, R128, R112, R140 ;  /* 0x000000708024723c */ /* 0x002fe2000008108c */
[----:B------:R-:W-:Y:S01]  /*820f0*/  IMAD.MOV.U32 R144, RZ, RZ, R33 ;  /* 0x000000ffff907224 */ /* 0x000fe200078e0021 */
[----:B------:R-:W-:Y:S01]  /*82100*/  MOV R145, R32 ;  /* 0x0000002000917202 */ /* 0x000fe20000000f00 */
[----:B------:R-:W-:Y:S01]  /*82110*/  IMAD.MOV.U32 R146, RZ, RZ, R29 ;  /* 0x000000ffff927224 */ /* 0x000fe200078e001d */
[----:B------:R-:W-:Y:S01]  /*82120*/  LDSM.16.M88.4 R32, [R139+UR9+0x3a080] ;  /* 0x03a080098b20783b */ /* 0x000fe20008000200 */
[----:B------:R-:W-:-:S03]  /*82130*/  IMAD.MOV.U32 R147, RZ, RZ, R28 ;  /* 0x000000ffff937224 */ /* 0x000fc600078e001c */
[----:B------:R-:W-:Y:S01]  /*82140*/  LDSM.16.M88.4 R28, [R139+UR9+0x3c080] ;  /* 0x03c080098b1c783b */ /* 0x000fe20008000200 */
[C---:B------:R-:W-:Y:S03]  /*82150*/  HMMA.1688.F32.TF32 R156, R128.reuse, R108, R156 ;  /* 0x0000006c809c723c */ /* 0x040fe6000008109c */
[----:B------:R-:W-:Y:S03]  /*82160*/  LDS R140, [R3+UR8+0x83000] ;  /* 0x08300008038c7984 */ /* 0x000fe60008000800 */
[----:B------:R-:W-:Y:S01]  /*82170*/  HMMA.1688.F32.TF32 R132, R128, R104, R248 ;  /* 0x000000688084723c */ /* 0x000fe200000810f8 */
[----:B------:R-:W-:Y:S04]  /*82180*/  LDS R142, [R3+UR8+0x83400] ;  /* 0x08340008038e7984 */ /* 0x000fe80008000800 */
[----:B------:R-:W-:Y:S04]  /*82190*/  LDS R141, [R2+UR8+0x83000] ;  /* 0x08300008028d7984 */ /* 0x000fe80008000800 */
[----:B------:R-:W-:Y:S04]  /*821a0*/  STL.64 [R1+0x4d0], R36 ;  /* 0x0004d02401007387 */ /* 0x000fe80000100a00 */
[----:B------:R-:W-:Y:S04]  /*821b0*/  STL.64 [R1+0x4d8], R38 ;  /* 0x0004d82601007387 */ /* 0x000fe80000100a00 */
[----:B------:R-:W-:Y:S04]  /*821c0*/  STL [R1+0x622c], R110 ;  /* 0x00622c6e01007387 */ /* 0x000fe80000100800 */
[----:B------:R-:W-:Y:S04]  /*821d0*/  STL [R1+0x6228], R111 ;  /* 0x0062286f01007387 */ /* 0x000fe80000100800 */
[----:B------:R-:W-:Y:S04]  /*821e0*/  STL [R1+0x6244], R106 ;  /* 0x0062446a01007387 */ /* 0x000fe80000100800 */
[----:B------:R-:W1:Y:S04]  /*821f0*/  LDSM.16.M88.4 R36, [R139+UR9+0x38080] ;  /* 0x038080098b24783b */ /* 0x000e680008000200 */
        /* <DEDUP_REMOVED lines=35> */
[----:B----4-:R-:W-:Y:S04]  /*82430*/  STL [R1+0x60ac], R46 ;  /* 0x0060ac2e01007387 */ /* 0x010fe80000100800 */
[----:B------:R-:W-:Y:S04]  /*82440*/  STL [R1+0x60a8], R47 ;  /* 0x0060a82f01007387 */ /* 0x000fe80000100800 */
[----:B------:R-:W-:Y:S04]  /*82450*/  STL [R1+0x60b4], R42 ;  /* 0x0060b42a01007387 */ /* 0x000fe80000100800 */
[----:B------:R-:W-:Y:S04]  /*82460*/  STL [R1+0x60b0], R43 ;  /* 0x0060b02b01007387 */ /* 0x000fe80000100800 */
[----:B-1----:R-:W-:Y:S04]  /*82470*/  STL [R1+0x60bc], R38 ;  /* 0x0060bc2601007387 */ /* 0x002fe80000100800 */
[----:B------:R1:W-:Y:S04]  /*82480*/  STL [R1+0x60b8], R39 ;  /* 0x0060b82701007387 */ /* 0x0003e80000100800 */
[----:B------:R2:W-:Y:S04]  /*82490*/  STL [R1+0x60c4], R34 ;  /* 0x0060c42201007387 */ /* 0x0005e80000100800 */
[----:B------:R3:W-:Y:S04]  /*824a0*/  STL [R1+0x60c0], R35 ;  /* 0x0060c02301007387 */ /* 0x0007e80000100800 */
[----:B------:R-:W-:Y:S04]  /*824b0*/  STL [R1+0x60cc], R30 ;  /* 0x0060cc1e01007387 */ /* 0x000fe80000100800 */
[----:B------:R4:W-:Y:S04]  /*824c0*/  STL [R1+0x60c8], R31 ;  /* 0x0060c81f01007387 */ /* 0x0009e80000100800 */
        /* <DEDUP_REMOVED lines=8> */
[----:B------:R-:W-:Y:S04]  /*82550*/  STL [R1+0x60d4], R246 ;  /* 0x0060d4f601007387 */ /* 0x000fe80000100800 */
[----:B------:R4:W-:Y:S04]  /*82560*/  STL [R1+0x60d0], R247 ;  /* 0x0060d0f701007387 */ /* 0x0009e80000100800 */
[----:B------:R-:W-:Y:S04]  /*82570*/  STL.64 [R1+0x4c0], R156 ;  /* 0x0004c09c01007387 */ /* 0x000fe80000100a00 */
[----:B------:R-:W-:Y:S04]  /*82580*/  STL.64 [R1+0x4c8], R158 ;  /* 0x0004c89e01007387 */ /* 0x000fe80000100a00 */
[----:B------:R-:W4:Y:S04]  /*82590*/  LDL.LU R248, [R1+0xae0] ;  /* 0x000ae00001f87983 */ /* 0x000f280000300800 */
[----:B------:R-:W4:Y:S01]  /*825a0*/  LDL.LU R249, [R1+0xae4] ;  /* 0x000ae40001f97983 */ /* 0x000f220000300800 */
[----:B------:R-:W-:-:S03]  /*825b0*/  MOV R94, R132 ;  /* 0x00000084005e7202 */ /* 0x000fc60000000f00 */
[----:B------:R-:W4:Y:S01]  /*825c0*/  LDL.LU R250, [R1+0xae8] ;  /* 0x000ae80001fa7983 */ /* 0x000f220000300800 */
[----:B------:R-:W-:Y:S01]  /*825d0*/  IMAD.MOV.U32 R95, RZ, RZ, R133 ;  /* 0x000000ffff5f7224 */ /* 0x000fe200078e0085 */
[----:B------:R-:W-:Y:S02]  /*825e0*/  MOV R99, R135 ;  /* 0x0000008700637202 */ /* 0x000fe40000000f00 */
[----:B------:R-:W4:Y:S01]  /*825f0*/  LDL.LU R251, [R1+0xaec] ;  /* 0x000aec0001fb7983 */ /* 0x000f220000300800 */
[----:B------:R-:W-:Y:S02]  /*82600*/  IMAD.MOV.U32 R98, RZ, RZ, R134 ;  /* 0x000000ffff627224 */ /* 0x000fe400078e0086 */
[----:B------:R-:W-:Y:S01]  /*82610*/  HMMA.1688.F32.TF32 R132, R128, R100, R152 ;  /* 0x000000648084723c */ /* 0x000fe20000081098 */
[----:B------:R-:W4:-:S15]  /*82620*/  LDS R143, [R2+UR8+0x83400] ;  /* 0x08340008028f7984 */ /* 0x000f1e0008000800 */
[----:B------:R-:W-:-:S08]  /*82630*/  NOP ;  /* 0x0000000000007918 */ /* 0x000fd00000000000 */
        /* <DEDUP_REMOVED lines=9> */
[----:B------:R-:W-:Y:S01]  /*826d0*/  IMAD.MOV.U32 R106, RZ, RZ, R132 ;  /* 0x000000ffff6a7224 */ /* 0x000fe200078e0084 */
[----:B------:R-:W-:Y:S01]  /*826e0*/  MOV R114, R133 ;  /* 0x0000008500727202 */ /* 0x000fe20000000f00 */
[----:B------:R-:W-:-:S02]  /*826f0*/  IMAD.MOV.U32 R118, RZ, RZ, R134 ;  /* 0x000000ffff767224 */ /* 0x000fc400078e0086 */
[----:B------:R-:W-:Y:S02]  /*82700*/  IMAD.MOV.U32 R119, RZ, RZ, R135 ;  /* 0x000000ffff777224 */ /* 0x000fe400078e0087 */
[----:B--2---:R-:W-:-:S15]  /*82710*/  HMMA.1688.F32.TF32 R132, R128, R92, R148 ;  /* 0x0000005c8084723c */ /* 0x004fde0000081094 */
[----:B------:R-:W-:-:S09]  /*82720*/  NOP ;  /* 0x0000000000007918 */ /* 0x000fd20000000000 */
[----:B------:R-:W-:Y:S01]  /*82730*/  MOV R115, R132 ;  /* 0x0000008400737202 */ /* 0x000fe20000000f00 */
[----:B------:R-:W-:Y:S01]  /*82740*/  IMAD.MOV.U32 R107, RZ, RZ, R133 ;  /* 0x000000ffff6b7224 */ /* 0x000fe200078e0085 */
[----:B------:R-:W-:Y:S01]  /*82750*/  MOV R111, R135 ;  /* 0x00000087006f7202 */ /* 0x000fe20000000f00 */
[----:B------:R-:W-:Y:S02]  /*82760*/  IMAD.MOV.U32 R110, RZ, RZ, R134 ;  /* 0x000000ffff6e7224 */ /* 0x000fe400078e0086 */
[----:B---3--:R-:W-:Y:S01]  /*82770*/  HMMA.1688.F32.TF32 R132, R128, R16, R136 ;  /* 0x000000108084723c */ /* 0x008fe20000081088 */
[----:B------:R-:W2:Y:S04]  /*82780*/  LDL.LU R136, [R1+0xac0] ;  /* 0x000ac00001887983 */ /* 0x000ea80000300800 */
[----:B------:R-:W2:Y:S04]  /*82790*/  LDL.LU R137, [R1+0xac4] ;  /* 0x000ac40001897983 */ /* 0x000ea80000300800 */
[----:B------:R-:W2:Y:S04]  /*827a0*/  LDL.LU R138, [R1+0xac8] ;  /* 0x000ac800018a7983 */ /* 0x000ea80000300800 */
[----:B------:R-:W2:Y:S11]  /*827b0*/  LDL.LU R139, [R1+0xacc] ;  /* 0x000acc00018b7983 */ /* 0x000eb60000300800 */
[----:B-1----:R-:W-:Y:S01]  /*827c0*/  IMAD.MOV.U32 R39, RZ, RZ, R135 ;  /* 0x000000ffff277224 */ /* 0x002fe200078e0087 */
[----:B------:R-:W-:Y:S01]  /*827d0*/  MOV R38, R134 ;  /* 0x0000008600267202 */ /* 0x000fe20000000f00 */
[----:B------:R-:W-:-:S02]  /*827e0*/  IMAD.MOV.U32 R34, RZ, RZ, R132 ;  /* 0x000000ffff227224 */ /* 0x000fc400078e0084 */
[----:B------:R-:W-:Y:S01]  /*827f0*/  IMAD.MOV.U32 R35, RZ, RZ, R133 ;  /* 0x000000ffff237224 */ /* 0x000fe200078e0085 */
[----:B------:R-:W-:Y:S01]  /*82800*/  STL [R1+0x60e4], R39 ;  /* 0x0060e42701007387 */ /* 0x000fe20000100800 */
[----:B----4-:R-:W-:Y:S03]  /*82810*/  HMMA.1688.F32.TF32 R132, R128, R12, R248 ;  /* 0x0000000c8084723c */ /* 0x010fe600000810f8 */
[----:B------:R-:W-:Y:S04]  /*82820*/  STL [R1+0x60e0], R38 ;  /* 0x0060e02601007387 */ /* 0x000fe80000100800 */
[----:B------:R-:W-:Y:S04]  /*82830*/  STL [R1+0x60dc], R34 ;  /* 0x0060dc2201007387 */ /* 0x000fe80000100800 */
[----:B------:R1:W-:Y:S04]  /*82840*/  STL [R1+0x60d8], R35 ;  /* 0x0060d82301007387 */ /* 0x0003e80000100800 */
[----:B------:R-:W3:Y:S04]  /*82850*/  LDL.LU R248, [R1+0xab0] ;  /* 0x000ab00001f87983 */ /* 0x000ee80000300800 */
[----:B------:R-:W3:Y:S04]  /*82860*/  LDL.LU R249, [R1+0xab4] ;  /* 0x000ab40001f97983 */ /* 0x000ee80000300800 */
[----:B------:R-:W3:Y:S04]  /*82870*/  LDL.LU R250, [R1+0xab8] ;  /* 0x000ab80001fa7983 */ /* 0x000ee80000300800 */
[----:B------:R-:W3:Y:S01]  /*82880*/  LDL.LU R251, [R1+0xabc] ;  /* 0x000abc0001fb7983 */ /* 0x000ee20000300800 */
[----:B------:R-:W-:-:S02]  /*82890*/  IMAD.MOV.U32 R31, RZ, RZ, R135 ;  /* 0x000000ffff1f7224 */ /* 0x000fc400078e0087 */
[----:B------:R-:W-:Y:S01]  /*828a0*/  IMAD.MOV.U32 R30, RZ, RZ, R134 ;  /* 0x000000ffff1e7224 */ /* 0x000fe200078e0086 */
[----:B------:R-:W-:Y:S01]  /*828b0*/  MOV R247, R133 ;  /* 0x0000008500f77202 */ /* 0x000fe20000000f00 */
[----:B------:R-:W-:Y:S01]  /*828c0*/  IMAD.MOV.U32 R246, RZ, RZ, R132 ;  /* 0x000000fffff67224 */ /* 0x000fe200078e0084 */
[----:B------:R-:W-:Y:S01]  /*828d0*/  STL [R1+0x60f4], R31 ;  /* 0x0060f41f01007387 */ /* 0x000fe20000100800 */
[----:B------:R-:W-:Y:S03]  /*828e0*/  HMMA.1688.F32.TF32 R132, R128, R8, R144 ;  /* 0x000000088084723c */ /* 0x000fe60000081090 */
[----:B------:R-:W-:Y:S04]  /*828f0*/  STL [R1+0x60f0], R30 ;  /* 0x0060f01e01007387 */ /* 0x000fe80000100800 */
[----:B------:R-:W-:Y:S04]  /*82900*/  STL [R1+0x60ec], R246 ;  /* 0x0060ecf601007387 */ /* 0x000fe80000100800 */
        /* <DEDUP_REMOVED lines=18> */
[----:B-1----:R-:W-:Y:S01]  /*82a30*/  IMAD.MOV.U32 R35, RZ, RZ, R135 ;  /* 0x000000ffff237224 */ /* 0x002fe200078e0087 */
        /* <DEDUP_REMOVED lines=12> */
[----:B----4-:R-:W-:Y:S01]  /*82b00*/  IMAD.MOV.U32 R247, RZ, RZ, R135 ;  /* 0x000000fffff77224 */ /* 0x010fe200078e0087 */
[----:B------:R-:W-:Y:S01]  /*82b10*/  MOV R30, R133 ;  /* 0x00000085001e7202 */ /* 0x000fe20000000f00 */
[----:B------:R-:W-:-:S02]  /*82b20*/  IMAD.MOV.U32 R246, RZ, RZ, R134 ;  /* 0x000000fffff67224 */ /* 0x000fc400078e0086 */
[----:B------:R-:W-:Y:S01]  /*82b30*/  IMAD.MOV.U32 R31, RZ, RZ, R132 ;  /* 0x000000ffff1f7224 */ /* 0x000fe200078e0084 */
[----:B------:R-:W-:Y:S04]  /*82b40*/  STL [R1+0x6124], R247 ;  /* 0x006124f701007387 */ /* 0x000fe80000100800 */
[----:B------:R-:W-:Y:S01]  /*82b50*/  STL [R1+0x6120], R246 ;  /* 0x006120f601007387 */ /* 0x000fe20000100800 */
[----:B------:R-:W-:Y:S03]  /*82b60*/  HMMA.1688.F32.TF32 R132, R128, R84, R144 ;  /* 0x000000548084723c */ /* 0x000fe60000081090 */
        /* <DEDUP_REMOVED lines=128> */
[----:B------:R-:W-:Y:S04]  /*83370*/  STL [R1+0x61c0], R82 ;  /* 0x0061c05201007387 */ /* 0x000fe80000100800 */
[----:B------:R1:W-:Y:S04]  /*83380*/  STL [R1+0x61bc], R79 ;  /* 0x0061bc4f01007387 */ /* 0x0003e80000100800 */
[----:B------:R-:W-:Y:S04]  /*83390*/  STL [R1+0x61b8], R78 ;  /* 0x0061b84e01007387 */ /* 0x000fe80000100800 */
[----:B------:R-:W4:Y:S04]  /*833a0*/  LDL.LU R248, [R1+0x9d0] ;  /* 0x0009d00001f87983 */ /* 0x000f280000300800 */
[----:B------:R-:W4:Y:S04]  /*833b0*/  LDL.LU R249, [R1+0x9d4] ;  /* 0x0009d40001f97983 */ /* 0x000f280000300800 */
[----:B------:R-:W4:Y:S04]  /*833c0*/  LDL.LU R250, [R1+0x9d8] ;  /* 0x0009d80001fa7983 */ /* 0x000f280000300800 */
[----:B------:R-:W4:Y:S01]  /*833d0*/  LDL.LU R251, [R1+0x9dc] ;  /* 0x0009dc0001fb7983 */ /* 0x000f220000300800 */
        /* <DEDUP_REMOVED lines=9> */
[----:B---3--:R-:W-:Y:S03]  /*83470*/  HMMA.1688.F32.TF32 R132, R128, R48, R148 ;  /* 0x000000308084723c */ /* 0x008fe60000081094 */
[----:B------:R3:W-:Y:S04]  /*83480*/  STL [R1+0x61d4], R42 ;  /* 0x0061d42a01007387 */ /* 0x0007e80000100800 */
[----:B------:R3:W-:Y:S04]  /*83490*/  STL [R1+0x61d0], R43 ;  /* 0x0061d02b01007387 */ /* 0x0007e80000100800 */
[----:B------:R-:W-:Y:S04]  /*834a0*/  STL [R1+0x61cc], R46 ;  /* 0x0061cc2e01007387 */ /* 0x000fe80000100800 */
[----:B------:R3:W-:Y:S09]  /*834b0*/  STL [R1+0x61c8], R47 ;  /* 0x0061c82f01007387 */ /* 0x0007f20000100800 */
        /* <DEDUP_REMOVED lines=17> */
[----:B------:R-:W-:Y:S02]  /*835d0*/  HMMA.1688.F32.TF32 R132, R128, R40, R248 ;  /* 0x000000288084723c */ /* 0x000fe400000810f8 */
[----:B------:R3:W-:Y:S04]  /*835e0*/  STL [R1+0x61f4], R67 ;  /* 0x0061f44301007387 */ /* 0x0007e80000100800 */
[----:B------:R3:W-:Y:S04]  /*835f0*/  STL [R1+0x61f0], R66 ;  /* 0x0061f04201007387 */ /* 0x0007e80000100800 */
[----:B------:R3:W-:Y:S04]  /*83600*/  STL [R1+0x61ec], R51 ;  /* 0x0061ec3301007387 */ /* 0x0007e80000100800 */
[----:B------:R3:W-:Y:S10]  /*83610*/  STL [R1+0x61e8], R50 ;  /* 0x0061e83201007387 */ /* 0x0007f40000100800 */
        /* <DEDUP_REMOVED lines=16> */
[----:B--2---:R-:W-:-:S15]  /*83720*/  HMMA.1688.F32.TF32 R132, R128, R36, R136 ;  /* 0x000000248084723c */ /* 0x004fde0000081088 */
[----:B------:R-:W-:-:S09]  /*83730*/  NOP ;  /* 0x0000000000007918 */ /* 0x000fd20000000000 */
[----:B-1----:R-:W-:Y:S01]  /*83740*/  IMAD.MOV.U32 R39, RZ, RZ, R135 ;  /* 0x000000ffff277224 */ /* 0x002fe200078e0087 */
[----:B------:R-:W-:Y:S01]  /*83750*/  MOV R34, R133 ;  /* 0x0000008500227202 */ /* 0x000fe20000000f00 */
[----:B------:R-:W-:Y:S02]  /*83760*/  IMAD.MOV.U32 R38, RZ, RZ, R134 ;  /* 0x000000ffff267224 */ /* 0x000fe400078e0086 */
[----:B------:R-:W-:Y:S01]  /*83770*/  IMAD.MOV.U32 R35, RZ, RZ, R132 ;  /* 0x000000ffff237224 */ /* 0x000fe200078e0084 */
[----:B------:R1:W-:Y:S04]  /*83780*/  STL [R1+0x6214], R39 ;  /* 0x0062142701007387 */ /* 0x0003e80000100800 */
[----:B------:R2:W-:Y:S04]  /*83790*/  STL [R1+0x6210], R38 ;  /* 0x0062102601007387 */ /* 0x0005e80000100800 */
[----:B------:R2:W-:Y:S04]  /*837a0*/  STL [R1+0x620c], R34 ;  /* 0x00620c2201007387 */ /* 0x0005e80000100800 */
[----:B------:R2:W-:Y:S04]  /*837b0*/  STL [R1+0x6208], R35 ;  /* 0x0062082301007387 */ /* 0x0005e80000100800 */
        /* <DEDUP_REMOVED lines=25> */
[C---:B---3--:R-:W-:Y:S06]  /*83950*/  HMMA.1688.F32.TF32 R132, R128.reuse, R28, R160 ;  /* 0x0000001c8084723c */ /* 0x048fec00000810a0 */
[----:B------:R-:W-:-:S15]  /*83960*/  HMMA.1688.F32.TF32 R128, R128, R244, R156 ;  /* 0x000000f48080723c */ /* 0x000fde000008109c */
[----:B------:R-:W-:-:S09]  /*83970*/  NOP ;  /* 0x0000000000007918 */ /* 0x000fd20000000000 */
[----:B------:R-:W-:Y:S01]  /*83980*/  IMAD.MOV.U32 R86, RZ, RZ, R128 ;  /* 0x000000ffff567224 */ /* 0x000fe200078e0080 */
[----:B------:R-:W-:Y:S01]  /*83990*/  MOV R87, R129 ;  /* 0x0000008100577202 */ /* 0x000fe20000000f00 */
[----:B------:R-:W-:Y:S02]  /*839a0*/  IMAD.MOV.U32 R90, RZ, RZ, R130 ;  /* 0x000000ffff5a7224 */ /* 0x000fe400078e0082 */
[----:B------:R-:W-:Y:S01]  /*839b0*/  IMAD.MOV.U32 R91, RZ, RZ, R131 ;  /* 0x000000ffff5b7224 */ /* 0x000fe200078e0083 */
[----:B------:R3:W-:Y:S04]  /*839c0*/  STL [R1+0x6224], R31 ;  /* 0x0062241f01007387 */ /* 0x0007e80000100800 */
[----:B------:R3:W-:Y:S04]  /*839d0*/  STL [R1+0x6220], R30 ;  /* 0x0062201e01007387 */ /* 0x0007e80000100800 */
[----:B------:R-:W-:Y:S04]  /*839e0*/  STL [R1+0x621c], R246 ;  /* 0x00621cf601007387 */ /* 0x000fe80000100800 */
[----:B------:R3:W-:Y:S01]  /*839f0*/  STL [R1+0x6218], R247 ;  /* 0x006218f701007387 */ /* 0x0007e20000100800 */
[----:B------:R-:W-:Y:S01]  /*83a00*/  IMAD.MOV.U32 R83, RZ, RZ, R132 ;  /* 0x000000ffff537224 */ /* 0x000fe200078e0084 */
[----:B------:R-:W-:Y:S01]  /*83a10*/  MOV R79, R134 ;  /* 0x00000086004f7202 */ /* 0x000fe20000000f00 */
[----:B------:R-:W-:Y:S01]  /*83a20*/  IMAD.MOV.U32 R82, RZ, RZ, R133 ;  /* 0x000000ffff527224 */ /* 0x000fe200078e0085 */
[----:B--2---:R-:W-:-:S15]  /*83a30*/  HMMA.1688.F32.TF32 R128, R140, R124, R152 ;  /* 0x0000007c8c80723c */ /* 0x004fde0000081098 */
        /* <DEDUP_REMOVED lines=18> */
[----:B------:R-:W-:-:S15]  /*83b60*/  IMAD.MOV.U32 R78, RZ, RZ, R135 ;  /* 0x000000ffff4e7224 */ /* 0x000fde00078e0087 */
[----:B------:R-:W-:-:S08]  /*83b70*/  NOP ;  /* 0x0000000000007918 */ /* 0x000fd00000000000 */
[----:B------:R-:W-:Y:S01]  /*83b80*/  MOV R6, R128 ;  /* 0x0000008000067202 */ /* 0x000fe20000000f00 */
[----:B------:R-:W-:Y:S01]  /*83b90*/  IMAD.MOV.U32 R18, RZ, RZ, R129 ;  /* 0x000000ffff127224 */ /* 0x000fe200078e0081 */
[----:B------:R-:W-:Y:S01]  /*83ba0*/  MOV R14, R131 ;  /* 0x00000083000e7202 */ /* 0x000fe20000000f00 */
[----:B------:R-:W-:Y:S02]  /*83bb0*/  IMAD.MOV.U32 R19, RZ, RZ, R130 ;  /* 0x000000ffff137224 */ /* 0x000fe400078e0082 */
[----:B----4-:R-:W-:Y:S01]  /*83bc0*/  HMMA.1688.F32.TF32 R128, R140, R108, R144 ;  /* 0x0000006c8c80723c */ /* 0x010fe20000081090 */
        /* <DEDUP_REMOVED lines=48> */
[----:B------:R-:W-:Y:S01]  /*83ed0*/  IMAD.MOV.U32 R27, RZ, RZ, R128 ;  /* 0x000000ffff1b7224 */ /* 0x000fe200078e0080 */
[----:B------:R-:W-:Y:S01]  /*83ee0*/  MOV R23, R130 ;  /* 0x0000008200177202 */ /* 0x000fe20000000f00 */
[----:B------:R-:W-:-:S02]  /*83ef0*/  IMAD.MOV.U32 R26, RZ, RZ, R129 ;  /* 0x000000ffff1a7224 */ /* 0x000fc400078e0081 */
[----:B------:R-:W-:Y:S02]  /*83f00*/  IMAD.MOV.U32 R22, RZ, RZ, R131 ;  /* 0x000000ffff167224 */ /* 0x000fe400078e0083 */
[----:B---3--:R-:W-:-:S15]  /*83f10*/  HMMA.1688.F32.TF32 R128, R140, R104, R132 ;  /* 0x000000688c80723c */ /* 0x008fde0000081084 */
[----:B------:R-:W-:-:S09]  /*83f20*/  NOP ;  /* 0x0000000000007918 */ /* 0x000fd20000000000 */
[----:B-1----:R-:W-:Y:S01]  /*83f30*/  IMAD.MOV.U32 R39, RZ, RZ, R128 ;  /* 0x000000ffff277224 */ /* 0x002fe200078e0080 */
[----:B------:R-:W-:Y:S01]  /*83f40*/  MOV R38, R129 ;  /* 0x0000008100267202 */ /* 0x000fe20000000f00 */
[----:B------:R-:W-:Y:S02]  /*83f50*/  IMAD.MOV.U32 R34, RZ, RZ, R130 ;  /* 0x000000ffff227224 */ /* 0x000fe400078e0082 */
[----:B------:R-:W-:Y:S02]  /*83f60*/  IMAD.MOV.U32 R35, RZ, RZ, R131 ;  /* 0x000000ffff237224 */ /* 0x000fe400078e0083 */
[----:B----4-:R-:W-:-:S15]  /*83f70*/  HMMA.1688.F32.TF32 R128, R140, R100, R240 ;  /* 0x000000648c80723c */ /* 0x010fde00000810f0 */
[----:B------:R-:W-:-:S09]  /*83f80*/  NOP ;  /* 0x0000000000007918 */ /* 0x000fd20000000000 */
[----:B------:R-:W-:Y:S01]  /*83f90*/  MOV R31, R128 ;  /* 0x00000080001f7202 */ /* 0x000fe20000000f00 */
[----:B------:R-:W-:Y:S01]  /*83fa0*/  IMAD.MOV.U32 R30, RZ, RZ, R129 ;  /* 0x000000ffff1e7224 */ /* 0x000fe200078e0081 */
[----:B------:R-:W-:Y:S01]  /*83fb0*/  MOV R247, R131 ;  /* 0x0000008300f77202 */ /* 0x000fe20000000f00 */
[----:B------:R-:W-:Y:S02]  /*83fc0*/  IMAD.MOV.U32 R246, RZ, RZ, R130 ;  /* 0x000000fffff67224 */ /* 0x000fe400078e0082 */
[C---:B--2---:R-:W-:Y:S06]  /*83fd0*/  HMMA.1688.F32.TF32 R128, R140.reuse, R96, R172 ;  /* 0x000000608c80723c */ /* 0x044fec00000810ac */
[C---:B------:R-:W-:Y:S06]  /*83fe0*/  HMMA.1688.F32.TF32 R248, R140.reuse, R92, R248 ;  /* 0x0000005c8cf8723c */ /* 0x040fec00000810f8 */
[C---:B------:R-:W-:Y:S01]  /*83ff0*/  HMMA.1688.F32.TF32 R240, R140.reuse, R16, R176 ;  /* 0x000000108cf0723c */ /* 0x040fe200000810b0 */
[----:B------:R-:W-:Y:S11]  /*84000*/  LDS R177, [R171+UR8+0x83080] ;  /* 0x08308008abb17984 */ /* 0x000ff60008000800 */
[----:B------:R-:W-:Y:S01]  /*84010*/  IMAD.MOV.U32 R15, RZ, RZ, R128 ;  /* 0x000000ffff0f7224 */ /* 0x000fe200078e0080 */
[----:B------:R-:W-:Y:S01]  /*84020*/  MOV R10, R130 ;  /* 0x00000082000a7202 */ /* 0x000fe20000000f00 */
[----:B------:R-:W-:Y:S01]  /*84030*/  IMAD.MOV.U32 R7, RZ, RZ, R129 ;  /* 0x000000ffff077224 */ /* 0x000fe200078e0081 */
[C---:B------:R-:W-:Y:S01]  /*84040*/  HMMA.1688.F32.TF32 R156, R140.reuse, R4, R156 ;  /* 0x000000048c9c723c */ /* 0x040fe2000008109c */
[----:B------:R-:W-:Y:S01]  /*84050*/  IMAD.MOV.U32 R11, RZ, RZ, R131 ;  /* 0x000000ffff0b7224 */ /* 0x000fe200078e0083 */
[----:B------:R-:W-:Y:S04]  /*84060*/  STL.64 [R1+0x5f70], R250 ;  /* 0x005f70fa01007387 */ /* 0x000fe80000100a00 */
[----:B------:R-:W-:Y:S01]  /*84070*/  STL.64 [R1+0x5f68], R248 ;  /* 0x005f68f801007387 */ /* 0x000fe20000100a00 */
[C---:B------:R-:W-:Y:S03]  /*84080*/  HMMA.1688.F32.TF32 R132, R140.reuse, R8, R160 ;  /* 0x000000088c84723c */ /* 0x040fe600000810a0 */
[----:B------:R-:W-:Y:S04]  /*84090*/  LDS R179, [R171+UR8+0x83480] ;  /* 0x08348008abb37984 */ /* 0x000fe80008000800 */
[----:B------:R-:W-:Y:S01]  /*840a0*/  LDS R176, [R252+UR8+0x83080] ;  /* 0x08308008fcb07984 */ /* 0x000fe20008000800 */
[C---:B------:R-:W-:Y:S03]  /*840b0*/  HMMA.1688.F32.TF32 R136, R140.reuse, R24, R136 ;  /* 0x000000188c88723c */ /* 0x040fe60000081088 */
[----:B------:R-:W1:Y:S03]  /*840c0*/  LDS R178, [R252+UR8+0x83480] ;  /* 0x08348008fcb27984 */ /* 0x000e660008000800 */
[C---:B------:R-:W-:Y:S01]  /*840d0*/  HMMA.1688.F32.TF32 R128, R140.reuse, R12, R164 ;  /* 0x0000000c8c80723c */ /* 0x040fe200000810a4 */
[----:B------:R-:W-:Y:S04]  /*840e0*/  STL [R1+0x5f4c], R240 ;  /* 0x005f4cf001007387 */ /* 0x000fe80000100800 */
[----:B------:R-:W-:Y:S04]  /*840f0*/  STL [R1+0x5f48], R241 ;  /* 0x005f48f101007387 */ /* 0x000fe80000100800 */
[----:B------:R-:W-:Y:S04]  /*84100*/  STL [R1+0x5f44], R242 ;  /* 0x005f44f201007387 */ /* 0x000fe80000100800 */
[----:B------:R-:W-:Y:S10]  /*84110*/  STL [R1+0x5f40], R243 ;  /* 0x005f40f301007387 */ /* 0x000ff40000100800 */
[----:B------:R-:W-:Y:S04]  /*84120*/  STL.64 [R1+0x310], R128 ;  /* 0x0003108001007387 */ /* 0x000fe80000100a00 */
[----:B------:R2:W-:Y:S02]  /*84130*/  STL.64 [R1+0x318], R130 ;  /* 0x0003188201007387 */ /* 0x0005e40000100a00 */
[C---:B--2---:R-:W-:Y:S02]  /*84140*/  HMMA.1688.F32.TF32 R128, R140.reuse, R88, R152 ;  /* 0x000000588c80723c */ /* 0x044fe40000081098 */
[----:B------:R-:W-:Y:S04]  /*84150*/  STL.64 [R1+0x300], R132 ;  /* 0x0003008401007387 */ /* 0x000fe80000100a00 */
[----:B------:R2:W-:Y:S04]  /*84160*/  STL.64 [R1+0x308], R134 ;  /* 0x0003088601007387 */ /* 0x0005e80000100a00 */
[----:B------:R-:W-:Y:S04]  /*84170*/  STL.64 [R1+0x2f0], R156 ;  /* 0x0002f09c01007387 */ /* 0x000fe80000100a00 */
[----:B------:R-:W-:Y:S01]  /*84180*/  STL.64 [R1+0x2f8], R158 ;  /* 0x0002f89e01007387 */ /* 0x000fe20000100a00 */
[C---:B--2---:R-:W-:Y:S08]  /*84190*/  HMMA.1688.F32.TF32 R132, R140.reuse, R84, R148 ;  /* 0x000000548c84723c */ /* 0x044ff00000081094 */
[----:B------:R-:W-:Y:S04]  /*841a0*/  STL.64 [R1+0x2e0], R128 ;  /* 0x0002e08001007387 */ /* 0x000fe80000100a00 */
[----:B------:R2:W-:Y:S02]  /*841b0*/  STL.64 [R1+0x2e8], R130 ;  /* 0x0002e88201007387 */ /* 0x0005e40000100a00 */
[C---:B--2---:R-:W-:Y:S09]  /*841c0*/  HMMA.1688.F32.TF32 R128, R140.reuse, R20, R144 ;  /* 0x000000148c80723c */ /* 0x044ff20000081090 */
[----:B------:R2:W-:Y:S04]  /*841d0*/  STL.64 [R1+0x2d0], R132 ;  /* 0x0002d08401007387 */ /* 0x0005e80000100a00 */
[----:B------:R3:W-:Y:S04]  /*841e0*/  STL.64 [R1+0x2d8], R134 ;  /* 0x0002d88601007387 */ /* 0x0007e80000100a00 */
[----:B--2---:R-:W2:Y:S04]  /*841f0*/  LDL.LU R132, [R1+0x8d0] ;  /* 0x0008d00001847983 */ /* 0x004ea80000300800 */
[----:B------:R-:W-:Y:S04]  /*84200*/  STL.64 [R1+0x2c0], R136 ;  /* 0x0002c08801007387 */ /* 0x000fe80000100a00 */
[----:B------:R-:W-:Y:S04]  /*84210*/  STL.64 [R1+0x2c8], R138 ;  /* 0x0002c88a01007387 */ /* 0x000fe80000100a00 */
[----:B------:R4:W-:Y:S04]  /*84220*/  STL.64 [R1+0x2b0], R128 ;  /* 0x0002b08001007387 */ /* 0x0009e80000100a00 */
[----:B------:R1:W-:Y:S04]  /*84230*/  STL.64 [R1+0x2b8], R130 ;  /* 0x0002b88201007387 */ /* 0x0003e80000100a00 */
[----:B------:R-:W2:Y:S04]  /*84240*/  LDL.LU R133, [R1+0x8d4] ;  /* 0x0008d40001857983 */ /* 0x000ea80000300800 */
[----:B---3--:R-:W2:Y:S04]  /*84250*/  LDL.LU R134, [R1+0x8d8] ;  /* 0x0008d80001867983 */ /* 0x008ea80000300800 */
[----:B------:R-:W2:Y:S04]  /*84260*/  LDL.LU R135, [R1+0x8dc] ;  /* 0x0008dc0001877983 */ /* 0x000ea80000300800 */
[----:B----4-:R-:W3:Y:S04]  /*84270*/  LDL.LU R128, [R1+0x8e0] ;  /* 0x0008e00001807983 */ /* 0x010ee80000300800 */
[----:B------:R-:W3:Y:S04]  /*84280*/  LDL.LU R129, [R1+0x8e4] ;  /* 0x0008e40001817983 */ /* 0x000ee80000300800 */
[----:B-1----:R-:W3:Y:S04]  /*84290*/  LDL.LU R130, [R1+0x8e8] ;  /* 0x0008e80001827983 */ /* 0x002ee80000300800 */
        /* <DEDUP_REMOVED lines=47> */
[----:B----4-:R-:W-:-:S15]  /*84590*/  HMMA.1688.F32.TF32 R240, R140, R72, R240 ;  /* 0x000000488cf0723c */ /* 0x010fde00000810f0 */
[----:B------:R-:W-:-:S02]  /*845a0*/  NOP ;  /* 0x0000000000007918 */ /* 0x000fc40000000000 */
[----:B------:R-:W-:Y:S04]  /*845b0*/  STL.64 [R1+0x130], R144 ;  /* 0x0001309001007387 */ /* 0x000fe80000100a00 */
[----:B------:R1:W-:Y:S01]  /*845c0*/  STL.64 [R1+0x138], R146 ;  /* 0x0001389201007387 */ /* 0x0003e20000100a00 */
[C---:B------:R-:W-:Y:S03]  /*845d0*/  HMMA.1688.F32.TF32 R248, R140.reuse, R68, R248 ;  /* 0x000000448cf8723c */ /* 0x040fe600000810f8 */
[----:B-1----:R-:W2:Y:S04]  /*845e0*/  LDL.LU.64 R146, [R1+0x63a8] ;  /* 0x0063a80001927983 */ /* 0x002ea80000300a00 */
[----:B------:R-:W3:Y:S04]  /*845f0*/  LDL.LU.64 R144, [R1+0x63a0] ;  /* 0x0063a00001907983 */ /* 0x000ee80000300a00 */
[----:B------:R-:W-:Y:S04]  /*84600*/  STL.64 [R1+0x120], R136 ;  /* 0x0001208801007387 */ /* 0x000fe80000100a00 */
[----:B------:R1:W-:Y:S04]  /*84610*/  STL.64 [R1+0x128], R138 ;  /* 0x0001288a01007387 */ /* 0x0003e80000100a00 */
[----:B-1----:R-:W4:Y:S04]  /*84620*/  LDL.LU.64 R138, [R1+0x6398] ;  /* 0x00639800018a7983 */ /* 0x002f280000300a00 */
[----:B------:R-:W2:Y:S04]  /*84630*/  LDL.LU.64 R136, [R1+0x6390] ;  /* 0x0063900001887983 */ /* 0x000ea80000300a00 */
[----:B------:R-:W-:Y:S04]  /*84640*/  STL.64 [R1+0x110], R240 ;  /* 0x000110f001007387 */ /* 0x000fe80000100a00 */
[----:B------:R1:W-:Y:S02]  /*84650*/  STL.64 [R1+0x118], R242 ;  /* 0x000118f201007387 */ /* 0x0003e40000100a00 */
[C---:B-1----:R-:W-:Y:S06]  /*84660*/  HMMA.1688.F32.TF32 R240, R140.reuse, R64, R128 ;  /* 0x000000408cf0723c */ /* 0x042fec0000081080 */
[----:B------:R-:W-:Y:S01]  /*84670*/  HMMA.1688.F32.TF32 R128, R140, R60, R132 ;  /* 0x0000003c8c80723c */ /* 0x000fe20000081084 */
[----:B------:R-:W-:Y:S04]  /*84680*/  STL.64 [R1+0x100], R248 ;  /* 0x000100f801007387 */ /* 0x000fe80000100a00 */
[----:B------:R-:W-:-:S15]  /*84690*/  STL.64 [R1+0x108], R250 ;  /* 0x000108fa01007387 */ /* 0x000fde0000100a00 */
[----:B------:R-:W-:-:S03]  /*846a0*/  NOP ;  /* 0x0000000000007918 */ /* 0x000fc60000000000 */
[----:B------:R-:W-:Y:S04]  /*846b0*/  STL.64 [R1+0xe0], R128 ;  /* 0x0000e08001007387 */ /* 0x000fe80000100a00 */
[----:B------:R1:W-:Y:S04]  /*846c0*/  STL.64 [R1+0xf0], R240 ;  /* 0x0000f0f001007387 */ /* 0x0003e80000100a00 */
[----:B------:R-:W-:Y:S04]  /*846d0*/  STL.64 [R1+0xf8], R242 ;  /* 0x0000f8f201007387 */ /* 0x000fe80000100a00 */
[----:B------:R1:W-:Y:S02]  /*846e0*/  STL [R1+0xe8], R130 ;  /* 0x0000e88201007387 */ /* 0x0003e40000100800 */
[----:B-1----:R-:W-:-:S02]  /*846f0*/  IMAD.MOV.U32 R240, RZ, RZ, R131 ;  /* 0x000000fffff07224 */ /* 0x002fc400078e0083 */
[----:B------:R-:W-:Y:S03]  /*84700*/  HMMA.1688.F32.TF32 R128, R140, R56, R172 ;  /* 0x000000388c80723c */ /* 0x000fe600000810ac */
[----:B------:R-:W-:-:S15]  /*84710*/  STL [R1+0x5f50], R240 ;  /* 0x005f50f001007387 */ /* 0x000fde0000100800 */
[----:B------:R-:W-:-:S05]  /*84720*/  NOP ;  /* 0x0000000000007918 */ /* 0x000fca0000000000 */
[----:B------:R1:W-:Y:S01]  /*84730*/  STL [R1+0xdc], R131 ;  /* 0x0000dc8301007387 */ /* 0x0003e20000100800 */
[----:B------:R-:W-:Y:S01]  /*84740*/  MOV R241, R128 ;  /* 0x0000008000f17202 */ /* 0x000fe20000000f00 */
[----:B------:R-:W-:Y:S02]  /*84750*/  IMAD.MOV.U32 R242, RZ, RZ, R129 ;  /* 0x000000fffff27224 */ /* 0x000fe400078e0081 */
[----:B------:R-:W-:Y:S02]  /*84760*/  IMAD.MOV.U32 R243, RZ, RZ, R130 ;  /* 0x000000fffff37224 */ /* 0x000fe400078e0082 */
[----:B-1----:R-:W-:Y:S03]  /*84770*/  HMMA.1688.F32.TF32 R128, R140, R52, R168 ;  /* 0x000000348c80723c */ /* 0x002fe600000810a8 */
[----:B------:R-:W-:Y:S04]  /*84780*/  STL [R1+0x5f5c], R243 ;  /* 0x005f5cf301007387 */ /* 0x000fe80000100800 */
[----:B------:R-:W-:Y:S04]  /*84790*/  STL [R1+0x5f58], R242 ;  /* 0x005f58f201007387 */ /* 0x000fe80000100800 */
[----:B------:R-:W-:-:S12]  /*847a0*/  STL [R1+0x5f54], R241 ;  /* 0x005f54f101007387 */ /* 0x000fd80000100800 */
[----:B------:R-:W-:Y:S01]  /*847b0*/  STL.64 [R1+0xc0], R128 ;  /* 0x0000c08001007387 */ /* 0x000fe20000100a00 */
[----:B------:R-:W-:-:S03]  /*847c0*/  MOV R240, R131 ;  /* 0x0000008300f07202 */ /* 0x000fc60000000f00 */
[----:B------:R1:W-:Y:S02]  /*847d0*/  STL [R1+0xc8], R130 ;  /* 0x0000c88201007387 */ /* 0x0003e40000100800 */
[----:B-1----:R-:W-:Y:S02]  /*847e0*/  HMMA.1688.F32.TF32 R128, R140, R48, R164 ;  /* 0x000000308c80723c */ /* 0x002fe400000810a4 */
[----:B------:R-:W-:-:S15]  /*847f0*/  STL [R1+0x5f60], R240 ;  /* 0x005f60f001007387 */ /* 0x000fde0000100800 */
[----:B------:R-:W-:-:S06]  /*84800*/  NOP ;  /* 0x0000000000007918 */ /* 0x000fcc0000000000 */
[----:B------:R1:W-:Y:S01]  /*84810*/  STL [R1+0xb0], R128 ;  /* 0x0000b08001007387 */ /* 0x0003e20000100800 */
[----:B------:R-:W-:Y:S01]  /*84820*/  IMAD.MOV.U32 R243, RZ, RZ, R129 ;  /* 0x000000fffff37224 */ /* 0x000fe200078e0081 */
[----:B------:R-:W-:Y:S01]  /*84830*/  MOV R241, R131 ;  /* 0x0000008300f17202 */ /* 0x000fe20000000f00 */
[----:B------:R-:W-:Y:S02]  /*84840*/  IMAD.MOV.U32 R242, RZ, RZ, R130 ;  /* 0x000000fffff27224 */ /* 0x000fe400078e0082 */
[C---:B-1----:R-:W-:Y:S06]  /*84850*/  HMMA.1688.F32.TF32 R128, R140.reuse, R44, R160 ;  /* 0x0000002c8c80723c */ /* 0x042fec00000810a0 */
[----:B------:R-:W-:-:S15]  /*84860*/  HMMA.1688.F32.TF32 R132, R140, R40, R156 ;  /* 0x000000288c84723c */ /* 0x000fde000008109c */
[----:B------:R-:W-:-:S02]  /*84870*/  NOP ;  /* 0x0000000000007918 */ /* 0x000fc40000000000 */
[----:B------:R-:W-:Y:S01]  /*84880*/  STL.64 [R1+0xa0], R128 ;  /* 0x0000a08001007387 */ /* 0x000fe20000100a00 */
[----:B------:R-:W-:-:S03]  /*84890*/  IMAD.MOV.U32 R240, RZ, RZ, R131 ;  /* 0x000000fffff07224 */ /* 0x000fc600078e0083 */
[----:B------:R1:W-:Y:S02]  /*848a0*/  STL [R1+0xa8], R130 ;  /* 0x0000a88201007387 */ /* 0x0003e40000100800 */
[----:B-1----:R-:W-:Y:S02]  /*848b0*/  HMMA.1688.F32.TF32 R128, R140, R36, R152 ;  /* 0x000000248c80723c */ /* 0x002fe40000081098 */
[----:B------:R-:W-:Y:S04]  /*848c0*/  STL.64 [R1+0x5f80], R242 ;  /* 0x005f80f201007387 */ /* 0x000fe80000100a00 */
[----:B------:R-:W-:-:S15]  /*848d0*/  STL.64 [R1+0x5f78], R240 ;  /* 0x005f78f001007387 */ /* 0x000fde0000100a00 */
[----:B------:R-:W-:-:S02]  /*848e0*/  NOP ;  /* 0x0000000000007918 */ /* 0x000fc40000000000 */
[----:B------:R-:W-:Y:S04]  /*848f0*/  STL.64 [R1+0x5f90], R130 ;  /* 0x005f908201007387 */ /* 0x000fe80000100a00 */
[----:B------:R-:W-:Y:S04]  /*84900*/  STL.64 [R1+0x90], R132 ;  /* 0x0000908401007387 */ /* 0x000fe80000100a00 */
[----:B------:R1:W-:Y:S04]  /*84910*/  STL.64 [R1+0x98], R134 ;  /* 0x0000988601007387 */ /* 0x0003e80000100a00 */
[----:B------:R2:W-:Y:S01]  /*84920*/  STL.64 [R1+0x5f88], R128 ;  /* 0x005f888001007387 */ /* 0x0005e20000100a00 */
[----:B-1----:R-:W-:Y:S07]  /*84930*/  HMMA.1688.F32.TF32 R132, R140, R32, R148 ;  /* 0x000000208c84723c */ /* 0x002fee0000081094 */
[----:B------:R-:W-:Y:S01]  /*84940*/  IMAD.MOV.U32 R148, RZ, RZ, R236 ;  /* 0x000000ffff947224 */ /* 0x000fe200078e00ec */
[----:B------:R-:W-:Y:S01]  /*84950*/  MOV R149, R237 ;  /* 0x000000ed00957202 */ /* 0x000fe20000000f00 */
[----:B------:R-:W2:Y:S01]  /*84960*/  LDL.LU R236, [R1+0x638c] ;  /* 0x00638c0001ec7983 */ /* 0x000ea20000300800 */
[----:B------:R-:W-:-:S02]  /*84970*/  IMAD.MOV.U32 R150, RZ, RZ, R239 ;  /* 0x000000ffff967224 */ /* 0x000fc400078e00ef */
[----:B------:R-:W-:Y:S01]  /*84980*/  IMAD.MOV.U32 R151, RZ, RZ, R238 ;  /* 0x000000ffff977224 */ /* 0x000fe200078e00ee */
[----:B------:R-:W2:Y:S04]  /*84990*/  LDL.LU R237, [R1+0x6388] ;  /* 0x0063880001ed7983 */ /* 0x000ea80000300800 */
[----:B------:R-:W2:Y:S04]  /*849a0*/  LDL.LU R239, [R1+0x6384] ;  /* 0x0063840001ef7983 */ /* 0x000ea80000300800 */
[----:B------:R-:W2:Y:S01]  /*849b0*/  LDL.LU R238, [R1+0x6380] ;  /* 0x0063800001ee7983 */ /* 0x000ea20000300800 */
[----:B---3--:R-:W-:Y:S01]  /*849c0*/  IMAD.MOV.U32 R250, RZ, RZ, R144 ;  /* 0x000000fffffa7224 */ /* 0x008fe200078e0090 */
[----:B------:R-:W-:-:S02]  /*849d0*/  MOV R251, R145 ;  /* 0x0000009100fb7202 */ /* 0x000fc40000000f00 */
[----:B----4-:R-:W-:Y:S01]  /*849e0*/  MOV R248, R138 ;  /* 0x0000008a00f87202 */ /* 0x010fe20000000f00 */
[----:B------:R-:W-:Y:S01]  /*849f0*/  IMAD.MOV.U32 R249, RZ, RZ, R139 ;  /* 0x000000fffff97224 */ /* 0x000fe200078e008b */
[----:B------:R-:W3:Y:S04]  /*84a00*/  LDL.LU R138, [R1+0x637c] ;  /* 0x00637c00018a7983 */ /* 0x000ee80000300800 */
[----:B------:R-:W4:Y:S04]  /*84a10*/  LDL.LU R139, [R1+0x6378] ;  /* 0x00637800018b7983 */ /* 0x000f280000300800 */
[----:B------:R-:W3:Y:S04]  /*84a20*/  LDL.LU R144, [R1+0x6374] ;  /* 0x0063740001907983 */ /* 0x000ee80000300800 */
[----:B------:R-:W3:Y:S01]  /*84a30*/  LDL.LU R145, [R1+0x6370] ;  /* 0x0063700001917983 */ /* 0x000ee20000300800 */
[----:B--2---:R-:W-:Y:S01]  /*84a40*/  IMAD.MOV.U32 R128, RZ, RZ, R137 ;  /* 0x000000ffff807224 */ /* 0x004fe200078e0089 */
[----:B------:R-:W-:Y:S01]  /*84a50*/  MOV R129, R136 ;  /* 0x0000008800817202 */ /* 0x000fe20000000f00 */
[----:B------:R-:W-:Y:S01]  /*84a60*/  IMAD.MOV.U32 R243, RZ, RZ, R236 ;  /* 0x000000fffff37224 */ /* 0x000fe200078e00ec */
[----:B------:R-:W-:Y:S01]  /*84a70*/  MOV R242, R237 ;  /* 0x000000ed00f27202 */ /* 0x000fe20000000f00 */
[----:B------:R-:W-:-:S02]  /*84a80*/  IMAD.MOV.U32 R240, RZ, RZ, R239 ;  /* 0x000000fffff07224 */ /* 0x000fc400078e00ef */
[----:B------:R-:W2:Y:S01]  /*84a90*/  LDL.LU R239, [R1+0x636c] ;  /* 0x00636c0001ef7983 */ /* 0x000ea20000300800 */
[----:B------:R-:W-:-:S03]  /*84aa0*/  IMAD.MOV.U32 R241, RZ, RZ, R238 ;  /* 0x000000fffff17224 */ /* 0x000fc600078e00ee */
        /* <DEDUP_REMOVED lines=9> */
[----:B------:R4:W-:Y:S04]  /*84b40*/  STL.64 [R1+0x5fa0], R134 ;  /* 0x005fa08601007387 */ /* 0x0009e80000100a00 */
[----:B------:R1:W-:Y:S01]  /*84b50*/  STL.64 [R1+0x5f98], R132 ;  /* 0x005f988401007387 */ /* 0x0003e20000100a00 */
[----:B----4-:R-:W-:Y:S01]  /*84b60*/  IMAD.MOV.U32 R134, RZ, RZ, R139 ;  /* 0x000000ffff867224 */ /* 0x010fe200078e008b */
[----:B---3--:R-:W-:-:S02]  /*84b70*/  MOV R135, R138 ;  /* 0x0000008a00877202 */ /* 0x008fc40000000f00 */
[----:B-1----:R-:W-:Y:S01]  /*84b80*/  MOV R132, R145 ;  /* 0x0000009100847202 */ /* 0x002fe20000000f00 */
[----:B------:R-:W-:Y:S01]  /*84b90*/  IMAD.MOV.U32 R133, RZ, RZ, R144 ;  /* 0x000000ffff857224 */ /* 0x000fe200078e0090 */
[----:B------:R-:W3:Y:S04]  /*84ba0*/  LDL.LU R145, [R1+0x634c] ;  /* 0x00634c0001917983 */ /* 0x000ee80000300800 */
[----:B------:R-:W4:Y:S04]  /*84bb0*/  LDL.LU R144, [R1+0x6348] ;  /* 0x0063480001907983 */ /* 0x000f280000300800 */
[----:B------:R-:W3:Y:S04]  /*84bc0*/  LDL.LU R139, [R1+0x6344] ;  /* 0x00634400018b7983 */ /* 0x000ee80000300800 */
[----:B------:R-:W4:Y:S01]  /*84bd0*/  LDL.LU R138, [R1+0x6340] ;  /* 0x00634000018a7983 */ /* 0x000f220000300800 */
[----:B--2---:R-:W-:-:S02]  /*84be0*/  IMAD.MOV.U32 R153, RZ, RZ, R137 ;  /* 0x000000ffff997224 */ /* 0x004fc400078e0089 */
[----:B------:R-:W-:Y:S02]  /*84bf0*/  IMAD.MOV.U32 R152, RZ, RZ, R136 ;  /* 0x000000ffff987224 */ /* 0x000fe400078e0088 */
[----:B------:R-:W2:Y:S04]  /*84c00*/  LDL.LU R136, [R1+0x633c] ;  /* 0x00633c0001887983 */ /* 0x000ea80000300800 */
[----:B------:R-:W2:Y:S04]  /*84c10*/  LDL.LU R137, [R1+0x6338] ;  /* 0x0063380001897983 */ /* 0x000ea80000300800 */
[----:B------:R-:W2:Y:S04]  /*84c20*/  LDL.LU R154, [R1+0x808] ;  /* 0x00080800019a7983 */ /* 0x000ea80000300800 */
[----:B------:R-:W2:Y:S01]  /*84c30*/  LDL.LU R155, [R1+0x80c] ;  /* 0x00080c00019b7983 */ /* 0x000ea20000300800 */
[----:B---3--:R-:W-:-:S03]  /*84c40*/  MOV R160, R139 ;  /* 0x0000008b00a07202 */ /* 0x008fc60000000f00 */
[----:B------:R-:W3:Y:S01]  /*84c50*/  LDL.LU R139, [R1+0x6334] ;  /* 0x00633400018b7983 */ /* 0x000ee20000300800 */
[----:B----4-:R-:W-:-:S03]  /*84c60*/  IMAD.MOV.U32 R161, RZ, RZ, R138 ;  /* 0x000000ffffa17224 */ /* 0x010fc600078e008a */
[----:B------:R-:W4:Y:S01]  /*84c70*/  LDL.LU R138, [R1+0x6330] ;  /* 0x00633000018a7983 */ /* 0x000f220000300800 */
[----:B--2---:R-:W-:-:S03]  /*84c80*/  IMAD.MOV.U32 R162, RZ, RZ, R136 ;  /* 0x000000ffffa27224 */ /* 0x004fc600078e0088 */
[----:B------:R-:W2:Y:S01]  /*84c90*/  LDL.LU R136, [R1+0x632c] ;  /* 0x00632c0001887983 */ /* 0x000ea20000300800 */
[----:B------:R-:W-:-:S03]  /*84ca0*/  MOV R163, R137 ;  /* 0x0000008900a37202 */ /* 0x000fc60000000f00 */
[----:B------:R-:W2:Y:S04]  /*84cb0*/  LDL.LU R137, [R1+0x6328] ;  /* 0x0063280001897983 */ /* 0x000ea80000300800 */
[----:B------:R-:W2:Y:S04]  /*84cc0*/  LDL.LU R164, [R1+0x830] ;  /* 0x0008300001a47983 */ /* 0x000ea80000300800 */
[----:B------:R-:W2:Y:S04]  /*84cd0*/  LDL.LU R165, [R1+0x834] ;  /* 0x0008340001a57983 */ /* 0x000ea80000300800 */
[----:B------:R-:W2:Y:S04]  /*84ce0*/  LDL.LU R166, [R1+0x838] ;  /* 0x0008380001a67983 */ /* 0x000ea80000300800 */
[----:B------:R-:W2:Y:S01]  /*84cf0*/  LDL.LU R167, [R1+0x83c] ;  /* 0x00083c0001a77983 */ /* 0x000ea20000300800 */
[----:B---3--:R-:W-:Y:S01]  /*84d00*/  IMAD.MOV.U32 R171, RZ, RZ, R139 ;  /* 0x000000ffffab7224 */ /* 0x008fe200078e008b */
[----:B----4-:R-:W-:Y:S01]  /*84d10*/  MOV R170, R138 ;  /* 0x0000008a00aa7202 */ /* 0x010fe20000000f00 */
[----:B------:R-:W-:Y:S01]  /*84d20*/  IMAD.MOV.U32 R156, RZ, RZ, R144 ;  /* 0x000000ffff9c7224 */ /* 0x000fe200078e0090 */
[----:B------:R-:W-:Y:S01]  /*84d30*/  MOV R157, R145 ;  /* 0x00000091009d7202 */ /* 0x000fe20000000f00 */
[----:B------:R-:W-:-:S02]  /*84d40*/  IMAD.MOV.U32 R158, RZ, RZ, R146 ;  /* 0x000000ffff9e7224 */ /* 0x000fc400078e0092 */
[----:B------:R-:W-:Y:S02]  /*84d50*/  IMAD.MOV.U32 R159, RZ, RZ, R147 ;  /* 0x000000ffff9f7224 */ /* 0x000fe400078e0093 */
[----:B--2---:R-:W-:Y:S02]  /*84d60*/  IMAD.MOV.U32 R168, RZ, RZ, R136 ;  /* 0x000000ffffa87224 */ /* 0x004fe400078e0088 */
[----:B------:R-:W2:Y:S01]  /*84d70*/  LDL.LU R136, [R1+0x6324] ;  /* 0x0063240001887983 */ /* 0x000ea20000300800 */
[----:B------:R-:W-:-:S03]  /*84d80*/  IMAD.MOV.U32 R169, RZ, RZ, R137 ;  /* 0x000000ffffa97224 */ /* 0x000fc600078e0089 */
        /* <DEDUP_REMOVED lines=10> */
[----:B------:R-:W4:Y:S01]  /*84e30*/  LDL.LU R147, [R1+0x6308] ;  /* 0x0063080001937983 */ /* 0x000f220000300800 */
[----:B--2---:R-:W-:-:S15]  /*84e40*/  HMMA.1688.F32.TF32 R136, R140, R28, R136 ;  /* 0x0000001c8c88723c */ /* 0x004fde0000081088 */
[----:B------:R-:W-:-:S08]  /*84e50*/  NOP ;  /* 0x0000000000007918 */ /* 0x000fd00000000000 */
[----:B------:R1:W-:Y:S04]  /*84e60*/  STL [R1+0x5f3c], R136 ;  /* 0x005f3c8801007387 */ /* 0x0003e80000100800 */
[----:B------:R2:W-:Y:S04]  /*84e70*/  STL [R1+0x5f38], R137 ;  /* 0x005f388901007387 */ /* 0x0005e80000100800 */
[----:B------:R3:W-:Y:S01]  /*84e80*/  STL [R1+0x5f34], R138 ;  /* 0x005f348a01007387 */ /* 0x0007e20000100800 */
[----:B-1----:R-:W-:-:S03]  /*84e90*/  MOV R136, R236 ;  /* 0x000000ec00887202 */ /* 0x002fc60000000f00 */
[----:B------:R1:W-:Y:S01]  /*84ea0*/  STL [R1+0x5f30], R139 ;  /* 0x005f308b01007387 */ /* 0x0003e20000100800 */
[----:B--2---:R-:W-:-:S03]  /*84eb0*/  IMAD.MOV.U32 R137, RZ, RZ, R237 ;  /* 0x000000ffff897224 */ /* 0x004fc600078e00ed */
[----:B------:R-:W2:Y:S01]  /*84ec0*/  LDL.LU R236, [R1+0x6304] ;  /* 0x0063040001ec7983 */ /* 0x000ea20000300800 */
[----:B---3--:R-:W-:-:S03]  /*84ed0*/  IMAD.MOV.U32 R138, RZ, RZ, R238 ;  /* 0x000000ffff8a7224 */ /* 0x008fc600078e00ee */
[----:B------:R-:W3:Y:S01]  /*84ee0*/  LDL.LU R237, [R1+0x6300] ;  /* 0x0063000001ed7983 */ /* 0x000ee20000300800 */
[----:B-1----:R-:W-:-:S03]  /*84ef0*/  MOV R139, R239 ;  /* 0x000000ef008b7202 */ /* 0x002fc60000000f00 */
[----:B------:R-:W3:Y:S04]  /*84f00*/  LDL.LU R238, [R1+0x62fc] ;  /* 0x0062fc0001ee7983 */ /* 0x000ee80000300800 */
[----:B------:R-:W3:Y:S01]  /*84f10*/  LDL.LU R239, [R1+0x62f8] ;  /* 0x0062f80001ef7983 */ /* 0x000ee20000300800 */
[----:B----4-:R-:W-:Y:S03]  /*84f20*/  HMMA.1688.F32.TF32 R140, R140, R244, R144 ;  /* 0x000000f48c8c723c */ /* 0x010fe60000081090 */
[----:B------:R-:W4:Y:S04]  /*84f30*/  LDL.LU R144, [R1+0x7e0] ;  /* 0x0007e00001907983 */ /* 0x000f280000300800 */
[----:B------:R-:W4:Y:S04]  /*84f40*/  LDL.LU R145, [R1+0x7e4] ;  /* 0x0007e40001917983 */ /* 0x000f280000300800 */
[----:B------:R-:W4:Y:S04]  /*84f50*/  LDL.LU R146, [R1+0x7e8] ;  /* 0x0007e80001927983 */ /* 0x000f280000300800 */
[----:B------:R-:W4:Y:S01]  /*84f60*/  LDL.LU R147, [R1+0x7ec] ;  /* 0x0007ec0001937983 */ /* 0x000f220000300800 */
[C---:B------:R-:W-:Y:S06]  /*84f70*/  HMMA.1688.F32.TF32 R172, R176.reuse, R124, R172 ;  /* 0x0000007cb0ac723c */ /* 0x040fec00000810ac */
[C---:B------:R-:W-:Y:S01]  /*84f80*/  HMMA.1688.F32.TF32 R168, R176.reuse, R120, R168 ;  /* 0x00000078b0a8723c */ /* 0x040fe200000810a8 */
[----:B------:R-:W-:Y:S05]  /*84f90*/  STL [R1+0x5f04], R140 ;  /* 0x005f048c01007387 */ /* 0x000fea0000100800 */
[C---:B------:R-:W-:Y:S01]  /*84fa0*/  HMMA.1688.F32.TF32 R164, R176.reuse, R116, R164 ;  /* 0x00000074b0a4723c */ /* 0x040fe200000810a4 */
[----:B------:R-:W-:Y:S05]  /*84fb0*/  STL [R1+0x5f00], R141 ;  /* 0x005f008d01007387 */ /* 0x000fea0000100800 */
[C---:B------:R-:W-:Y:S01]  /*84fc0*/  HMMA.1688.F32.TF32 R160, R176.reuse, R112, R160 ;  /* 0x00000070b0a0723c */ /* 0x040fe200000810a0 */
[----:B------:R-:W-:Y:S04]  /*84fd0*/  STL [R1+0x5efc], R142 ;  /* 0x005efc8e01007387 */ /* 0x000fe80000100800 */
[----:B------:R-:W-:Y:S01]  /*84fe0*/  STL [R1+0x5ef8], R143 ;  /* 0x005ef88f01007387 */ /* 0x000fe20000100800 */
[C---:B------:R-:W-:Y:S03]  /*84ff0*/  HMMA.1688.F32.TF32 R156, R176.reuse, R108, R156 ;  /* 0x0000006cb09c723c */ /* 0x040fe6000008109c */
[----:B------:R-:W-:Y:S03]  /*85000*/  STL.64 [R1+0x2a0], R172 ;  /* 0x0002a0ac01007387 */ /* 0x000fe60000100a00 */
[C---:B------:R-:W-:Y:S01]  /*85010*/  HMMA.1688.F32.TF32 R152, R176.reuse, R104, R152 ;  /* 0x00000068b098723c */ /* 0x040fe20000081098 */
        /* <DEDUP_REMOVED lines=24> */
[----:B------:R-:W4:Y:S01]  /*851a0*/  LDL.LU.64 R152, [R1+0x6298] ;  /* 0x0062980001987983 */ /* 0x000f220000300a00 */
[----:B------:R-:W-:Y:S01]  /*851b0*/  HMMA.1688.F32.TF32 R128, R176, R8, R128 ;  /* 0x00000008b080723c */ /* 0x000fe20000081080 */
[----:B--2---:R-:W-:-:S02]  /*851c0*/  IMAD.MOV.U32 R143, RZ, RZ, R236 ;  /* 0x000000ffff8f7224 */ /* 0x004fc400078e00ec */
[----:B------:R-:W-:Y:S01]  /*851d0*/  LDS R236, [R3+UR8+0x83080] ;  /* 0x0830800803ec7984 */ /* 0x000fe20008000800 */
[----:B---3--:R-:W-:-:S03]  /*851e0*/  MOV R142, R237 ;  /* 0x000000ed008e7202 */ /* 0x008fc60000000f00 */
[----:B------:R-:W-:Y:S01]  /*851f0*/  LDS R237, [R2+UR8+0x83080] ;  /* 0x0830800802ed7984 */ /* 0x000fe20008000800 */
[----:B------:R-:W-:-:S03]  /*85200*/  IMAD.MOV.U32 R141, RZ, RZ, R238 ;  /* 0x000000ffff8d7224 */ /* 0x000fc600078e00ee */
[----:B------:R-:W-:Y:S01]  /*85210*/  LDS R238, [R3+UR8+0x83480] ;  /* 0x0834800803ee7984 */ /* 0x000fe20008000800 */
[----:B------:R-:W-:-:S03]  /*85220*/  IMAD.MOV.U32 R140, RZ, RZ, R239 ;  /* 0x000000ffff8c7224 */ /* 0x000fc600078e00ef */
[----:B------:R-:W1:Y:S04]  /*85230*/  LDS R239, [R2+UR8+0x83480] ;  /* 0x0834800802ef7984 */ /* 0x000e680008000800 */
[----:B------:R-:W-:-:S15]  /*85240*/  HMMA.1688.F32.TF32 R140, R176, R100, R140 ;  /* 0x00000064b08c723c */ /* 0x000fde000008108c */
[----:B------:R-:W-:-:S08]  /*85250*/  NOP ;  /* 0x0000000000007918 */ /* 0x000fd00000000000 */
[----:B------:R-:W-:Y:S04]  /*85260*/  STL.64 [R1+0x240], R140 ;  /* 0x0002408c01007387 */ /* 0x000fe80000100a00 */
[----:B------:R4:W-:Y:S02]  /*85270*/  STL.64 [R1+0x248], R142 ;  /* 0x0002488e01007387 */ /* 0x0009e40000100a00 */
[----:B----4-:R-:W-:-:S15]  /*85280*/  HMMA.1688.F32.TF32 R140, R176, R96, R144 ;  /* 0x00000060b08c723c */ /* 0x010fde0000081090 */
[----:B------:R-:W-:-:S08]  /*85290*/  NOP ;  /* 0x0000000000007918 */ /* 0x000fd00000000000 */
[----:B------:R2:W-:Y:S04]  /*852a0*/  STL.64 [R1+0x230], R140 ;  /* 0x0002308c01007387 */ /* 0x0005e80000100a00 */
[----:B------:R-:W-:Y:S04]  /*852b0*/  STL.64 [R1+0x238], R142 ;  /* 0x0002388e01007387 */ /* 0x000fe80000100a00 */
[----:B------:R-:W-:Y:S04]  /*852c0*/  STL.64 [R1+0x210], R132 ;  /* 0x0002108401007387 */ /* 0x000fe80000100a00 */
[----:B------:R-:W-:Y:S01]  /*852d0*/  STL.64 [R1+0x220], R136 ;  /* 0x0002208801007387 */ /* 0x000fe20000100a00 */
[----:B--2---:R-:W-:-:S03]  /*852e0*/  IMAD.MOV.U32 R140, RZ, RZ, R135 ;  /* 0x000000ffff8c7224 */ /* 0x004fc600078e0087 */
[----:B------:R-:W-:Y:S04]  /*852f0*/  STL.64 [R1+0x228], R138 ;  /* 0x0002288a01007387 */ /* 0x000fe80000100a00 */
[----:B------:R2:W-:Y:S02]  /*85300*/  STL [R1+0x218], R134 ;  /* 0x0002188601007387 */ /* 0x0005e40000100800 */
[----:B--2---:R-:W-:Y:S02]  /*85310*/  HMMA.1688.F32.TF32 R132, R176, R12, R240 ;  /* 0x0000000cb084723c */ /* 0x004fe400000810f0 */
[----:B------:R2:W-:Y:S04]  /*85320*/  STL [R1+0x5f08], R140 ;  /* 0x005f088c01007387 */ /* 0x0005e80000100800 */
[----:B------:R-:W3:Y:S01]  /*85330*/  LDL.LU R240, [R1+0x770] ;  /* 0x0007700001f07983 */ /* 0x000ee20000300800 */
[----:B--2---:R-:W-:-:S15]  /*85340*/  MOV R140, R131 ;  /* 0x00000083008c7202 */ /* 0x004fde0000000f00 */
[----:B------:R-:W-:-:S01]  /*85350*/  NOP ;  /* 0x0000000000007918 */ /* 0x000fc20000000000 */
[----:B------:R-:W-:Y:S04]  /*85360*/  STL.64 [R1+0x200], R132 ;  /* 0x0002008401007387 */ /* 0x000fe80000100a00 */
[----:B------:R2:W-:Y:S04]  /*85370*/  STL.64 [R1+0x208], R134 ;  /* 0x0002088601007387 */ /* 0x0005e80000100a00 */
[----:B------:R-:W3:Y:S04]  /*85380*/  LDL.LU R241, [R1+0x774] ;  /* 0x0007740001f17983 */ /* 0x000ee80000300800 */
[----:B------:R-:W3:Y:S04]  /*85390*/  LDL.LU R242, [R1+0x778] ;  /* 0x0007780001f27983 */ /* 0x000ee80000300800 */
[----:B------:R-:W3:Y:S01]  /*853a0*/  LDL.LU R243, [R1+0x77c] ;  /* 0x00077c0001f37983 */ /* 0x000ee20000300800 */
[C---:B--2---:R-:W-:Y:S03]  /*853b0*/  HMMA.1688.F32.TF32 R132, R176.reuse, R4, R248 ;  /* 0x00000004b084723c */ /* 0x044fe600000810f8 */
[----:B------:R-:W-:Y:S04]  /*853c0*/  STL.64 [R1+0x1f0], R128 ;  /* 0x0001f08001007387 */ /* 0x000fe80000100a00 */
[----:B------:R2:W-:Y:S02]  /*853d0*/  STL [R1+0x1f8], R130 ;  /* 0x0001f88201007387 */ /* 0x0005e40000100800 */
[----:B--2---:R-:W-:Y:S02]  /*853e0*/  HMMA.1688.F32.TF32 R128, R176, R88, R148 ;  /* 0x00000058b080723c */ /* 0x004fe40000081094 */
[----:B------:R-:W-:-:S12]  /*853f0*/  STL [R1+0x5f0c], R140 ;  /* 0x005f0c8c01007387 */ /* 0x000fd80000100800 */
[----:B------:R2:W-:Y:S04]  /*85400*/  STL.64 [R1+0x1e0], R132 ;  /* 0x0001e08401007387 */ /* 0x0005e80000100a00 */
[----:B------:R4:W-:Y:S05]  /*85410*/  STL.64 [R1+0x1e8], R134 ;  /* 0x0001e88601007387 */ /* 0x0009ea0000100a00 */
[----:B------:R3:W-:Y:S04]  /*85420*/  STL [R1+0x1dc], R131 ;  /* 0x0001dc8301007387 */ /* 0x0007e80000100800 */
[----:B------:R-:W3:Y:S04]  /*85430*/  LDL.LU R148, [R1+0x760] ;  /* 0x0007600001947983 */ /* 0x000ee80000300800 */
[----:B------:R-:W3:Y:S04]  /*85440*/  LDL.LU R149, [R1+0x764] ;  /* 0x0007640001957983 */ /* 0x000ee80000300800 */
[----:B------:R-:W3:Y:S04]  /*85450*/  LDL.LU R150, [R1+0x768] ;  /* 0x0007680001967983 */ /* 0x000ee80000300800 */
[----:B------:R-:W3:Y:S01]  /*85460*/  LDL.LU R151, [R1+0x76c] ;  /* 0x00076c0001977983 */ /* 0x000ee20000300800 */
[----:B------:R-:W-:Y:S01]  /*85470*/  IMAD.MOV.U32 R141, RZ, RZ, R128 ;  /* 0x000000ffff8d7224 */ /* 0x000fe200078e0080 */
[----:B------:R-:W-:Y:S01]  /*85480*/  MOV R143, R130 ;  /* 0x00000082008f7202 */ /* 0x000fe20000000f00 */
[----:B------:R-:W-:Y:S01]  /*85490*/  IMAD.MOV.U32 R142, RZ, RZ, R129 ;  /* 0x000000ffff8e7224 */ /* 0x000fe200078e0081 */
[----:B--2---:R-:W2:Y:S04]  /*854a0*/  LDL.LU R132, [R1+0x710] ;  /* 0x0007100001847983 */ /* 0x004ea80000300800 */
[----:B------:R-:W2:Y:S04]  /*854b0*/  LDL.LU R133, [R1+0x714] ;  /* 0x0007140001857983 */ /* 0x000ea80000300800 */
[----:B----4-:R-:W2:Y:S04]  /*854c0*/  LDL.LU R134, [R1+0x718] ;  /* 0x0007180001867983 */ /* 0x010ea80000300800 */
        /* <DEDUP_REMOVED lines=14> */
[----:B------:R-:W-:Y:S04]  /*855b0*/  STL [R1+0x5f14], R142 ;  /* 0x005f148e01007387 */ /* 0x000fe80000100800 */
[----:B------:R-:W-:Y:S01]  /*855c0*/  STL [R1+0x5f10], R141 ;  /* 0x005f108d01007387 */ /* 0x000fe20000100800 */
[----:B---3--:R-:W-:-:S15]  /*855d0*/  HMMA.1688.F32.TF32 R128, R176, R84, R240 ;  /* 0x00000054b080723c */ /* 0x008fde00000810f0 */
[----:B------:R-:W-:-:S08]  /*855e0*/  NOP ;  /* 0x0000000000007918 */ /* 0x000fd00000000000 */
[----:B------:R3:W-:Y:S01]  /*855f0*/  STL.64 [R1+0x1c0], R128 ;  /* 0x0001c08001007387 */ /* 0x0007e20000100a00 */
[----:B------:R-:W-:-:S03]  /*85600*/  IMAD.MOV.U32 R140, RZ, RZ, R131 ;  /* 0x000000ffff8c7224 */ /* 0x000fc600078e0083 */
[----:B------:R1:W-:Y:S04]  /*85610*/  STL [R1+0x1c8], R130 ;  /* 0x0001c88201007387 */ /* 0x0003e80000100800 */
[----:B---3--:R-:W3:Y:S04]  /*85620*/  LDL.LU R128, [R1+0x140] ;  /* 0x0001400001807983 */ /* 0x008ee80000300800 */
[----:B------:R-:W3:Y:S04]  /*85630*/  LDL.LU R129, [R1+0x144] ;  /* 0x0001440001817983 */ /* 0x000ee80000300800 */
[----:B-1----:R-:W3:Y:S04]  /*85640*/  LDL.LU R130, [R1+0x148] ;  /* 0x0001480001827983 */ /* 0x002ee80000300800 */
[----:B------:R-:W3:Y:S04]  /*85650*/  LDL.LU R131, [R1+0x14c] ;  /* 0x00014c0001837983 */ /* 0x000ee80000300800 */
[----:B------:R-:W3:Y:S04]  /*85660*/  LDL.LU R240, [R1+0x6f0] ;  /* 0x0006f00001f07983 */ /* 0x000ee80000300800 */
[----:B------:R-:W3:Y:S01]  /*85670*/  LDL.LU R241, [R1+0x6f4] ;  /* 0x0006f40001f17983 */ /* 0x000ee20000300800 */
[----:B------:R-:W-:Y:S03]  /*85680*/  HMMA.1688.F32.TF32 R148, R176, R24, R148 ;  /* 0x00000018b094723c */ /* 0x000fe60000081094 */
[----:B------:R-:W3:Y:S04]  /*85690*/  LDL.LU R242, [R1+0x6f8] ;  /* 0x0006f80001f27983 */ /* 0x000ee80000300800 */
[----:B------:R-:W3:Y:S04]  /*856a0*/  LDL.LU R243, [R1+0x6fc] ;  /* 0x0006fc0001f37983 */ /* 0x000ee80000300800 */
[----:B------:R-:W-:-:S13]  /*856b0*/  STL [R1+0x5f1c], R140 ;  /* 0x005f1c8c01007387 */ /* 0x000fda0000100800 */
[----:B------:R-:W-:Y:S01]  /*856c0*/  IMAD.MOV.U32 R141, RZ, RZ, R151 ;  /* 0x000000ffff8d7224 */ /* 0x000fe200078e0097 */
[----:B------:R-:W-:Y:S01]  /*856d0*/  MOV R142, R150 ;  /* 0x00000096008e7202 */ /* 0x000fe20000000f00 */
[----:B------:R-:W-:Y:S01]  /*856e0*/  IMAD.MOV.U32 R143, RZ, RZ, R149 ;  /* 0x000000ffff8f7224 */ /* 0x000fe200078e0095 */
[----:B------:R1:W-:Y:S04]  /*856f0*/  STL [R1+0x1b0], R148 ;  /* 0x0001b09401007387 */ /* 0x0003e80000100800 */
[----:B------:R-:W3:Y:S04]  /*85700*/  LDL.LU.64 R150, [R1+0x6290] ;  /* 0x0062900001967983 */ /* 0x000ee80000300a00 */
[----:B-1----:R-:W3:Y:S04]  /*85710*/  LDL.LU.64 R148, [R1+0x6288] ;  /* 0x0062880001947983 */ /* 0x002ee80000300a00 */
[----:B------:R1:W-:Y:S04]  /*85720*/  STL [R1+0x5f28], R141 ;  /* 0x005f288d01007387 */ /* 0x0003e80000100800 */
[----:B------:R2:W-:Y:S04]  /*85730*/  STL [R1+0x5f24], R142 ;  /* 0x005f248e01007387 */ /* 0x0005e80000100800 */
[----:B------:R2:W-:Y:S04]  /*85740*/  STL [R1+0x5f20], R143 ;  /* 0x005f208f01007387 */ /* 0x0005e80000100800 */
[----:B------:R-:W4:Y:S04]  /*85750*/  LDL.LU R140, [R1+0x750] ;  /* 0x00075000018c7983 */ /* 0x000f280000300800 */
[----:B-1----:R-:W4:Y:S04]  /*85760*/  LDL.LU R141, [R1+0x754] ;  /* 0x00075400018d7983 */ /* 0x002f280000300800 */
[----:B--2---:R-:W4:Y:S04]  /*85770*/  LDL.LU R142, [R1+0x758] ;  /* 0x00075800018e7983 */ /* 0x004f280000300800 */
[----:B------:R-:W4:Y:S02]  /*85780*/  LDL.LU R143, [R1+0x75c] ;  /* 0x00075c00018f7983 */ /* 0x000f240000300800 */
[----:B----4-:R-:W-:-:S15]  /*85790*/  HMMA.1688.F32.TF32 R140, R176, R20, R140 ;  /* 0x00000014b08c723c */ /* 0x010fde000008108c */
[----:B------:R-:W-:-:S08]  /*857a0*/  NOP ;  /* 0x0000000000007918 */ /* 0x000fd00000000000 */
[----:B------:R1:W-:Y:S04]  /*857b0*/  STL.64 [R1+0x1a0], R140 ;  /* 0x0001a08c01007387 */ /* 0x0003e80000100a00 */
[----:B------:R-:W-:Y:S01]  /*857c0*/  STL [R1+0x1a8], R142 ;  /* 0x0001a88e01007387 */ /* 0x000fe20000100800 */
[----:B-1----:R-:W-:-:S05]  /*857d0*/  IMAD.MOV.U32 R140, RZ, RZ, R143 ;  /* 0x000000ffff8c7224 */ /* 0x002fca00078e008f */
[----:B------:R1:W-:Y:S04]  /*857e0*/  STL [R1+0x5f2c], R140 ;  /* 0x005f2c8c01007387 */ /* 0x0003e80000100800 */
[----:B-1----:R-:W2:Y:S04]  /*857f0*/  LDL.LU R140, [R1+0x740] ;  /* 0x00074000018c7983 */ /* 0x002ea80000300800 */
[----:B------:R-:W2:Y:S04]  /*85800*/  LDL.LU R141, [R1+0x744] ;  /* 0x00074400018d7983 */ /* 0x000ea80000300800 */
[----:B------:R-:W2:Y:S04]  /*85810*/  LDL.LU R142, [R1+0x748] ;  /* 0x00074800018e7983 */ /* 0x000ea80000300800 */
[----:B------:R-:W2:Y:S01]  /*85820*/  LDL.LU R143, [R1+0x74c] ;  /* 0x00074c00018f7983 */ /* 0x000ea20000300800 */
[C---:B------:R-:W-:Y:S06]  /*85830*/  HMMA.1688.F32.TF32 R132, R176.reuse, R68, R132 ;  /* 0x00000044b084723c */ /* 0x040fec0000081084 */
[C---:B------:R-:W-:Y:S06]  /*85840*/  HMMA.1688.F32.TF32 R136, R176.reuse, R72, R136 ;  /* 0x00000048b088723c */ /* 0x040fec0000081088 */
[----:B--2---:R-:W-:-:S15]  /*85850*/  HMMA.1688.F32.TF32 R140, R176, R80, R140 ;  /* 0x00000050b08c723c */ /* 0x004fde000008108c */
[----:B------:R-:W-:-:S08]  /*85860*/  NOP ;  /* 0x0000000000007918 */ /* 0x000fd00000000000 */
[----:B------:R-:W-:Y:S04]  /*85870*/  STL.64 [R1+0x190], R140 ;  /* 0x0001908c01007387 */ /* 0x000fe80000100a00 */
[----:B------:R1:W-:Y:S02]  /*85880*/  STL.64 [R1+0x198], R142 ;  /* 0x0001988e01007387 */ /* 0x0003e40000100a00 */
[----:B-1----:R-:W-:-:S15]  /*85890*/  HMMA.1688.F32.TF32 R140, R176, R76, R144 ;  /* 0x0000004cb08c723c */ /* 0x002fde0000081090 */
[----:B------:R-:W-:-:S08]  /*858a0*/  NOP ;  /* 0x0000000000007918 */ /* 0x000fd00000000000 */
[----:B------:R1:W-:Y:S04]  /*858b0*/  STL.64 [R1+0x180], R140 ;  /* 0x0001808c01007387 */ /* 0x0003e80000100a00 */
[----:B------:R2:W-:Y:S01]  /*858c0*/  STL.64 [R1+0x188], R142 ;  /* 0x0001888e01007387 */ /* 0x0005e20000100a00 */
[----:B-1----:R-:W-:Y:S01]  /*858d0*/  MOV R140, R132 ;  /* 0x00000084008c7202 */ /* 0x002fe20000000f00 */
[----:B------:R-:W-:Y:S02]  /*858e0*/  IMAD.MOV.U32 R141, RZ, RZ, R133 ;  /* 0x000000ffff8d7224 */ /* 0x000fe400078e0085 */
[----:B--2---:R-:W-:Y:S01]  /*858f0*/  IMAD.MOV.U32 R142, RZ, RZ, R134 ;  /* 0x000000ffff8e7224 */ /* 0x004fe200078e0086 */
[----:B------:R-:W-:Y:S02]  /*85900*/  MOV R143, R135 ;  /* 0x00000087008f7202 */ /* 0x000fe40000000f00 */
[C---:B------:R-:W-:Y:S01]  /*85910*/  HMMA.1688.F32.TF32 R132, R176.reuse, R64, R248 ;  /* 0x00000040b084723c */ /* 0x040fe200000810f8 */
[----:B------:R-:W-:Y:S04]  /*85920*/  STL.64 [R1+0x170], R136 ;  /* 0x0001708801007387 */ /* 0x000fe80000100a00 */
[----:B------:R1:W-:Y:S04]  /*85930*/  STL.64 [R1+0x178], R138 ;  /* 0x0001788a01007387 */ /* 0x0003e80000100a00 */
[----:B------:R-:W-:Y:S04]  /*85940*/  STL.64 [R1+0x5fb0], R142 ;  /* 0x005fb08e01007387 */ /* 0x000fe80000100a00 */
[----:B------:R-:W-:Y:S04]  /*85950*/  STL.64 [R1+0x5fa8], R140 ;  /* 0x005fa88c01007387 */ /* 0x000fe80000100a00 */
[----:B------:R-:W2:Y:S06]  /*85960*/  LDL.LU R248, [R1+0x630] ;  /* 0x0006300001f87983 */ /* 0x000eac0000300800 */
[----:B------:R-:W-:Y:S04]  /*85970*/  STL.64 [R1+0x150], R132 ;  /* 0x0001508401007387 */ /* 0x000fe80000100a00 */
[----:B------:R4:W-:Y:S04]  /*85980*/  STL.64 [R1+0x158], R134 ;  /* 0x0001588601007387 */ /* 0x0009e80000100a00 */
[----:B------:R-:W2:Y:S04]  /*85990*/  LDL.LU R249, [R1+0x634] ;  /* 0x0006340001f97983 */ /* 0x000ea80000300800 */
[----:B------:R-:W2:Y:S04]  /*859a0*/  LDL.LU R250, [R1+0x638] ;  /* 0x0006380001fa7983 */ /* 0x000ea80000300800 */
[----:B------:R-:W2:Y:S01]  /*859b0*/  LDL.LU R251, [R1+0x63c] ;  /* 0x00063c0001fb7983 */ /* 0x000ea20000300800 */
[C---:B---3--:R-:W-:Y:S06]  /*859c0*/  HMMA.1688.F32.TF32 R128, R176.reuse, R60, R128 ;  /* 0x0000003cb080723c */ /* 0x048fec0000081080 */
[C---:B------:R-:W-:Y:S06]  /*859d0*/  HMMA.1688.F32.TF32 R144, R176.reuse, R56, R240 ;  /* 0x00000038b090723c */ /* 0x040fec00000810f0 */
[C---:B------:R-:W-:Y:S06]  /*859e0*/  HMMA.1688.F32.TF32 R148, R176.reuse, R52, R148 ;  /* 0x00000034b094723c */ /* 0x040fec0000081094 */
[C---:B------:R-:W-:Y:S06]  /*859f0*/  HMMA.1688.F32.TF32 R152, R176.reuse, R48, R152 ;  /* 0x00000030b098723c */ /* 0x040fec0000081098 */
[C---:B------:R-:W-:Y:S06]  /*85a00*/  HMMA.1688.F32.TF32 R156, R176.reuse, R44, R156 ;  /* 0x0000002cb09c723c */ /* 0x040fec000008109c */
[C---:B------:R-:W-:Y:S06]  /*85a10*/  HMMA.1688.F32.TF32 R160, R176.reuse, R40, R160 ;  /* 0x00000028b0a0723c */ /* 0x040fec00000810a0 */
[----:B------:R-:W-:Y:S01]  /*85a20*/  HMMA.1688.F32.TF32 R164, R176, R36, R164 ;  /* 0x00000024b0a4723c */ /* 0x000fe200000810a4 */
[----:B-1----:R-:W-:Y:S01]  /*85a30*/  MOV R138, R130 ;  /* 0x00000082008a7202 */ /* 0x002fe20000000f00 */
[----:B------:R-:W-:-:S04]  /*85a40*/  IMAD.MOV.U32 R139, RZ, RZ, R131 ;  /* 0x000000ffff8b7224 */ /* 0x000fc800078e0083 */
[----:B------:R-:W-:Y:S01]  /*85a50*/  HMMA.1688.F32.TF32 R168, R176, R32, R168 ;  /* 0x00000020b0a8723c */ /* 0x000fe200000810a8 */
[----:B------:R-:W-:Y:S02]  /*85a60*/  IMAD.MOV.U32 R136, RZ, RZ, R128 ;  /* 0x000000ffff887224 */ /* 0x000fe400078e0080 */
[----:B------:R-:W-:-:S03]  /*85a70*/  IMAD.MOV.U32 R137, RZ, RZ, R129 ;  /* 0x000000ffff897224 */ /* 0x000fc600078e0081 */
[C---:B------:R-:W-:Y:S01]  /*85a80*/  HMMA.1688.F32.TF32 R172, R176.reuse, R28, R172 ;  /* 0x0000001cb0ac723c */ /* 0x040fe200000810ac */
        /* <DEDUP_REMOVED lines=18> */
[----:B--2---:R-:W-:Y:S07]  /*85bb0*/  HMMA.1688.F32.TF32 R176, R176, R244, R248 ;  /* 0x000000f4b0b0723c */ /* 0x004fee00000810f8 */
[----:B------:R-:W-:Y:S01]  /*85bc0*/  IMAD.MOV.U32 R248, RZ, RZ, R180 ;  /* 0x000000fffff87224 */ /* 0x000fe200078e00b4 */
[----:B------:R-:W-:Y:S01]  /*85bd0*/  MOV R249, R181 ;  /* 0x000000b500f97202 */ /* 0x000fe20000000f00 */
[----:B------:R-:W2:Y:S01]  /*85be0*/  LDL.LU R180, [R1+0x6280] ;  /* 0x0062800001b47983 */ /* 0x000ea20000300800 */
[----:B------:R-:W-:-:S02]  /*85bf0*/  IMAD.MOV.U32 R250, RZ, RZ, R182 ;  /* 0x000000fffffa7224 */ /* 0x000fc400078e00b6 */
[----:B------:R-:W-:Y:S01]  /*85c00*/  IMAD.MOV.U32 R251, RZ, RZ, R183 ;  /* 0x000000fffffb7224 */ /* 0x000fe200078e00b7 */
[----:B------:R-:W2:Y:S04]  /*85c10*/  LDL.LU R181, [R1+0x627c] ;  /* 0x00627c0001b57983 */ /* 0x000ea80000300800 */
[----:B------:R-:W2:Y:S04]  /*85c20*/  LDL.LU R182, [R1+0x6278] ;  /* 0x0062780001b67983 */ /* 0x000ea80000300800 */
[----:B------:R-:W2:Y:S04]  /*85c30*/  LDL.LU R183, [R1+0x6274] ;  /* 0x0062740001b77983 */ /* 0x000ea80000300800 */
[----:B------:R-:W3:Y:S04]  /*85c40*/  LDL.LU R240, [R1+0x620] ;  /* 0x0006200001f07983 */ /* 0x000ee80000300800 */
[----:B------:R-:W3:Y:S04]  /*85c50*/  LDL.LU R241, [R1+0x624] ;  /* 0x0006240001f17983 */ /* 0x000ee80000300800 */
[----:B------:R-:W3:Y:S04]  /*85c60*/  LDL.LU R242, [R1+0x628] ;  /* 0x0006280001f27983 */ /* 0x000ee80000300800 */
[----:B------:R-:W3:Y:S01]  /*85c70*/  LDL.LU R243, [R1+0x62c] ;  /* 0x00062c0001f37983 */ /* 0x000ee20000300800 */
[C---:B------:R-:W-:Y:S06]  /*85c80*/  HMMA.1688.F32.TF32 R184, R236.reuse, R120, R184 ;  /* 0x00000078ecb8723c */ /* 0x040fec00000810b8 */
[C---:B------:R-:W-:Y:S06]  /*85c90*/  HMMA.1688.F32.TF32 R188, R236.reuse, R116, R188 ;  /* 0x00000074ecbc723c */ /* 0x040fec00000810bc */
[C---:B------:R-:W-:Y:S06]  /*85ca0*/  HMMA.1688.F32.TF32 R192, R236.reuse, R112, R192 ;  /* 0x00000070ecc0723c */ /* 0x040fec00000810c0 */
[C---:B------:R-:W-:Y:S06]  /*85cb0*/  HMMA.1688.F32.TF32 R196, R236.reuse, R108, R196 ;  /* 0x0000006cecc4723c */ /* 0x040fec00000810c4 */
[C---:B------:R-:W-:Y:S06]  /*85cc0*/  HMMA.1688.F32.TF32 R200, R236.reuse, R104, R200 ;  /* 0x00000068ecc8723c */ /* 0x040fec00000810c8 */
[C---:B------:R-:W-:Y:S06]  /*85cd0*/  HMMA.1688.F32.TF32 R204, R236.reuse, R100, R204 ;  /* 0x00000064eccc723c */ /* 0x040fec00000810cc */
[C---:B------:R-:W-:Y:S01]  /*85ce0*/  HMMA.1688.F32.TF32 R208, R236.reuse, R96, R208 ;  /* 0x00000060ecd0723c */ /* 0x040fe200000810d0 */
[----:B------:R-:W-:Y:S05]  /*85cf0*/  STL.64 [R1+0x5e60], R178 ;  /* 0x005e60b201007387 */ /* 0x000fea0000100a00 */
[C---:B------:R-:W-:Y:S01]  /*85d00*/  HMMA.1688.F32.TF32 R212, R236.reuse, R92, R212 ;  /* 0x0000005cecd4723c */ /* 0x040fe200000810d4 */
[----:B------:R-:W-:Y:S05]  /*85d10*/  STL.64 [R1+0x5e58], R176 ;  /* 0x005e58b001007387 */ /* 0x000fea0000100a00 */
[C---:B------:R-:W-:Y:S06]  /*85d20*/  HMMA.1688.F32.TF32 R216, R236.reuse, R16, R216 ;  /* 0x00000010ecd8723c */ /* 0x040fec00000810d8 */
[C---:B------:R-:W-:Y:S06]  /*85d30*/  HMMA.1688.F32.TF32 R220, R236.reuse, R12, R220 ;  /* 0x0000000cecdc723c */ /* 0x040fec00000810dc */
[C---:B------:R-:W-:Y:S06]  /*85d40*/  HMMA.1688.F32.TF32 R224, R236.reuse, R8, R224 ;  /* 0x00000008ece0723c */ /* 0x040fec00000810e0 */
[C---:B------:R-:W-:Y:S06]  /*85d50*/  HMMA.1688.F32.TF32 R228, R236.reuse, R4, R228 ;  /* 0x00000004ece4723c */ /* 0x040fec00000810e4 */
[C---:B--2---:R-:W-:Y:S06]  /*85d60*/  HMMA.1688.F32.TF32 R180, R236.reuse, R124, R180 ;  /* 0x0000007cecb4723c */ /* 0x044fec00000810b4 */
[----:B---3--:R-:W-:-:S15]  /*85d70*/  HMMA.1688.F32.TF32 R128, R236, R88, R240 ;  /* 0x00000058ec80723c */ /* 0x008fde00000810f0 */
        /* <DEDUP_REMOVED lines=23> */
[----:B------:R-:W-:Y:S04]  /*85ef0*/  STL [R1+0x5d38], R224 ;  /* 0x005d38e001007387 */ /* 0x000fe80000100800 */
[----:B------:R-:W-:Y:S04]  /*85f00*/  STL [R1+0x5d34], R225 ;  /* 0x005d34e101007387 */ /* 0x000fe80000100800 */
[----:B------:R-:W-:Y:S01]  /*85f10*/  STL [R1+0x5d30], R226 ;  /* 0x005d30e201007387 */ /* 0x000fe20000100800 */
[----:B------:R-:W-:-:S03]  /*85f20*/  MOV R93, R128 ;  /* 0x00000080005d7202 */ /* 0x000fc60000000f00 */
[----:B------:R-:W-:Y:S01]  /*85f30*/  STL [R1+0x5d2c], R227 ;  /* 0x005d2ce301007387 */ /* 0x000fe20000100800 */
[----:B------:R-:W-:-:S03]  /*85f40*/  IMAD.MOV.U32 R128, RZ, RZ, R235 ;  /* 0x000000ffff807224 */ /* 0x000fc600078e00eb */
[----:B------:R-:W-:Y:S04]  /*85f50*/  STL [R1+0x5d48], R228 ;  /* 0x005d48e401007387 */ /* 0x000fe80000100800 */
[----:B------:R-:W-:Y:S04]  /*85f60*/  STL [R1+0x5d44], R229 ;  /* 0x005d44e501007387 */ /* 0x000fe80000100800 */
[----:B------:R-:W-:Y:S04]  /*85f70*/  STL [R1+0x5d40], R230 ;  /* 0x005d40e601007387 */ /* 0x000fe80000100800 */
[----:B------:R-:W-:Y:S04]  /*85f80*/  STL [R1+0x5d3c], R231 ;  /* 0x005d3ce701007387 */ /* 0x000fe80000100800 */
[----:B------:R-:W4:Y:S01]  /*85f90*/  LDL.LU R235, [R1+0x6270] ;  /* 0x0062700001eb7983 */ /* 0x000f220000300800 */
[----:B------:R-:W-:Y:S01]  /*85fa0*/  IMAD.MOV.U32 R92, RZ, RZ, R129 ;  /* 0x000000ffff5c7224 */ /* 0x000fe200078e0081 */
[----:B------:R-:W-:Y:S01]  /*85fb0*/  MOV R88, R131 ;  /* 0x0000008300587202 */ /* 0x000fe20000000f00 */
[----:B------:R-:W-:Y:S01]  /*85fc0*/  IMAD.MOV.U32 R89, RZ, RZ, R130 ;  /* 0x000000ffff597224 */ /* 0x000fe200078e0082 */
[----:B------:R-:W2:Y:S04]  /*85fd0*/  LDL.LU R129, [R1+0x604] ;  /* 0x0006040001817983 */ /* 0x000ea80000300800 */
[----:B------:R-:W2:Y:S04]  /*85fe0*/  LDL.LU R130, [R1+0x608] ;  /* 0x0006080001827983 */ /* 0x000ea80000300800 */
[----:B------:R-:W2:Y:S04]  /*85ff0*/  LDL.LU R131, [R1+0x60c] ;  /* 0x00060c0001837983 */ /* 0x000ea80000300800 */
        /* <DEDUP_REMOVED lines=8> */
[----:B----4-:R-:W-:Y:S01]  /*86080*/  HMMA.1688.F32.TF32 R132, R236, R84, R232 ;  /* 0x00000054ec84723c */ /* 0x010fe200000810e8 */
[----:B-1----:R-:W-:-:S02]  /*86090*/  IMAD.MOV.U32 R144, RZ, RZ, R127 ;  /* 0x000000ffff907224 */ /* 0x002fc400078e007f */
[----:B------:R-:W-:Y:S04]  /*860a0*/  LDS R232, [R252+UR8+0x83800] ;  /* 0x08380008fce87984 */ /* 0x000fe80008000800 */
[----:B------:R-:W-:-:S15]  /*860b0*/  LDS R234, [R252+UR8+0x83c00] ;  /* 0x083c0008fcea7984 */ /* 0x000fde0008000800 */
[----:B------:R-:W-:-:S02]  /*860c0*/  NOP ;  /* 0x0000000000007918 */ /* 0x000fc40000000000 */
[----:B------:R-:W-:Y:S01]  /*860d0*/  IMAD.MOV.U32 R84, RZ, RZ, R135 ;  /* 0x000000ffff547224 */ /* 0x000fe200078e0087 */
[----:B------:R-:W-:Y:S01]  /*860e0*/  MOV R96, R133 ;  /* 0x0000008500607202 */ /* 0x000fe20000000f00 */
[----:B------:R-:W-:Y:S01]  /*860f0*/  IMAD.MOV.U32 R85, RZ, RZ, R134 ;  /* 0x000000ffff557224 */ /* 0x000fe200078e0086 */
[----:B------:R-:W-:Y:S01]  /*86100*/  LOP3.LUT R135, R252, 0x20, RZ, 0x3c, !PT ;  /* 0x00000020fc877812 */ /* 0x000fe200078e3cff */
[----:B------:R-:W-:Y:S01]  /*86110*/  IMAD.MOV.U32 R97, RZ, RZ, R132 ;  /* 0x000000ffff617224 */ /* 0x000fe200078e0084 */
[----:B------:R-:W-:Y:S04]  /*86120*/  STL [R1+0x5d68], R84 ;  /* 0x005d685401007387 */ /* 0x000fe80000100800 */
[----:B------:R-:W-:Y:S04]  /*86130*/  STL [R1+0x5d64], R85 ;  /* 0x005d645501007387 */ /* 0x000fe80000100800 */
[----:B------:R-:W-:Y:S04]  /*86140*/  STL [R1+0x5d60], R96 ;  /* 0x005d606001007387 */ /* 0x000fe80000100800 */
[----:B------:R-:W-:Y:S04]  /*86150*/  LDS R233, [R135+UR8+0x83800] ;  /* 0x0838000887e97984 */ /* 0x000fe80008000800 */
[----:B------:R1:W4:Y:S04]  /*86160*/  LDS R235, [R135+UR8+0x83c00] ;  /* 0x083c000887eb7984 */ /* 0x0003280008000800 */
[----:B------:R-:W-:Y:S01]  /*86170*/  STL [R1+0x5d5c], R97 ;  /* 0x005d5c6101007387 */ /* 0x000fe20000100800 */
[C---:B-1----:R-:W-:Y:S03]  /*86180*/  HMMA.1688.F32.TF32 R132, R236.reuse, R24, R248 ;  /* 0x00000018ec84723c */ /* 0x042fe600000810f8 */
[----:B------:R-:W4:Y:S04]  /*86190*/  LDL.LU R248, [R1+0x5e0] ;  /* 0x0005e00001f87983 */ /* 0x000f280000300800 */
[----:B------:R-:W4:Y:S04]  /*861a0*/  LDL.LU R249, [R1+0x5e4] ;  /* 0x0005e40001f97983 */ /* 0x000f280000300800 */
[----:B------:R-:W4:Y:S04]  /*861b0*/  LDL.LU R250, [R1+0x5e8] ;  /* 0x0005e80001fa7983 */ /* 0x000f280000300800 */
[----:B------:R-:W4:Y:S01]  /*861c0*/  LDL.LU R251, [R1+0x5ec] ;  /* 0x0005ec0001fb7983 */ /* 0x000f220000300800 */
[----:B--2---:R-:W-:Y:S08]  /*861d0*/  HMMA.1688.F32.TF32 R128, R236, R20, R128 ;  /* 0x00000014ec80723c */ /* 0x004ff00000081080 */
[----:B------:R-:W-:Y:S01]  /*861e0*/  MOV R12, R135 ;  /* 0x00000087000c7202 */ /* 0x000fe20000000f00 */
[----:B------:R-:W-:Y:S01]  /*861f0*/  IMAD.MOV.U32 R13, RZ, RZ, R134 ;  /* 0x000000ffff0d7224 */ /* 0x000fe200078e0086 */
[----:B------:R-:W-:Y:S01]  /*86200*/  MOV R17, R132 ;  /* 0x0000008400117202 */ /* 0x000fe20000000f00 */
[----:B------:R-:W-:-:S02]  /*86210*/  IMAD.MOV.U32 R16, RZ, RZ, R133 ;  /* 0x000000ffff107224 */ /* 0x000fc400078e0085 */
[----:B------:R-:W-:Y:S04]  /*86220*/  STL [R1+0x5d78], R12 ;  /* 0x005d780c01007387 */ /* 0x000fe80000100800 */
[----:B------:R-:W-:Y:S04]  /*86230*/  STL [R1+0x5d74], R13 ;  /* 0x005d740d01007387 */ /* 0x000fe80000100800 */
[----:B------:R-:W-:Y:S03]  /*86240*/  STL [R1+0x5d70], R16 ;  /* 0x005d701001007387 */ /* 0x000fe60000100800 */
[----:B------:R-:W-:Y:S01]  /*86250*/  IMAD.MOV.U32 R9, RZ, RZ, R128 ;  /* 0x000000ffff097224 */ /* 0x000fe200078e0080 */
[----:B------:R-:W-:Y:S01]  /*86260*/  MOV R5, R130 ;  /* 0x0000008200057202 */ /* 0x000fe20000000f00 */
[----:B------:R-:W-:Y:S01]  /*86270*/  IMAD.MOV.U32 R8, RZ, RZ, R129 ;  /* 0x000000ffff087224 */ /* 0x000fe200078e0081 */
[----:B------:R-:W-:Y:S01]  /*86280*/  STL [R1+0x5d6c], R17 ;  /* 0x005d6c1101007387 */ /* 0x000fe20000100800 */
[----:B------:R-:W-:-:S03]  /*86290*/  IMAD.MOV.U32 R4, RZ, RZ, R131 ;  /* 0x000000ffff047224 */ /* 0x000fc600078e0083 */
[----:B------:R-:W2:Y:S04]  /*862a0*/  LDL.LU R128, [R1+0x5d0] ;  /* 0x0005d00001807983 */ /* 0x000ea80000300800 */
[----:B------:R-:W2:Y:S04]  /*862b0*/  LDL.LU R129, [R1+0x5d4] ;  /* 0x0005d40001817983 */ /* 0x000ea80000300800 */
[----:B------:R-:W2:Y:S04]  /*862c0*/  LDL.LU R130, [R1+0x5d8] ;  /* 0x0005d80001827983 */ /* 0x000ea80000300800 */
[----:B------:R-:W2:Y:S01]  /*862d0*/  LDL.LU R131, [R1+0x5dc] ;  /* 0x0005dc0001837983 */ /* 0x000ea20000300800 */
[----:B---3--:R-:W-:Y:S03]  /*862e0*/  HMMA.1688.F32.TF32 R132, R236, R80, R240 ;  /* 0x00000050ec84723c */ /* 0x008fe600000810f0 */
        /* <DEDUP_REMOVED lines=8> */
[----:B------:R-:W-:Y:S01]  /*86370*/  IMAD.MOV.U32 R80, RZ, RZ, R135 ;  /* 0x000000ffff507224 */ /* 0x000fe200078e0087 */
[----:B------:R-:W-:Y:S01]  /*86380*/  MOV R100, R133 ;  /* 0x0000008500647202 */ /* 0x000fe20000000f00 */
[----:B------:R-:W-:-:S02]  /*86390*/  IMAD.MOV.U32 R81, RZ, RZ, R134 ;  /* 0x000000ffff517224 */ /* 0x000fc400078e0086 */
[----:B------:R-:W-:Y:S01]  /*863a0*/  IMAD.MOV.U32 R101, RZ, RZ, R132 ;  /* 0x000000ffff657224 */ /* 0x000fe200078e0084 */
[----:B------:R-:W-:Y:S04]  /*863b0*/  STL [R1+0x5d98], R80 ;  /* 0x005d985001007387 */ /* 0x000fe80000100800 */
[----:B------:R-:W-:Y:S04]  /*863c0*/  STL [R1+0x5d94], R81 ;  /* 0x005d945101007387 */ /* 0x000fe80000100800 */
[----:B------:R-:W-:Y:S04]  /*863d0*/  STL [R1+0x5d90], R100 ;  /* 0x005d906401007387 */ /* 0x000fe80000100800 */
[----:B------:R-:W-:Y:S01]  /*863e0*/  STL [R1+0x5d8c], R101 ;  /* 0x005d8c6501007387 */ /* 0x000fe20000100800 */
        /* <DEDUP_REMOVED lines=20> */
[----:B------:R-:W-:Y:S01]  /*86530*/  IMAD.MOV.U32 R108, RZ, RZ, R129 ;  /* 0x000000ffff6c7224 */ /* 0x000fe200078e0081 */
[----:B------:R-:W2:Y:S01]  /*86540*/  LDL.LU R128, [R1+0x590] ;  /* 0x0005900001807983 */ /* 0x000ea20000300800 */
[----:B------:R-:W-:-:S03]  /*86550*/  IMAD.MOV.U32 R72, RZ, RZ, R131 ;  /* 0x000000ffff487224 */ /* 0x000fc600078e0083 */
        /* <DEDUP_REMOVED lines=20> */
[C---:B----4-:R-:W-:Y:S03]  /*866a0*/  HMMA.1688.F32.TF32 R136, R236.reuse, R64, R248 ;  /* 0x00000040ec88723c */ /* 0x050fe600000810f8 */
[----:B------:R-:W4:Y:S04]  /*866b0*/  LDL.LU R248, [R1+0x570] ;  /* 0x0005700001f87983 */ /* 0x000f280000300800 */
[----:B------:R-:W4:Y:S04]  /*866c0*/  LDL.LU R249, [R1+0x574] ;  /* 0x0005740001f97983 */ /* 0x000f280000300800 */
[----:B------:R-:W4:Y:S04]  /*866d0*/  LDL.LU R250, [R1+0x578] ;  /* 0x0005780001fa7983 */ /* 0x000f280000300800 */
[----:B------:R-:W4:Y:S09]  /*866e0*/  LDL.LU R251, [R1+0x57c] ;  /* 0x00057c0001fb7983 */ /* 0x000f320000300800 */
[----:B------:R-:W-:Y:S01]  /*866f0*/  IMAD.MOV.U32 R65, RZ, RZ, R138 ;  /* 0x000000ffff417224 */ /* 0x000fe200078e008a */
[----:B--2---:R-:W-:Y:S01]  /*86700*/  HMMA.1688.F32.TF32 R132, R236, R60, R132 ;  /* 0x0000003cec84723c */ /* 0x004fe20000081084 */
[----:B------:R-:W-:Y:S01]  /*86710*/  IMAD.MOV.U32 R116, RZ, RZ, R137 ;  /* 0x000000ffff747224 */ /* 0x000fe200078e0089 */
[----:B------:R-:W-:-:S02]  /*86720*/  MOV R117, R136 ;  /* 0x0000008800757202 */ /* 0x000fc40000000f00 */
[----:B------:R-:W-:Y:S04]  /*86730*/  STL [R1+0x5dd4], R65 ;  /* 0x005dd44101007387 */ /* 0x000fe80000100800 */
[----:B------:R-:W-:Y:S04]  /*86740*/  STL [R1+0x5dd0], R116 ;  /* 0x005dd07401007387 */ /* 0x000fe80000100800 */
[----:B------:R-:W-:Y:S04]  /*86750*/  STL [R1+0x5dcc], R117 ;  /* 0x005dcc7501007387 */ /* 0x000fe80000100800 */
[----:B------:R-:W-:Y:S08]  /*86760*/  STL.64 [R1+0x5ff0], R62 ;  /* 0x005ff03e01007387 */ /* 0x000ff00000100a00 */
[----:B------:R-:W-:Y:S01]  /*86770*/  MOV R61, R134 ;  /* 0x00000086003d7202 */ /* 0x000fe20000000f00 */
[----:B------:R-:W-:Y:S01]  /*86780*/  IMAD.MOV.U32 R60, RZ, RZ, R135 ;  /* 0x000000ffff3c7224 */ /* 0x000fe200078e0087 */
[----:B------:R-:W-:Y:S04]  /*86790*/  HMMA.1688.F32.TF32 R128, R236, R56, R128 ;  /* 0x00000038ec80723c */ /* 0x000fe80000081080 */
[----:B------:R3:W-:Y:S04]  /*867a0*/  STL.64 [R1+0x5fe8], R60 ;  /* 0x005fe83c01007387 */ /* 0x0007e80000100a00 */
[----:B------:R-:W2:Y:S04]  /*867b0*/  LDL.LU R136, [R1+0x560] ;  /* 0x0005600001887983 */ /* 0x000ea80000300800 */
[----:B------:R-:W2:Y:S04]  /*867c0*/  LDL.LU R137, [R1+0x564] ;  /* 0x0005640001897983 */ /* 0x000ea80000300800 */
[----:B------:R-:W2:Y:S04]  /*867d0*/  LDL.LU R138, [R1+0x568] ;  /* 0x00056800018a7983 */ /* 0x000ea80000300800 */
[----:B------:R-:W-:Y:S04]  /*867e0*/  STL.64 [R1+0x6000], R58 ;  /* 0x0060003a01007387 */ /* 0x000fe80000100a00 */
[----:B------:R-:W-:-:S02]  /*867f0*/  IMAD.MOV.U32 R57, RZ, RZ, R130 ;  /* 0x000000ffff397224 */ /* 0x000fc400078e0082 */
[----:B------:R-:W-:Y:S01]  /*86800*/  IMAD.MOV.U32 R56, RZ, RZ, R131 ;  /* 0x000000ffff387224 */ /* 0x000fe200078e0083 */
[----:B---3--:R-:W-:Y:S04]  /*86810*/  HMMA.1688.F32.TF32 R60, R236, R52, R240 ;  /* 0x00000034ec3c723c */ /* 0x008fe800000810f0 */
[----:B------:R4:W-:Y:S04]  /*86820*/  STL.64 [R1+0x5ff8], R56 ;  /* 0x005ff83801007387 */ /* 0x0009e80000100a00 */
[----:B------:R-:W3:Y:S04]  /*86830*/  LDL.LU R240, [R1+0x550] ;  /* 0x0005500001f07983 */ /* 0x000ee80000300800 */
[----:B------:R-:W3:Y:S04]  /*86840*/  LDL.LU R241, [R1+0x554] ;  /* 0x0005540001f17983 */ /* 0x000ee80000300800 */
[----:B------:R-:W3:Y:S04]  /*86850*/  LDL.LU R242, [R1+0x558] ;  /* 0x0005580001f27983 */ /* 0x000ee80000300800 */
[----:B------:R-:W3:Y:S04]  /*86860*/  LDL.LU R243, [R1+0x55c] ;  /* 0x00055c0001f37983 */ /* 0x000ee80000300800 */
[----:B------:R-:W-:Y:S01]  /*86870*/  MOV R53, R62 ;  /* 0x0000003e00357202 */ /* 0x000fe20000000f00 */
[----:B------:R-:W-:Y:S01]  /*86880*/  IMAD.MOV.U32 R52, RZ, RZ, R63 ;  /* 0x000000ffff347224 */ /* 0x000fe200078e003f */
[----:B------:R-:W-:Y:S04]  /*86890*/  STL.64 [R1+0x6010], R54 ;  /* 0x0060103601007387 */ /* 0x000fe80000100a00 */
[----:B------:R2:W-:Y:S04]  /*868a0*/  STL.64 [R1+0x6008], R52 ;  /* 0x0060083401007387 */ /* 0x0005e80000100a00 */
[----:B------:R-:W3:Y:S04]  /*868b0*/  LDL.LU R140, [R1+0x540] ;  /* 0x00054000018c7983 */ /* 0x000ee80000300800 */
[----:B------:R-:W3:Y:S04]  /*868c0*/  LDL.LU R141, [R1+0x544] ;  /* 0x00054400018d7983 */ /* 0x000ee80000300800 */
[----:B------:R-:W3:Y:S04]  /*868d0*/  LDL.LU R142, [R1+0x548] ;  /* 0x00054800018e7983 */ /* 0x000ee80000300800 */
[----:B------:R-:W3:Y:S01]  /*868e0*/  LDL.LU R143, [R1+0x54c] ;  /* 0x00054c00018f7983 */ /* 0x000ee20000300800 */
[----:B------:R-:W-:-:S02]  /*868f0*/  IMAD.MOV.U32 R120, RZ, RZ, R132 ;  /* 0x000000ffff787224 */ /* 0x000fc400078e0084 */
[----:B------:R-:W-:Y:S01]  /*86900*/  IMAD.MOV.U32 R121, RZ, RZ, R133 ;  /* 0x000000ffff797224 */ /* 0x000fe200078e0085 */
[----:B------:R-:W3:Y:S04]  /*86910*/  LDL.LU R132, [R1+0x530] ;  /* 0x0005300001847983 */ /* 0x000ee80000300800 */
[----:B------:R-:W3:Y:S04]  /*86920*/  LDL.LU R133, [R1+0x534] ;  /* 0x0005340001857983 */ /* 0x000ee80000300800 */
[----:B------:R-:W3:Y:S04]  /*86930*/  LDL.LU R134, [R1+0x538] ;  /* 0x0005380001867983 */ /* 0x000ee80000300800 */
[----:B------:R-:W3:Y:S01]  /*86940*/  LDL.LU R135, [R1+0x53c] ;  /* 0x00053c0001877983 */ /* 0x000ee20000300800 */
[----:B------:R-:W-:Y:S01]  /*86950*/  IMAD.MOV.U32 R124, RZ, RZ, R128 ;  /* 0x000000ffff7c7224 */ /* 0x000fe200078e0080 */
[----:B------:R-:W-:-:S02]  /*86960*/  MOV R125, R129 ;  /* 0x00000081007d7202 */ /* 0x000fc40000000f00 */
[----:B------:R-:W3:Y:S04]  /*86970*/  LDL.LU R128, [R1+0x520] ;  /* 0x0005200001807983 */ /* 0x000ee80000300800 */
[----:B------:R-:W3:Y:S04]  /*86980*/  LDL.LU R129, [R1+0x524] ;  /* 0x0005240001817983 */ /* 0x000ee80000300800 */
[----:B------:R-:W3:Y:S04]  /*86990*/  LDL.LU R130, [R1+0x528] ;  /* 0x0005280001827983 */ /* 0x000ee80000300800 */
[----:B------:R-:W3:Y:S01]  /*869a0*/  LDL.LU R131, [R1+0x52c] ;  /* 0x00052c0001837983 */ /* 0x000ee20000300800 */
[----:B----4-:R-:W-:Y:S03]  /*869b0*/  HMMA.1688.F32.TF32 R56, R236, R48, R248 ;  /* 0x00000030ec38723c */ /* 0x010fe600000810f8 */
[----:B------:R-:W4:Y:S04]  /*869c0*/  LDL.LU R248, [R1+0x510] ;  /* 0x0005100001f87983 */ /* 0x000f280000300800 */
[----:B------:R-:W4:Y:S04]  /*869d0*/  LDL.LU R249, [R1+0x514] ;  /* 0x0005140001f97983 */ /* 0x000f280000300800 */
[----:B------:R-:W4:Y:S04]  /*869e0*/  LDL.LU R250, [R1+0x518] ;  /* 0x0005180001fa7983 */ /* 0x000f280000300800 */
[----:B------:R-:W4:Y:S01]  /*869f0*/  LDL.LU R251, [R1+0x51c] ;  /* 0x00051c0001fb7983 */ /* 0x000f220000300800 */
[----:B------:R-:W-:-:S02]  /*86a00*/  MOV R64, R139 ;  /* 0x0000008b00407202 */ /* 0x000fc40000000f00 */
[----:B------:R-:W-:-:S07]  /*86a10*/  MOV R139, R0 ;  /* 0x00000000008b7202 */ /* 0x000fce0000000f00 */
[----:B--2---:R-:W-:-:S15]  /*86a20*/  HMMA.1688.F32.TF32 R52, R236, R44, R136 ;  /* 0x0000002cec34723c */ /* 0x004fde0000081088 */
[----:B------:R-:W-:-:S09]  /*86a30*/  NOP ;  /* 0x0000000000007918 */ /* 0x000fd20000000000 */
[----:B------:R-:W-:Y:S01]  /*86a40*/  MOV R93, R52 ;  /* 0x00000034005d7202 */ /* 0x000fe20000000f00 */
[----:B------:R-:W-:Y:S01]  /*86a50*/  IMAD.MOV.U32 R228, RZ, RZ, R53 ;  /* 0x000000ffffe47224 */ /* 0x000fe200078e0035 */
[----:B------:R-:W-:Y:S01]  /*86a60*/  MOV R230, R55 ;  /* 0x0000003700e67202 */ /* 0x000fe20000000f00 */
[----:B------:R-:W-:Y:S02]  /*86a70*/  IMAD.MOV.U32 R229, RZ, RZ, R54 ;  /* 0x000000ffffe57224 */ /* 0x000fe400078e0036 */
[----:B---3--:R-:W-:-:S15]  /*86a80*/  HMMA.1688.F32.TF32 R52, R236, R40, R240 ;  /* 0x00000028ec34723c */ /* 0x008fde00000810f0 */
        /* <DEDUP_REMOVED lines=15> */
[----:B------:R-:W-:-:S02]  /*86b80*/  IMAD.MOV.U32 R225, RZ, RZ, R58 ;  /* 0x000000ffffe17224 */ /* 0x000fc400078e003a */
[----:B------:R-:W-:-:S15]  /*86b90*/  IMAD.MOV.U32 R231, RZ, RZ, R56 ;  /* 0x000000ffffe77224 */ /* 0x000fde00078e0038 */
[----:B------:R-:W-:-:S02]  /*86ba0*/  NOP ;  /* 0x0000000000007918 */ /* 0x000fc40000000000 */
[----:B------:R-:W-:Y:S01]  /*86bb0*/  MOV R9, R52 ;  /* 0x0000003400097202 */ /* 0x000fe20000000f00 */
[----:B------:R-:W-:Y:S01]  /*86bc0*/  IMAD.MOV.U32 R12, RZ, RZ, R53 ;  /* 0x000000ffff0c7224 */ /* 0x000fe200078e0035 */
[----:B------:R-:W-:Y:S01]  /*86bd0*/  MOV R16, R55 ;  /* 0x0000003700107202 */ /* 0x000fe20000000f00 */
[----:B------:R-:W-:Y:S02]  /*86be0*/  IMAD.MOV.U32 R13, RZ, RZ, R54 ;  /* 0x000000ffff0d7224 */ /* 0x000fe400078e0036 */
[----:B------:R-:W-:Y:S01]  /*86bf0*/  HMMA.1688.F32.TF32 R52, R236, R28, R128 ;  /* 0x0000001cec34723c */ /* 0x000fe20000081080 */
[----:B------:R-:W-:Y:S04]  /*86c00*/  STL.64 [R1+0x6020], R226 ;  /* 0x006020e201007387 */ /* 0x000fe80000100a00 */
[----:B------:R-:W-:Y:S04]  /*86c10*/  STL.64 [R1+0x6018], R224 ;  /* 0x006018e001007387 */ /* 0x000fe80000100a00 */
[----:B------:R-:W-:Y:S04]  /*86c20*/  STL.64 [R1+0x6030], R230 ;  /* 0x006030e601007387 */ /* 0x000fe80000100a00 */
[----:B------:R-:W-:Y:S04]  /*86c30*/  STL.64 [R1+0x6028], R228 ;  /* 0x006028e401007387 */ /* 0x000fe80000100a00 */
[----:B------:R-:W2:Y:S04]  /*86c40*/  LDL.LU R240, [R1+0x500] ;  /* 0x0005000001f07983 */ /* 0x000ea80000300800 */
[----:B------:R-:W2:Y:S03]  /*86c50*/  LDL.LU R241, [R1+0x504] ;  /* 0x0005040001f17983 */ /* 0x000ea60000300800 */
[----:B------:R-:W-:Y:S01]  /*86c60*/  IMAD.MOV.U32 R101, RZ, RZ, R52 ;  /* 0x000000ffff657224 */ /* 0x000fe200078e0034 */
[----:B------:R-:W2:Y:S01]  /*86c70*/  LDL.LU R242, [R1+0x508] ;  /* 0x0005080001f27983 */ /* 0x000ea20000300800 */
[----:B------:R-:W-:Y:S01]  /*86c80*/  IMAD.MOV.U32 R4, RZ, RZ, R53 ;  /* 0x000000ffff047224 */ /* 0x000fe200078e0035 */
[----:B------:R-:W-:Y:S01]  /*86c90*/  MOV R5, R54 ;  /* 0x0000003600057202 */ /* 0x000fe20000000f00 */
[----:B------:R-:W-:Y:S01]  /*86ca0*/  IMAD.MOV.U32 R8, RZ, RZ, R55 ;  /* 0x000000ffff087224 */ /* 0x000fe200078e0037 */
[----:B------:R-:W2:Y:S01]  /*86cb0*/  LDL.LU R243, [R1+0x50c] ;  /* 0x00050c0001f37983 */ /* 0x000ea20000300800 */
[----:B------:R-:W-:Y:S01]  /*86cc0*/  MOV R132, R94 ;  /* 0x0000005e00847202 */ /* 0x000fe20000000f00 */
[----:B------:R-:W-:Y:S01]  /*86cd0*/  IMAD.MOV.U32 R133, RZ, RZ, R95 ;  /* 0x000000ffff857224 */ /* 0x000fe200078e005f */
[----:B------:R-:W-:Y:S01]  /*86ce0*/  MOV R135, R99 ;  /* 0x0000006300877202 */ /* 0x000fe20000000f00 */
[----:B------:R-:W-:-:S02]  /*86cf0*/  IMAD.MOV.U32 R134, RZ, RZ, R98 ;  /* 0x000000ffff867224 */ /* 0x000fc400078e0062 */
[----:B------:R-:W-:Y:S01]  /*86d00*/  IMAD.MOV.U32 R128, RZ, RZ, R102 ;  /* 0x000000ffff807224 */ /* 0x000fe200078e0066 */
[----:B------:R-:W-:Y:S01]  /*86d10*/  MOV R130, R123 ;  /* 0x0000007b00827202 */ /* 0x000fe20000000f00 */
[----:B------:R-:W-:Y:S01]  /*86d20*/  IMAD.MOV.U32 R129, RZ, RZ, R122 ;  /* 0x000000ffff817224 */ /* 0x000fe200078e007a */
[----:B----4-:R-:W-:Y:S01]  /*86d30*/  HMMA.1688.F32.TF32 R52, R236, R244, R248 ;  /* 0x000000f4ec34723c */ /* 0x010fe200000810f8 */
[----:B------:R-:W3:Y:S04]  /*86d40*/  LDL.LU R248, [R1+0x4f0] ;  /* 0x0004f00001f87983 */ /* 0x000ee80000300800 */
[----:B------:R-:W3:Y:S02]  /*86d50*/  LDL.LU R249, [R1+0x4f4] ;  /* 0x0004f40001f97983 */ /* 0x000ee40000300800 */
[----:B------:R-:W-:-:S02]  /*86d60*/  MOV R251, R126 ;  /* 0x0000007e00fb7202 */ /* 0x000fc40000000f00 */
[----:B------:R-:W3:Y:S04]  /*86d70*/  LDL.LU R250, [R1+0x4f8] ;  /* 0x0004f80001fa7983 */ /* 0x000ee80000300800 */
        /* <DEDUP_REMOVED lines=18> */
[----:B------:R-:W3:Y:S04]  /*86ea0*/  LDL.LU R122, [R1+0x6250] ;  /* 0x00625000017a7983 */ /* 0x000ee80000300800 */
[----:B------:R-:W3:Y:S01]  /*86eb0*/  LDL.LU R123, [R1+0x624c] ;  /* 0x00624c00017b7983 */ /* 0x000ee20000300800 */
        /* <DEDUP_REMOVED lines=10> */
[----:B------:R-:W4:Y:S01]  /*86f60*/  LDL.LU R103, [R1+0x6248] ;  /* 0x0062480001677983 */ /* 0x000f220000300800 */
        /* <DEDUP_REMOVED lines=27> */
[----:B------:R-:W-:Y:S01]  /*87120*/  LDS R236, [R3+UR8+0x83800] ;  /* 0x0838000803ec7984 */ /* 0x000fe20008000800 */
[----:B------:R-:W-:-:S02]  /*87130*/  IMAD.MOV.U32 R177, RZ, RZ, R87 ;  /* 0x000000ffffb17224 */ /* 0x000fc400078e0057 */
[----:B------:R-:W-:Y:S01]  /*87140*/  IMAD.MOV.U32 R178, RZ, RZ, R90 ;  /* 0x000000ffffb27224 */ /* 0x000fe200078e005a */
[----:B------:R-:W-:Y:S01]  /*87150*/  LDS R238, [R3+UR8+0x83c00] ;  /* 0x083c000803ee7984 */ /* 0x000fe20008000800 */
[----:B------:R-:W-:Y:S02]  /*87160*/  IMAD.MOV.U32 R160, RZ, RZ, R6 ;  /* 0x000000ffffa07224 */ /* 0x000fe400078e0006 */
[----:B------:R-:W-:Y:S01]  /*87170*/  IMAD.MOV.U32 R161, RZ, RZ, R18 ;  /* 0x000000ffffa17224 */ /* 0x000fe200078e0012 */
[----:B------:R-:W-:Y:S01]  /*87180*/  LDS R237, [R2+UR8+0x83800] ;  /* 0x0838000802ed7984 */ /* 0x000fe20008000800 */
[----:B------:R-:W-:-:S03]  /*87190*/  IMAD.MOV.U32 R163, RZ, RZ, R14 ;  /* 0x000000ffffa37224 */ /* 0x000fc600078e000e */
[----:B------:R-:W1:Y:S01]  /*871a0*/  LDS R239, [R2+UR8+0x83c00] ;  /* 0x083c000802ef7984 */ /* 0x000e620008000800 */
[----:B--2---:R-:W-:Y:S07]  /*871b0*/  HMMA.1688.F32.TF32 R52, R232, R126, R240 ;  /* 0x0000007ee834723c */ /* 0x004fee00000810f0 */
[----:B------:R-:W-:Y:S01]  /*871c0*/  IMAD.MOV.U32 R240, RZ, RZ, R106 ;  /* 0x000000fffff07224 */ /* 0x000fe200078e006a */
[----:B------:R-:W-:Y:S01]  /*871d0*/  MOV R241, R114 ;  /* 0x0000007200f17202 */ /* 0x000fe20000000f00 */
[----:B------:R-:W2:Y:S01]  /*871e0*/  LDL.LU R106, [R1+0x6244] ;  /* 0x00624400016a7983 */ /* 0x000ea20000300800 */
[----:B------:R-:W-:-:S02]  /*871f0*/  IMAD.MOV.U32 R242, RZ, RZ, R118 ;  /* 0x000000fffff27224 */ /* 0x000fc400078e0076 */
[----:B------:R-:W-:Y:S01]  /*87200*/  IMAD.MOV.U32 R243, RZ, RZ, R119 ;  /* 0x000000fffff37224 */ /* 0x000fe200078e0077 */
[----:B------:R-:W2:Y:S04]  /*87210*/  LDL.LU R114, [R1+0x6240] ;  /* 0x0062400001727983 */ /* 0x000ea80000300800 */
[----:B------:R-:W4:Y:S04]  /*87220*/  LDL.LU R118, [R1+0x623c] ;  /* 0x00623c0001767983 */ /* 0x000f280000300800 */
[----:B------:R-:W4:Y:S03]  /*87230*/  LDL.LU R119, [R1+0x6238] ;  /* 0x0062380001777983 */ /* 0x000f260000300800 */
[----:B------:R-:W-:Y:S01]  /*87240*/  IMAD.MOV.U32 R77, RZ, RZ, R52 ;  /* 0x000000ffff4d7224 */ /* 0x000fe200078e0034 */
[----:B------:R-:W-:Y:S01]  /*87250*/  MOV R104, R53 ;  /* 0x0000003500687202 */ /* 0x000fe20000000f00 */
[----:B------:R-:W-:-:S02]  /*87260*/  IMAD.MOV.U32 R105, RZ, RZ, R54 ;  /* 0x000000ffff697224 */ /* 0x000fc400078e0036 */
[----:B------:R-:W-:Y:S02]  /*87270*/  IMAD.MOV.U32 R80, RZ, RZ, R55 ;  /* 0x000000ffff507224 */ /* 0x000fe400078e0037 */
[C---:B---3--:R-:W-:Y:S07]  /*87280*/  HMMA.1688.F32.TF32 R52, R232.reuse, R122, R248 ;  /* 0x0000007ae834723c */ /* 0x048fee00000810f8 */
[----:B------:R-:W-:Y:S02]  /*87290*/  IMAD.MOV.U32 R248, RZ, RZ, R115 ;  /* 0x000000fffff87224 */ /* 0x000fe400078e0073 */
[----:B------:R-:W2:Y:S01]  /*872a0*/  LDL.LU R115, [R1+0x6234] ;  /* 0x0062340001737983 */ /* 0x000ea20000300800 */
[----:B------:R-:W-:Y:S01]  /*872b0*/  IMAD.MOV.U32 R249, RZ, RZ, R107 ;  /* 0x000000fffff97224 */ /* 0x000fe200078e006b */
[----:B------:R-:W-:Y:S01]  /*872c0*/  MOV R250, R110 ;  /* 0x0000006e00fa7202 */ /* 0x000fe20000000f00 */
[----:B------:R-:W-:Y:S01]  /*872d0*/  IMAD.MOV.U32 R251, RZ, RZ, R111 ;  /* 0x000000fffffb7224 */ /* 0x000fe200078e006f */
[----:B------:R-:W3:Y:S04]  /*872e0*/  LDL.LU R107, [R1+0x6230] ;  /* 0x00623000016b7983 */ /* 0x000ee80000300800 */
[----:B------:R-:W3:Y:S04]  /*872f0*/  LDL.LU R110, [R1+0x622c] ;  /* 0x00622c00016e7983 */ /* 0x000ee80000300800 */
[----:B------:R-:W3:Y:S03]  /*87300*/  LDL.LU R111, [R1+0x6228] ;  /* 0x00622800016f7983 */ /* 0x000ee60000300800 */
[----:B------:R-:W-:Y:S01]  /*87310*/  MOV R73, R52 ;  /* 0x0000003400497202 */ /* 0x000fe20000000f00 */
[----:B------:R-:W-:Y:S01]  /*87320*/  IMAD.MOV.U32 R108, RZ, RZ, R53 ;  /* 0x000000ffff6c7224 */ /* 0x000fe200078e0035 */
[----:B------:R-:W-:Y:S01]  /*87330*/  MOV R76, R55 ;  /* 0x00000037004c7202 */ /* 0x000fe20000000f00 */
[----:B------:R-:W-:Y:S01]  /*87340*/  IMAD.MOV.U32 R109, RZ, RZ, R54 ;  /* 0x000000ffff6d7224 */ /* 0x000fe200078e0036 */
[----:B------:R-:W3:Y:S01]  /*87350*/  LDL.LU R31, [R1+0x6224] ;  /* 0x00622400011f7983 */ /* 0x000ee20000300800 */
        /* <DEDUP_REMOVED lines=37> */
[----:B------:R-:W-:-:S08]  /*875b0*/  NOP ;  /* 0x0000000000007918 */ /* 0x000fd00000000000 */
[----:B------:R-:W-:Y:S04]  /*875c0*/  STL.64 [R1+0x490], R52 ;  /* 0x0004903401007387 */ /* 0x000fe80000100a00 */
[----:B------:R2:W-:Y:S04]  /*875d0*/  STL.64 [R1+0x498], R54 ;  /* 0x0004983601007387 */ /* 0x0005e80000100a00 */
[----:B------:R-:W3:Y:S04]  /*875e0*/  LDL.LU R30, [R1+0x6220] ;  /* 0x00622000011e7983 */ /* 0x000ee80000300800 */
        /* <DEDUP_REMOVED lines=27> */
[----:B---3--:R-:W-:Y:S02]  /*877a0*/  IMAD.MOV.U32 R186, RZ, RZ, R30 ;  /* 0x000000ffffba7224 */ /* 0x008fe400078e001e */
[----:B----4-:R-:W-:Y:S01]  /*877b0*/  IMAD.MOV.U32 R185, RZ, RZ, R246 ;  /* 0x000000ffffb97224 */ /* 0x010fe200078e00f6 */
[----:B--2---:R-:W-:Y:S02]  /*877c0*/  MOV R184, R247 ;  /* 0x000000f700b87202 */ /* 0x004fe40000000f00 */
[----:B------:R-:W2:Y:S04]  /*877d0*/  LDL.LU R247, [R1+0x61b4] ;  /* 0x0061b40001f77983 */ /* 0x000ea80000300800 */
[----:B------:R-:W3:Y:S04]  /*877e0*/  LDL.LU R246, [R1+0x61b0] ;  /* 0x0061b00001f67983 */ /* 0x000ee80000300800 */
[----:B------:R-:W4:Y:S01]  /*877f0*/  LDL.LU R30, [R1+0x61ac] ;  /* 0x0061ac00011e7983 */ /* 0x000f220000300800 */
[----:B------:R-:W-:Y:S01]  /*87800*/  MOV R190, R38 ;  /* 0x0000002600be7202 */ /* 0x000fe20000000f00 */
[----:B------:R-:W-:-:S02]  /*87810*/  IMAD.MOV.U32 R189, RZ, RZ, R34 ;  /* 0x000000ffffbd7224 */ /* 0x000fc400078e0022 */
[----:B------:R-:W4:Y:S01]  /*87820*/  LDL.LU R31, [R1+0x61a8] ;  /* 0x0061a800011f7983 */ /* 0x000f220000300800 */
[----:B------:R-:W-:-:S03]  /*87830*/  IMAD.MOV.U32 R188, RZ, RZ, R35 ;  /* 0x000000ffffbc7224 */ /* 0x000fc600078e0023 */
[----:B------:R-:W4:Y:S01]  /*87840*/  LDL.LU R35, [R1+0x61a4] ;  /* 0x0061a40001237983 */ /* 0x000f220000300800 */
[----:B------:R-:W-:-:S03]  /*87850*/  IMAD.MOV.U32 R191, RZ, RZ, R39 ;  /* 0x000000ffffbf7224 */ /* 0x000fc600078e0027 */
[----:B------:R-:W4:Y:S04]  /*87860*/  LDL.LU R34, [R1+0x61a0] ;  /* 0x0061a00001227983 */ /* 0x000f280000300800 */
[----:B------:R-:W4:Y:S04]  /*87870*/  LDL.LU R38, [R1+0x619c] ;  /* 0x00619c0001267983 */ /* 0x000f280000300800 */
[----:B------:R-:W4:Y:S01]  /*87880*/  LDL.LU R39, [R1+0x6198] ;  /* 0x0061980001277983 */ /* 0x000f220000300800 */
[----:B------:R-:W-:Y:S02]  /*87890*/  IMAD.MOV.U32 R199, RZ, RZ, R67 ;  /* 0x000000ffffc77224 */ /* 0x000fe400078e0043 */
[----:B------:R-:W-:Y:S01]  /*878a0*/  IMAD.MOV.U32 R198, RZ, RZ, R66 ;  /* 0x000000ffffc67224 */ /* 0x000fe200078e0042 */
[----:B------:R-:W-:Y:S01]  /*878b0*/  MOV R197, R51 ;  /* 0x0000003300c57202 */ /* 0x000fe20000000f00 */
[----:B------:R-:W-:-:S02]  /*878c0*/  IMAD.MOV.U32 R196, RZ, RZ, R50 ;  /* 0x000000ffffc47224 */ /* 0x000fc400078e0032 */
[----:B------:R-:W4:Y:S04]  /*878d0*/  LDL.LU R50, [R1+0x6194] ;  /* 0x0061940001327983 */ /* 0x000f280000300800 */
[----:B------:R-:W4:Y:S04]  /*878e0*/  LDL.LU R51, [R1+0x6190] ;  /* 0x0061900001337983 */ /* 0x000f280000300800 */
[----:B------:R-:W4:Y:S01]  /*878f0*/  LDL.LU R66, [R1+0x618c] ;  /* 0x00618c0001427983 */ /* 0x000f220000300800 */
[----:B------:R-:W-:Y:S02]  /*87900*/  IMAD.MOV.U32 R202, RZ, RZ, R71 ;  /* 0x000000ffffca7224 */ /* 0x000fe400078e0047 */
        /* <DEDUP_REMOVED lines=17> */
[----:B---3--:R-:W-:Y:S01]  /*87a20*/  IMAD.MOV.U32 R214, RZ, RZ, R246 ;  /* 0x000000ffffd67224 */ /* 0x008fe200078e00f6 */
[----:B----4-:R-:W-:Y:S01]  /*87a30*/  MOV R213, R30 ;  /* 0x0000001e00d57202 */ /* 0x010fe20000000f00 */
[----:B------:R-:W-:-:S02]  /*87a40*/  IMAD.MOV.U32 R212, RZ, RZ, R31 ;  /* 0x000000ffffd47224 */ /* 0x000fc400078e001f */
[----:B------:R-:W2:Y:S04]  /*87a50*/  LDL.LU R31, [R1+0x6164] ;  /* 0x00616400011f7983 */ /* 0x000ea80000300800 */
[----:B------:R-:W3:Y:S04]  /*87a60*/  LDL.LU R30, [R1+0x6160] ;  /* 0x00616000011e7983 */ /* 0x000ee80000300800 */
        /* <DEDUP_REMOVED lines=8> */
[----:B------:R-:W4:Y:S04]  /*87af0*/  LDL.LU R34, [R1+0x614c] ;  /* 0x00614c0001227983 */ /* 0x000f280000300800 */
[----:B------:R-:W4:Y:S01]  /*87b00*/  LDL.LU R35, [R1+0x6148] ;  /* 0x0061480001237983 */ /* 0x000f220000300800 */
[----:B------:R-:W-:Y:S01]  /*87b10*/  IMAD.MOV.U32 R243, RZ, RZ, R50 ;  /* 0x000000fffff37224 */ /* 0x000fe200078e0032 */
[----:B------:R-:W-:Y:S01]  /*87b20*/  MOV R242, R51 ;  /* 0x0000003300f27202 */ /* 0x000fe20000000f00 */
[----:B------:R-:W-:-:S02]  /*87b30*/  IMAD.MOV.U32 R241, RZ, RZ, R66 ;  /* 0x000000fffff17224 */ /* 0x000fc400078e0042 */
[----:B------:R-:W-:Y:S02]  /*87b40*/  IMAD.MOV.U32 R240, RZ, RZ, R67 ;  /* 0x000000fffff07224 */ /* 0x000fe400078e0043 */
[----:B------:R-:W4:Y:S04]  /*87b50*/  LDL.LU R67, [R1+0x6144] ;  /* 0x0061440001437983 */ /* 0x000f280000300800 */
[----:B------:R-:W4:Y:S04]  /*87b60*/  LDL.LU R66, [R1+0x6140] ;  /* 0x0061400001427983 */ /* 0x000f280000300800 */
[----:B------:R-:W4:Y:S04]  /*87b70*/  LDL.LU R51, [R1+0x613c] ;  /* 0x00613c0001337983 */ /* 0x000f280000300800 */
[----:B------:R-:W4:Y:S01]  /*87b80*/  LDL.LU R50, [R1+0x6138] ;  /* 0x0061380001327983 */ /* 0x000f220000300800 */
[----:B------:R-:W-:-:S02]  /*87b90*/  IMAD.MOV.U32 R135, RZ, RZ, R47 ;  /* 0x000000ffff877224 */ /* 0x000fc400078e002f */
[----:B------:R-:W-:Y:S01]  /*87ba0*/  IMAD.MOV.U32 R134, RZ, RZ, R46 ;  /* 0x000000ffff867224 */ /* 0x000fe200078e002e */
[----:B------:R-:W-:Y:S01]  /*87bb0*/  MOV R133, R43 ;  /* 0x0000002b00857202 */ /* 0x000fe20000000f00 */
[----:B------:R-:W-:Y:S02]  /*87bc0*/  IMAD.MOV.U32 R132, RZ, RZ, R42 ;  /* 0x000000ffff847224 */ /* 0x000fe400078e002a */
[----:B------:R-:W4:Y:S04]  /*87bd0*/  LDL.LU R42, [R1+0x6134] ;  /* 0x00613400012a7983 */ /* 0x000f280000300800 */
[----:B------:R-:W4:Y:S04]  /*87be0*/  LDL.LU R43, [R1+0x6130] ;  /* 0x00613000012b7983 */ /* 0x000f280000300800 */
[----:B------:R-:W4:Y:S04]  /*87bf0*/  LDL.LU R46, [R1+0x612c] ;  /* 0x00612c00012e7983 */ /* 0x000f280000300800 */
[----:B------:R-:W4:Y:S01]  /*87c00*/  LDL.LU R47, [R1+0x6128] ;  /* 0x00612800012f7983 */ /* 0x000f220000300800 */
[----:B--2---:R-:W-:Y:S01]  /*87c10*/  MOV R143, R31 ;  /* 0x0000001f008f7202 */ /* 0x004fe20000000f00 */
[----:B---3--:R-:W-:-:S02]  /*87c20*/  IMAD.MOV.U32 R142, RZ, RZ, R30 ;  /* 0x000000ffff8e7224 */ /* 0x008fc400078e001e */
[----:B----4-:R-:W-:Y:S01]  /*87c30*/  IMAD.MOV.U32 R141, RZ, RZ, R246 ;  /* 0x000000ffff8d7224 */ /* 0x010fe200078e00f6 */
[----:B------:R-:W-:Y:S02]  /*87c40*/  MOV R140, R247 ;  /* 0x000000f7008c7202 */ /* 0x000fe40000000f00 */
        /* <DEDUP_REMOVED lines=60> */
[----:B--2---:R-:W-:Y:S02]  /*88010*/  IMAD.MOV.U32 R227, RZ, RZ, R31 ;  /* 0x000000ffffe37224 */ /* 0x004fe400078e001f */
[----:B---3--:R-:W-:Y:S02]  /*88020*/  IMAD.MOV.U32 R226, RZ, RZ, R30 ;  /* 0x000000ffffe27224 */ /* 0x008fe400078e001e */
[----:B----4-:R-:W-:Y:S02]  /*88030*/  IMAD.MOV.U32 R224, RZ, RZ, R246 ;  /* 0x000000ffffe07224 */ /* 0x010fe400078e00f6 */
[----:B------:R-:W2:Y:S01]  /*88040*/  LDL.LU R246, [R1+0x60d4] ;  /* 0x0060d40001f67983 */ /* 0x000ea20000300800 */
[----:B------:R-:W-:-:S03]  /*88050*/  MOV R225, R247 ;  /* 0x000000f700e17202 */ /* 0x000fc60000000f00 */
[----:B------:R-:W2:Y:S04]  /*88060*/  LDL.LU R247, [R1+0x60d0] ;  /* 0x0060d00001f77983 */ /* 0x000ea80000300800 */
[----:B------:R-:W3:Y:S01]  /*88070*/  LDL.LU R30, [R1+0x60cc] ;  /* 0x0060cc00011e7983 */ /* 0x000ee20000300800 */
[----:B------:R-:W-:Y:S01]  /*88080*/  MOV R231, R39 ;  /* 0x0000002700e77202 */ /* 0x000fe20000000f00 */
[----:B------:R-:W-:Y:S02]  /*88090*/  IMAD.MOV.U32 R230, RZ, RZ, R38 ;  /* 0x000000ffffe67224 */ /* 0x000fe400078e0026 */
[----:B------:R-:W3:Y:S01]  /*880a0*/  LDL.LU R31, [R1+0x60c8] ;  /* 0x0060c800011f7983 */ /* 0x000ee20000300800 */
[----:B------:R-:W-:-:S03]  /*880b0*/  MOV R228, R34 ;  /* 0x0000002200e47202 */ /* 0x000fc60000000f00 */
[----:B------:R-:W4:Y:S01]  /*880c0*/  LDL.LU R34, [R1+0x60c4] ;  /* 0x0060c40001227983 */ /* 0x000f220000300800 */
[----:B------:R-:W-:-:S03]  /*880d0*/  IMAD.MOV.U32 R229, RZ, RZ, R35 ;  /* 0x000000ffffe57224 */ /* 0x000fc600078e0023 */
        /* <DEDUP_REMOVED lines=28> */
[----:B------:R-:W2:Y:S04]  /*882a0*/  LDL.LU R18, [R1+0x6050] ;  /* 0x0060500001127983 */ /* 0x000ea80000300800 */
[----:B------:R-:W2:Y:S04]  /*882b0*/  LDL.LU R19, [R1+0x604c] ;  /* 0x00604c0001137983 */ /* 0x000ea80000300800 */
[----:B------:R-:W4:Y:S04]  /*882c0*/  LDL.LU R14, [R1+0x6048] ;  /* 0x00604800010e7983 */ /* 0x000f280000300800 */
[----:B------:R-:W4:Y:S04]  /*882d0*/  LDL.LU R15, [R1+0x6044] ;  /* 0x00604400010f7983 */ /* 0x000f280000300800 */
[----:B------:R-:W4:Y:S04]  /*882e0*/  LDL.LU R7, [R1+0x6040] ;  /* 0x0060400001077983 */ /* 0x000f280000300800 */
[----:B------:R-:W4:Y:S04]  /*882f0*/  LDL.LU R10, [R1+0x603c] ;  /* 0x00603c00010a7983 */ /* 0x000f280000300800 */
[----:B------:R-:W4:Y:S01]  /*88300*/  LDL.LU R11, [R1+0x6038] ;  /* 0x00603800010b7983 */ /* 0x000f220000300800 */
[C---:B---3--:R-:W-:Y:S06]  /*88310*/  HMMA.1688.F32.TF32 R248, R232.reuse, R66, R248 ;  /* 0x00000042e8f8723c */ /* 0x048fec00000810f8 */
[C---:B--2---:R-:W-:Y:S06]  /*88320*/  HMMA.1688.F32.TF32 R228, R232.reuse, R18, R228 ;  /* 0x00000012e8e4723c */ /* 0x044fec00000810e4 */
[C---:B----4-:R-:W-:Y:S06]  /*88330*/  HMMA.1688.F32.TF32 R224, R232.reuse, R14, R224 ;  /* 0x0000000ee8e0723c */ /* 0x050fec00000810e0 */
[C---:B------:R-:W-:Y:S06]  /*88340*/  HMMA.1688.F32.TF32 R56, R232.reuse, R6, R56 ;  /* 0x00000006e838723c */ /* 0x040fec0000081038 */
[C---:B------:R-:W-:Y:S06]  /*88350*/  HMMA.1688.F32.TF32 R52, R232.reuse, R10, R52 ;  /* 0x0000000ae834723c */ /* 0x040fec0000081034 */
[C---:B------:R-:W-:Y:S01]  /*88360*/  HMMA.1688.F32.TF32 R60, R232.reuse, R90, R60 ;  /* 0x0000005ae83c723c */ /* 0x040fe2000008103c */
[----:B------:R-:W-:Y:S04]  /*88370*/  STL.64 [R1+0x480], R228 ;  /* 0x000480e401007387 */ /* 0x000fe80000100a00 */
[----:B------:R2:W-:Y:S04]  /*88380*/  STL.64 [R1+0x488], R230 ;  /* 0x000488e601007387 */ /* 0x0005e80000100a00 */
[----:B--2---:R-:W2:Y:S04]  /*88390*/  LDL.LU.64 R230, [R1+0x6030] ;  /* 0x0060300001e67983 */ /* 0x004ea80000300a00 */
[----:B------:R-:W3:Y:S04]  /*883a0*/  LDL.LU.64 R228, [R1+0x6028] ;  /* 0x0060280001e47983 */ /* 0x000ee80000300a00 */
[----:B------:R-:W-:Y:S04]  /*883b0*/  STL.64 [R1+0x470], R224 ;  /* 0x000470e001007387 */ /* 0x000fe80000100a00 */
[----:B------:R4:W-:Y:S04]  /*883c0*/  STL.64 [R1+0x478], R226 ;  /* 0x000478e201007387 */ /* 0x0009e80000100a00 */
[----:B----4-:R-:W4:Y:S04]  /*883d0*/  LDL.LU.64 R226, [R1+0x6020] ;  /* 0x0060200001e27983 */ /* 0x010f280000300a00 */
[----:B------:R-:W3:Y:S04]  /*883e0*/  LDL.LU.64 R224, [R1+0x6018] ;  /* 0x0060180001e07983 */ /* 0x000ee80000300a00 */
[----:B------:R-:W-:Y:S04]  /*883f0*/  STL.64 [R1+0x460], R52 ;  /* 0x0004603401007387 */ /* 0x000fe80000100a00 */
[----:B------:R1:W-:Y:S04]  /*88400*/  STL.64 [R1+0x468], R54 ;  /* 0x0004683601007387 */ /* 0x0003e80000100a00 */
[----:B-1----:R-:W2:Y:S04]  /*88410*/  LDL.LU.64 R54, [R1+0x6010] ;  /* 0x0060100001367983 */ /* 0x002ea80000300a00 */
[----:B------:R-:W4:Y:S04]  /*88420*/  LDL.LU.64 R52, [R1+0x6008] ;  /* 0x0060080001347983 */ /* 0x000f280000300a00 */
[----:B------:R-:W-:Y:S04]  /*88430*/  STL.64 [R1+0x450], R56 ;  /* 0x0004503801007387 */ /* 0x000fe80000100a00 */
[----:B------:R1:W-:Y:S01]  /*88440*/  STL.64 [R1+0x458], R58 ;  /* 0x0004583a01007387 */ /* 0x0003e20000100a00 */
[C---:B------:R-:W-:Y:S03]  /*88450*/  HMMA.1688.F32.TF32 R220, R232.reuse, R86, R220 ;  /* 0x00000056e8dc723c */ /* 0x040fe600000810dc */
[----:B-1----:R-:W3:Y:S04]  /*88460*/  LDL.LU.64 R58, [R1+0x6000] ;  /* 0x00600000013a7983 */ /* 0x002ee80000300a00 */
[----:B------:R-:W4:Y:S04]  /*88470*/  LDL.LU.64 R56, [R1+0x5ff8] ;  /* 0x005ff80001387983 */ /* 0x000f280000300a00 */
[----:B------:R-:W-:Y:S04]  /*88480*/  STL.64 [R1+0x440], R60 ;  /* 0x0004403c01007387 */ /* 0x000fe80000100a00 */
[----:B------:R1:W-:Y:S01]  /*88490*/  STL.64 [R1+0x448], R62 ;  /* 0x0004483e01007387 */ /* 0x0003e20000100a00 */
[C---:B------:R-:W-:Y:S03]  /*884a0*/  HMMA.1688.F32.TF32 R216, R232.reuse, R26, R216 ;  /* 0x0000001ae8d8723c */ /* 0x040fe600000810d8 */
[----:B-1----:R-:W2:Y:S03]  /*884b0*/  LDL.LU.64 R62, [R1+0x5ff0] ;  /* 0x005ff000013e7983 */ /* 0x002ea60000300a00 */
[C---:B------:R-:W-:Y:S01]  /*884c0*/  HMMA.1688.F32.TF32 R136, R232.reuse, R22, R136 ;  /* 0x00000016e888723c */ /* 0x040fe20000081088 */
[----:B------:R-:W4:Y:S05]  /*884d0*/  LDL.LU.64 R60, [R1+0x5fe8] ;  /* 0x005fe800013c7983 */ /* 0x000f2a0000300a00 */
[C---:B------:R-:W-:Y:S06]  /*884e0*/  HMMA.1688.F32.TF32 R140, R232.reuse, R82, R140 ;  /* 0x00000052e88c723c */ /* 0x040fec000008108c */
[C---:B------:R-:W-:Y:S01]  /*884f0*/  HMMA.1688.F32.TF32 R132, R232.reuse, R78, R132 ;  /* 0x0000004ee884723c */ /* 0x040fe20000081084 */
[----:B------:R-:W-:Y:S05]  /*88500*/  STL.64 [R1+0x430], R220 ;  /* 0x000430dc01007387 */ /* 0x000fea0000100a00 */
[C---:B------:R-:W-:Y:S01]  /*88510*/  HMMA.1688.F32.TF32 R128, R232.reuse, R74, R128 ;  /* 0x0000004ae880723c */ /* 0x040fe20000081080 */
[----:B------:R1:W-:Y:S05]  /*88520*/  STL.64 [R1+0x438], R222 ;  /* 0x000438de01007387 */ /* 0x0003ea0000100a00 */
[----:B------:R-:W-:Y:S01]  /*88530*/  HMMA.1688.F32.TF32 R240, R232, R70, R240 ;  /* 0x00000046e8f0723c */ /* 0x000fe200000810f0 */
        /* <DEDUP_REMOVED lines=30> */
[----:B------:R-:W-:Y:S06]  /*88720*/  HMMA.1688.F32.TF32 R148, R236, R102, R148 ;  /* 0x00000066ec94723c */ /* 0x000fec0000081094 */
[----:B--2---:R-:W-:-:S15]  /*88730*/  HMMA.1688.F32.TF32 R212, R232, R62, R212 ;  /* 0x0000003ee8d4723c */ /* 0x004fde00000810d4 */
[----:B------:R-:W-:-:S08]  /*88740*/  NOP ;  /* 0x0000000000007918 */ /* 0x000fd00000000000 */
[----:B------:R-:W-:Y:S04]  /*88750*/  STL.64 [R1+0x3b0], R212 ;  /* 0x0003b0d401007387 */ /* 0x000fe80000100a00 */
[----:B------:R3:W-:Y:S02]  /*88760*/  STL.64 [R1+0x3b8], R214 ;  /* 0x0003b8d601007387 */ /* 0x0007e40000100a00 */
        /* <DEDUP_REMOVED lines=8> */
[----:B------:R-:W-:Y:S01]  /*887f0*/  HMMA.1688.F32.TF32 R180, R232, R246, R176 ;  /* 0x000000f6e8b4723c */ /* 0x000fe200000810b0 */
[----:B------:R-:W-:Y:S04]  /*88800*/  STL.64 [R1+0x3a0], R212 ;  /* 0x0003a0d401007387 */ /* 0x000fe80000100a00 */
[----:B------:R-:W-:Y:S01]  /*88810*/  LDS R232, [R252+UR8+0x83880] ;  /* 0x08388008fce87984 */ /* 0x000fe20008000800 */
[C---:B------:R-:W-:Y:S03]  /*88820*/  HMMA.1688.F32.TF32 R176, R236.reuse, R126, R172 ;  /* 0x0000007eecb0723c */ /* 0x040fe600000810ac */
[----:B------:R-:W-:Y:S03]  /*88830*/  LDS R234, [R252+UR8+0x83c80] ;  /* 0x083c8008fcea7984 */ /* 0x000fe60008000800 */
        /* <DEDUP_REMOVED lines=29> */
[----:B----4-:R-:W-:Y:S03]  /*88a10*/  HMMA.1688.F32.TF32 R144, R236, R94, R248 ;  /* 0x0000005eec90723c */ /* 0x010fe600000810f8 */
        /* <DEDUP_REMOVED lines=8> */
[----:B-1----:R-:W3:Y:S04]  /*88aa0*/  LDL.LU R148, [R1+0xa0] ;  /* 0x0000a00001947983 */ /* 0x002ee80000300800 */
[----:B------:R1:W-:Y:S04]  /*88ab0*/  STL.64 [R1+0x10], R152 ;  /* 0x0000109801007387 */ /* 0x0003e80000100a00 */
[----:B------:R4:W-:Y:S01]  /*88ac0*/  STL.64 [R1+0x18], R154 ;  /* 0x0000189a01007387 */ /* 0x0009e20000100a00 */
[----:B--2---:R-:W-:-:S03]  /*88ad0*/  MOV R151, R240 ;  /* 0x000000f000977202 */ /* 0x004fc60000000f00 */
[----:B------:R2:W-:Y:S04]  /*88ae0*/  STL.64 [R1], R144 ;  /* 0x0000009001007387 */ /* 0x0005e80000100a00 */
[----:B------:R2:W-:Y:S04]  /*88af0*/  STL.64 [R1+0x8], R146 ;  /* 0x0000089201007387 */ /* 0x0005e80000100a00 */
[----:B------:R-:W3:Y:S04]  /*88b00*/  LDL.LU R149, [R1+0xa4] ;  /* 0x0000a40001957983 */ /* 0x000ee80000300800 */
[----:B------:R-:W3:Y:S04]  /*88b10*/  LDL.LU R150, [R1+0xa8] ;  /* 0x0000a80001967983 */ /* 0x000ee80000300800 */
[----:B------:R-:W2:Y:S01]  /*88b20*/  LDL.LU R240, [R1+0x5f60] ;  /* 0x005f600001f07983 */ /* 0x000ea20000300800 */
[----:B-1----:R-:W-:Y:S01]  /*88b30*/  IMAD.MOV.U32 R153, RZ, RZ, R243 ;  /* 0x000000ffff997224 */ /* 0x002fe200078e00f3 */
[----:B----4-:R-:W-:Y:S01]  /*88b40*/  MOV R155, R241 ;  /* 0x000000f1009b7202 */ /* 0x010fe20000000f00 */
[----:B------:R-:W-:Y:S01]  /*88b50*/  IMAD.MOV.U32 R154, RZ, RZ, R242 ;  /* 0x000000ffff9a7224 */ /* 0x000fe200078e00f2 */
[----:B------:R-:W4:Y:S04]  /*88b60*/  LDL.LU R152, [R1+0xb0] ;  /* 0x0000b00001987983 */ /* 0x000f280000300800 */
[----:B------:R-:W3:Y:S04]  /*88b70*/  LDL.LU R243, [R1+0x5f5c] ;  /* 0x005f5c0001f37983 */ /* 0x000ee80000300800 */
[----:B------:R-:W4:Y:S04]  /*88b80*/  LDL.LU R242, [R1+0x5f58] ;  /* 0x005f580001f27983 */ /* 0x000f280000300800 */
[----:B------:R-:W3:Y:S04]  /*88b90*/  LDL.LU R241, [R1+0x5f54] ;  /* 0x005f540001f17983 */ /* 0x000ee80000300800 */
[----:B------:R-:W4:Y:S04]  /*88ba0*/  LDL.LU R156, [R1+0xc0] ;  /* 0x0000c000019c7983 */ /* 0x000f280000300800 */
[----:B------:R-:W4:Y:S04]  /*88bb0*/  LDL.LU R157, [R1+0xc4] ;  /* 0x0000c400019d7983 */ /* 0x000f280000300800 */
[----:B------:R-:W4:Y:S01]  /*88bc0*/  LDL.LU R158, [R1+0xc8] ;  /* 0x0000c800019e7983 */ /* 0x000f220000300800 */
[----:B--2---:R-:W-:-:S03]  /*88bd0*/  IMAD.MOV.U32 R159, RZ, RZ, R240 ;  /* 0x000000ffff9f7224 */ /* 0x004fc600078e00f0 */
        /* <DEDUP_REMOVED lines=49> */
[----:B---3--:R-:W-:-:S03]  /*88ef0*/  MOV R160, R241 ;  /* 0x000000f100a07202 */ /* 0x008fc60000000f00 */
[----:B------:R-:W3:Y:S01]  /*88f00*/  LDL.LU R164, [R1+0xe0] ;  /* 0x0000e00001a47983 */ /* 0x000ee20000300800 */
[----:B----4-:R-:W-:-:S03]  /*88f10*/  IMAD.MOV.U32 R161, RZ, RZ, R242 ;  /* 0x000000ffffa17224 */ /* 0x010fc600078e00f2 */
[----:B------:R-:W3:Y:S01]  /*88f20*/  LDL.LU R165, [R1+0xe4] ;  /* 0x0000e40001a57983 */ /* 0x000ee20000300800 */
[----:B------:R-:W-:-:S03]  /*88f30*/  IMAD.MOV.U32 R162, RZ, RZ, R243 ;  /* 0x000000ffffa27224 */ /* 0x000fc600078e00f3 */
[----:B------:R-:W3:Y:S01]  /*88f40*/  LDL.LU R166, [R1+0xe8] ;  /* 0x0000e80001a67983 */ /* 0x000ee20000300800 */
[----:B--2---:R-:W-:-:S03]  /*88f50*/  IMAD.MOV.U32 R167, RZ, RZ, R240 ;  /* 0x000000ffffa77224 */ /* 0x004fc600078e00f0 */
        /* <DEDUP_REMOVED lines=22> */
[C---:B---3--:R-:W-:Y:S06]  /*890c0*/  HMMA.1688.F32.TF32 R164, R236.reuse, R62, R164 ;  /* 0x0000003eeca4723c */ /* 0x048fec00000810a4 */
[C---:B------:R-:W-:Y:S06]  /*890d0*/  HMMA.1688.F32.TF32 R148, R236.reuse, R46, R148 ;  /* 0x0000002eec94723c */ /* 0x040fec0000081094 */
[C---:B--2---:R-:W-:Y:S06]  /*890e0*/  HMMA.1688.F32.TF32 R248, R236.reuse, R18, R240 ;  /* 0x00000012ecf8723c */ /* 0x044fec00000810f0 */
[----:B----4-:R-:W-:-:S15]  /*890f0*/  HMMA.1688.F32.TF32 R160, R236, R58, R160 ;  /* 0x0000003aeca0723c */ /* 0x010fde00000810a0 */
[----:B------:R-:W-:-:S02]  /*89100*/  NOP ;  /* 0x0000000000007918 */ /* 0x000fc40000000000 */
[----:B------:R-:W-:Y:S04]  /*89110*/  STL [R1+0x5d24], R248 ;  /* 0x005d24f801007387 */ /* 0x000fe80000100800 */
[----:B------:R-:W-:Y:S04]  /*89120*/  STL [R1+0x5d20], R249 ;  /* 0x005d20f901007387 */ /* 0x000fe80000100800 */
[----:B------:R-:W-:Y:S04]  /*89130*/  STL [R1+0x5d1c], R250 ;  /* 0x005d1cfa01007387 */ /* 0x000fe80000100800 */
[----:B------:R-:W-:Y:S04]  /*89140*/  STL [R1+0x5d18], R251 ;  /* 0x005d18fb01007387 */ /* 0x000fe80000100800 */
        /* <DEDUP_REMOVED lines=29> */
[----:B------:R-:W-:-:S03]  /*89320*/  IMAD.MOV.U32 R240, RZ, RZ, R136 ;  /* 0x000000fffff07224 */ /* 0x000fc600078e0088 */
[----:B------:R-:W-:Y:S04]  /*89330*/  STL.64 [R1+0xf0], R152 ;  /* 0x0000f09801007387 */ /* 0x000fe80000100a00 */
[----:B------:R-:W-:Y:S04]  /*89340*/  STL.64 [R1+0xf8], R154 ;  /* 0x0000f89a01007387 */ /* 0x000fe80000100a00 */
[----:B------:R-:W-:Y:S01]  /*89350*/  STL.64 [R1+0x7b0], R148 ;  /* 0x0007b09401007387 */ /* 0x000fe20000100a00 */
[----:B------:R-:W-:-:S03]  /*89360*/  IMAD.MOV.U32 R241, RZ, RZ, R137 ;  /* 0x000000fffff17224 */ /* 0x000fc600078e0089 */
[----:B------:R-:W-:Y:S01]  /*89370*/  STL.64 [R1+0x7b8], R150 ;  /* 0x0007b89601007387 */ /* 0x000fe20000100a00 */
[----:B------:R-:W-:-:S03]  /*89380*/  MOV R242, R138 ;  /* 0x0000008a00f27202 */ /* 0x000fc60000000f00 */
[----:B------:R-:W2:Y:S01]  /*89390*/  LDL.LU R136, [R1+0x5f3c] ;  /* 0x005f3c0001887983 */ /* 0x000ea20000300800 */
[----:B------:R-:W-:-:S03]  /*893a0*/  IMAD.MOV.U32 R243, RZ, RZ, R139 ;  /* 0x000000fffff37224 */ /* 0x000fc600078e008b */
[----:B------:R-:W-:Y:S04]  /*893b0*/  STL.64 [R1+0x7a0], R144 ;  /* 0x0007a09001007387 */ /* 0x000fe80000100a00 */
[----:B------:R1:W-:Y:S04]  /*893c0*/  STL.64 [R1+0x7a8], R146 ;  /* 0x0007a89201007387 */ /* 0x0003e80000100a00 */
[----:B------:R-:W2:Y:S04]  /*893d0*/  LDL.LU R137, [R1+0x5f38] ;  /* 0x005f380001897983 */ /* 0x000ea80000300800 */
[----:B------:R-:W2:Y:S04]  /*893e0*/  LDL.LU R138, [R1+0x5f34] ;  /* 0x005f3400018a7983 */ /* 0x000ea80000300800 */
[----:B------:R-:W2:Y:S01]  /*893f0*/  LDL.LU R139, [R1+0x5f30] ;  /* 0x005f3000018b7983 */ /* 0x000ea20000300800 */
[C---:B-1----:R-:W-:Y:S06]  /*89400*/  HMMA.1688.F32.TF32 R144, R236.reuse, R38, R128 ;  /* 0x00000026ec90723c */ /* 0x042fec0000081080 */
[----:B------:R-:W-:Y:S01]  /*89410*/  HMMA.1688.F32.TF32 R128, R236, R34, R132 ;  /* 0x00000022ec80723c */ /* 0x000fe20000081084 */
[----:B------:R-:W3:-:S15]  /*89420*/  LDL.LU R132, [R1+0x150] ;  /* 0x0001500001847983 */ /* 0x000ede0000300800 */
[----:B------:R-:W-:-:S01]  /*89430*/  NOP ;  /* 0x0000000000007918 */ /* 0x000fc20000000000 */
[----:B------:R-:W-:Y:S04]  /*89440*/  STL.64 [R1+0x790], R144 ;  /* 0x0007909001007387 */ /* 0x000fe80000100a00 */
[----:B------:R-:W-:Y:S04]  /*89450*/  STL.64 [R1+0x798], R146 ;  /* 0x0007989201007387 */ /* 0x000fe80000100a00 */
[----:B------:R-:W-:Y:S04]  /*89460*/  STL.64 [R1+0x780], R128 ;  /* 0x0007808001007387 */ /* 0x000fe80000100a00 */
[----:B------:R2:W-:Y:S04]  /*89470*/  STL.64 [R1+0x788], R130 ;  /* 0x0007888201007387 */ /* 0x0005e80000100a00 */
[----:B------:R-:W3:Y:S04]  /*89480*/  LDL.LU R133, [R1+0x154] ;  /* 0x0001540001857983 */ /* 0x000ee80000300800 */
[----:B------:R-:W3:Y:S04]  /*89490*/  LDL.LU R134, [R1+0x158] ;  /* 0x0001580001867983 */ /* 0x000ee80000300800 */
[----:B------:R-:W3:Y:S01]  /*894a0*/  LDL.LU R135, [R1+0x15c] ;  /* 0x00015c0001877983 */ /* 0x000ee20000300800 */
[----:B--2---:R-:W-:Y:S07]  /*894b0*/  HMMA.1688.F32.TF32 R128, R236, R30, R136 ;  /* 0x0000001eec80723c */ /* 0x004fee0000081088 */
[----:B------:R-:W-:-:S02]  /*894c0*/  IMAD.MOV.U32 R136, RZ, RZ, R140 ;  /* 0x000000ffff887224 */ /* 0x000fc400078e008c */
[----:B------:R-:W2:Y:S01]  /*894d0*/  LDL.LU R140, [R1+0x5f2c] ;  /* 0x005f2c00018c7983 */ /* 0x000ea20000300800 */
[----:B------:R-:W-:Y:S01]  /*894e0*/  MOV R137, R141 ;  /* 0x0000008d00897202 */ /* 0x000fe20000000f00 */
[----:B------:R-:W-:Y:S02]  /*894f0*/  IMAD.MOV.U32 R138, RZ, RZ, R142 ;  /* 0x000000ffff8a7224 */ /* 0x000fe400078e008e */
[----:B------:R-:W-:-:S10]  /*89500*/  IMAD.MOV.U32 R139, RZ, RZ, R143 ;  /* 0x000000ffff8b7224 */ /* 0x000fd400078e008f */
[----:B------:R-:W-:Y:S04]  /*89510*/  STL.64 [R1+0x770], R128 ;  /* 0x0007708001007387 */ /* 0x000fe80000100a00 */
[----:B------:R-:W-:Y:S04]  /*89520*/  STL.64 [R1+0x778], R130 ;  /* 0x0007788201007387 */ /* 0x000fe80000100a00 */
[----:B------:R-:W4:Y:S04]  /*89530*/  LDL.LU R141, [R1+0x5f28] ;  /* 0x005f2800018d7983 */ /* 0x000f280000300800 */
[----:B------:R-:W3:Y:S04]  /*89540*/  LDL.LU R142, [R1+0x5f24] ;  /* 0x005f2400018e7983 */ /* 0x000ee80000300800 */
[----:B------:R-:W3:Y:S04]  /*89550*/  LDL.LU R143, [R1+0x5f20] ;  /* 0x005f2000018f7983 */ /* 0x000ee80000300800 */
[----:B------:R-:W3:Y:S04]  /*89560*/  LDL.LU R148, [R1+0x1a0] ;  /* 0x0001a00001947983 */ /* 0x000ee80000300800 */
[----:B------:R-:W3:Y:S04]  /*89570*/  LDL.LU R149, [R1+0x1a4] ;  /* 0x0001a40001957983 */ /* 0x000ee80000300800 */
[----:B------:R-:W3:Y:S01]  /*89580*/  LDL.LU R150, [R1+0x1a8] ;  /* 0x0001a80001967983 */ /* 0x000ee20000300800 */
[----:B--2---:R-:W-:-:S03]  /*89590*/  MOV R151, R140 ;  /* 0x0000008c00977202 */ /* 0x004fc60000000f00 */
[----:B------:R-:W2:Y:S04]  /*895a0*/  LDL.LU R140, [R1+0x5f1c] ;  /* 0x005f1c00018c7983 */ /* 0x000ea80000300800 */
[----:B------:R-:W2:Y:S01]  /*895b0*/  LDL.LU R152, [R1+0x1b0] ;  /* 0x0001b00001987983 */ /* 0x000ea20000300800 */
[----:B----4-:R-:W-:Y:S01]  /*895c0*/  MOV R155, R141 ;  /* 0x0000008d009b7202 */ /* 0x010fe20000000f00 */
[----:B---3--:R-:W-:Y:S02]  /*895d0*/  IMAD.MOV.U32 R154, RZ, RZ, R142 ;  /* 0x000000ffff9a7224 */ /* 0x008fe400078e008e */
[----:B------:R-:W-:Y:S02]  /*895e0*/  IMAD.MOV.U32 R153, RZ, RZ, R143 ;  /* 0x000000ffff997224 */ /* 0x000fe400078e008f */
[----:B------:R-:W3:Y:S04]  /*895f0*/  LDL.LU R143, [R1+0x5f18] ;  /* 0x005f1800018f7983 */ /* 0x000ee80000300800 */
[----:B------:R-:W4:Y:S04]  /*89600*/  LDL.LU R142, [R1+0x5f14] ;  /* 0x005f1400018e7983 */ /* 0x000f280000300800 */
[----:B------:R-:W3:Y:S04]  /*89610*/  LDL.LU R141, [R1+0x5f10] ;  /* 0x005f1000018d7983 */ /* 0x000ee80000300800 */
[----:B------:R-:W4:Y:S04]  /*89620*/  LDL.LU R156, [R1+0x1c0] ;  /* 0x0001c000019c7983 */ /* 0x000f280000300800 */
[----:B------:R-:W4:Y:S04]  /*89630*/  LDL.LU R157, [R1+0x1c4] ;  /* 0x0001c400019d7983 */ /* 0x000f280000300800 */
[----:B------:R-:W4:Y:S01]  /*89640*/  LDL.LU R158, [R1+0x1c8] ;  /* 0x0001c800019e7983 */ /* 0x000f220000300800 */
[----:B--2---:R-:W-:-:S03]  /*89650*/  IMAD.MOV.U32 R159, RZ, RZ, R140 ;  /* 0x000000ffff9f7224 */ /* 0x004fc600078e008c */
        /* <DEDUP_REMOVED lines=55> */
[----:B---3--:R-:W-:-:S03]  /*899d0*/  IMAD.MOV.U32 R160, RZ, RZ, R141 ;  /* 0x000000ffffa07224 */ /* 0x008fc600078e008d */
[----:B------:R-:W3:Y:S01]  /*899e0*/  LDL.LU R176, [R1+0x210] ;  /* 0x0002100001b07983 */ /* 0x000ee20000300800 */
[----:B----4-:R-:W-:-:S03]  /*899f0*/  IMAD.MOV.U32 R161, RZ, RZ, R142 ;  /* 0x000000ffffa17224 */ /* 0x010fc600078e008e */
[----:B------:R-:W3:Y:S01]  /*89a00*/  LDL.LU R177, [R1+0x214] ;  /* 0x0002140001b17983 */ /* 0x000ee20000300800 */
[----:B------:R-:W-:-:S03]  /*89a10*/  MOV R162, R143 ;  /* 0x0000008f00a27202 */ /* 0x000fc60000000f00 */
[----:B------:R-:W3:Y:S01]  /*89a20*/  LDL.LU R178, [R1+0x218] ;  /* 0x0002180001b27983 */ /* 0x000ee20000300800 */
[----:B--2---:R-:W-:-:S03]  /*89a30*/  MOV R179, R140 ;  /* 0x0000008c00b37202 */ /* 0x004fc60000000f00 */
        /* <DEDUP_REMOVED lines=9> */
[----:B------:R-:W-:-:S05]  /*89ad0*/  LOP3.LUT R235, R252, 0x20, RZ, 0x3c, !PT ;  /* 0x00000020fceb7812 */ /* 0x000fca00078e3cff */
[----:B------:R-:W-:Y:S04]  /*89ae0*/  LDS R233, [R235+UR8+0x83880] ;  /* 0x08388008ebe97984 */ /* 0x000fe80008000800 */
[----:B------:R-:W1:Y:S02]  /*89af0*/  LDS R235, [R235+UR8+0x83c80] ;  /* 0x083c8008ebeb7984 */ /* 0x000e640008000800 */
[C---:B-1----:R-:W-:Y:S06]  /*89b00*/  HMMA.1688.F32.TF32 R196, R232.reuse, R110, R196 ;  /* 0x0000006ee8c4723c */ /* 0x042fec00000810c4 */
        /* <DEDUP_REMOVED lines=10> */
[C---:B------:R-:W-:Y:S06]  /*89bb0*/  HMMA.1688.F32.TF32 R168, R232.reuse, R10, R168 ;  /* 0x0000000ae8a8723c */ /* 0x040fec00000810a8 */
[C---:B------:R-:W-:Y:S06]  /*89bc0*/  HMMA.1688.F32.TF32 R164, R232.reuse, R6, R164 ;  /* 0x00000006e8a4723c */ /* 0x040fec00000810a4 */
[C---:B------:R-:W-:Y:S06]  /*89bd0*/  HMMA.1688.F32.TF32 R156, R232.reuse, R86, R156 ;  /* 0x00000056e89c723c */ /* 0x040fec000008109c */
[C---:B------:R-:W-:Y:S06]  /*89be0*/  HMMA.1688.F32.TF32 R152, R232.reuse, R26, R152 ;  /* 0x0000001ae898723c */ /* 0x040fec0000081098 */
[----:B------:R-:W-:Y:S06]  /*89bf0*/  HMMA.1688.F32.TF32 R148, R232, R22, R148 ;  /* 0x00000016e894723c */ /* 0x000fec0000081094 */
[----:B--2---:R-:W-:Y:S01]  /*89c00*/  HMMA.1688.F32.TF32 R128, R236, R246, R140 ;  /* 0x000000f6ec80723c */ /* 0x004fe2000008108c */
[----:B------:R-:W2:-:S15]  /*89c10*/  LDL.LU R236, [R1+0x180] ;  /* 0x0001800001ec7983 */ /* 0x000e9e0000300800 */
[----:B------:R-:W-:-:S07]  /*89c20*/  NOP ;  /* 0x0000000000007918 */ /* 0x000fce0000000000 */
[----:B------:R-:W-:Y:S04]  /*89c30*/  STL.64 [R1+0x130], R128 ;  /* 0x0001308001007387 */ /* 0x000fe80000100a00 */
[----:B------:R-:W-:Y:S04]  /*89c40*/  STL.64 [R1+0x138], R130 ;  /* 0x0001388201007387 */ /* 0x000fe80000100a00 */
[----:B------:R-:W2:Y:S04]  /*89c50*/  LDL.LU R237, [R1+0x184] ;  /* 0x0001840001ed7983 */ /* 0x000ea80000300800 */
[----:B------:R-:W2:Y:S04]  /*89c60*/  LDL.LU R238, [R1+0x188] ;  /* 0x0001880001ee7983 */ /* 0x000ea80000300800 */
[----:B------:R-:W2:Y:S04]  /*89c70*/  LDL.LU R239, [R1+0x18c] ;  /* 0x00018c0001ef7983 */ /* 0x000ea80000300800 */
[----:B------:R-:W3:Y:S04]  /*89c80*/  LDL.LU R140, [R1+0x170] ;  /* 0x00017000018c7983 */ /* 0x000ee80000300800 */
[----:B------:R-:W3:Y:S04]  /*89c90*/  LDL.LU R141, [R1+0x174] ;  /* 0x00017400018d7983 */ /* 0x000ee80000300800 */
[----:B------:R-:W3:Y:S04]  /*89ca0*/  LDL.LU R142, [R1+0x178] ;  /* 0x00017800018e7983 */ /* 0x000ee80000300800 */
[----:B------:R-:W3:Y:S04]  /*89cb0*/  LDL.LU R143, [R1+0x17c] ;  /* 0x00017c00018f7983 */ /* 0x000ee80000300800 */
[----:B------:R-:W-:Y:S04]  /*89cc0*/  STL.64 [R1+0x2b0], R212 ;  /* 0x0002b0d401007387 */ /* 0x000fe80000100a00 */
[----:B------:R1:W-:Y:S01]  /*89cd0*/  STL.64 [R1+0x2b8], R214 ;  /* 0x0002b8d601007387 */ /* 0x0003e20000100a00 */
[C---:B----4-:R-:W-:Y:S03]  /*89ce0*/  HMMA.1688.F32.TF32 R160, R232.reuse, R90, R160 ;  /* 0x0000005ae8a0723c */ /* 0x050fe600000810a0 */
[----:B------:R-:W-:Y:S03]  /*89cf0*/  LDS R128, [R3+UR8+0x83880] ;  /* 0x0838800803807984 */ /* 0x000fe60008000800 */
[C---:B------:R-:W-:Y:S01]  /*89d00*/  HMMA.1688.F32.TF32 R144, R232.reuse, R82, R144 ;  /* 0x00000052e890723c */ /* 0x040fe20000081090 */
[----:B------:R-:W-:Y:S04]  /*89d10*/  LDS R130, [R3+UR8+0x83c80] ;  /* 0x083c800803827984 */ /* 0x000fe80008000800 */
[----:B-1----:R-:W4:Y:S04]  /*89d20*/  LDL.LU.64 R214, [R1+0x5ef0] ;  /* 0x005ef00001d67983 */ /* 0x002f280000300a00 */
[----:B------:R-:W4:Y:S04]  /*89d30*/  LDL.LU.64 R212, [R1+0x5ee8] ;  /* 0x005ee80001d47983 */ /* 0x000f280000300a00 */
[----:B------:R-:W-:Y:S04]  /*89d40*/  STL.64 [R1+0x2a0], R208 ;  /* 0x0002a0d001007387 */ /* 0x000fe80000100a00 */
[----:B------:R1:W-:Y:S01]  /*89d50*/  STL.64 [R1+0x2a8], R210 ;  /* 0x0002a8d201007387 */ /* 0x0003e20000100a00 */
[C---:B------:R-:W-:Y:S03]  /*89d60*/  HMMA.1688.F32.TF32 R136, R232.reuse, R70, R136 ;  /* 0x00000046e888723c */ /* 0x040fe60000081088 */
[----:B------:R-:W-:Y:S03]  /*89d70*/  LDS R129, [R2+UR8+0x83880] ;  /* 0x0838800802817984 */ /* 0x000fe60008000800 */
[C---:B------:R-:W-:Y:S01]  /*89d80*/  HMMA.1688.F32.TF32 R132, R232.reuse, R66, R132 ;  /* 0x00000042e884723c */ /* 0x040fe20000081084 */
[----:B------:R-:W4:Y:S04]  /*89d90*/  LDS R131, [R2+UR8+0x83c80] ;  /* 0x083c800802837984 */ /* 0x000f280008000800 */
        /* <DEDUP_REMOVED lines=68> */
[----:B------:R-:W-:-:S02]  /*8a1e0*/  NOP ;  /* 0x0000000000007918 */ /* 0x000fc40000000000 */
[----:B------:R-:W-:Y:S04]  /*8a1f0*/  STL.64 [R1+0x190], R236 ;  /* 0x000190ec01007387 */ /* 0x000fe80000100a00 */
[----:B------:R-:W-:Y:S04]  /*8a200*/  STL.64 [R1+0x198], R238 ;  /* 0x000198ee01007387 */ /* 0x000fe80000100a00 */
[----:B------:R-:W-:Y:S04]  /*8a210*/  STL.64 [R1+0x180], R140 ;  /* 0x0001808c01007387 */ /* 0x000fe80000100a00 */
[----:B------:R1:W-:Y:S04]  /*8a220*/  STL.64 [R1+0x188], R142 ;  /* 0x0001888e01007387 */ /* 0x0003e80000100a00 */
[----:B------:R-:W-:Y:S04]  /*8a230*/  STL.64 [R1+0x170], R136 ;  /* 0x0001708801007387 */ /* 0x000fe80000100a00 */
[----:B------:R-:W-:Y:S01]  /*8a240*/  STL.64 [R1+0x178], R138 ;  /* 0x0001788a01007387 */ /* 0x000fe20000100a00 */
[----:B-1----:R-:W-:Y:S03]  /*8a250*/  HMMA.1688.F32.TF32 R140, R232, R62, R240 ;  /* 0x0000003ee88c723c */ /* 0x002fe600000810f0 */
[----:B------:R-:W-:Y:S04]  /*8a260*/  STL.64 [R1+0x160], R132 ;  /* 0x0001608401007387 */ /* 0x000fe80000100a00 */
[----:B------:R-:W-:-:S15]  /*8a270*/  STL.64 [R1+0x168], R134 ;  /* 0x0001688601007387 */ /* 0x000fde0000100a00 */
[----:B------:R-:W-:-:S01]  /*8a280*/  NOP ;  /* 0x0000000000007918 */ /* 0x000fc20000000000 */
[----:B------:R-:W-:Y:S04]  /*8a290*/  STL.64 [R1+0x150], R140 ;  /* 0x0001508c01007387 */ /* 0x000fe80000100a00 */
[----:B------:R4:W-:Y:S02]  /*8a2a0*/  STL.64 [R1+0x158], R142 ;  /* 0x0001588e01007387 */ /* 0x0009e40000100a00 */
[C---:B----4-:R-:W-:Y:S06]  /*8a2b0*/  HMMA.1688.F32.TF32 R140, R232.reuse, R50, R152 ;  /* 0x00000032e88c723c */ /* 0x050fec0000081098 */
[C---:B------:R-:W-:Y:S06]  /*8a2c0*/  HMMA.1688.F32.TF32 R132, R232.reuse, R54, R148 ;  /* 0x00000036e884723c */ /* 0x040fec0000081094 */
[----:B------:R-:W-:-:S15]  /*8a2d0*/  HMMA.1688.F32.TF32 R136, R232, R58, R144 ;  /* 0x0000003ae888723c */ /* 0x000fde0000081090 */
[----:B------:R-:W-:-:S08]  /*8a2e0*/  NOP ;  /* 0x0000000000007918 */ /* 0x000fd00000000000 */
        /* <DEDUP_REMOVED lines=14> */
[----:B--2---:R-:W-:Y:S05]  /*8a3d0*/  HMMA.1688.F32.TF32 R132, R232, R30, R172 ;  /* 0x0000001ee884723c */ /* 0x004fea00000810ac */
[----:B------:R-:W-:Y:S04]  /*8a3e0*/  STL.64 [R1+0x720], R140 ;  /* 0x0007208c01007387 */ /* 0x000fe80000100a00 */
[----:B------:R1:W-:Y:S08]  /*8a3f0*/  STL.64 [R1+0x728], R142 ;  /* 0x0007288e01007387 */ /* 0x0003f00000100a00 */
[----:B------:R-:W-:Y:S04]  /*8a400*/  STL.64 [R1+0x710], R136 ;  /* 0x0007108801007387 */ /* 0x000fe80000100a00 */
[----:B------:R2:W-:Y:S01]  /*8a410*/  STL.64 [R1+0x718], R138 ;  /* 0x0007188a01007387 */ /* 0x0005e20000100a00 */
[----:B-1----:R-:W-:Y:S02]  /*8a420*/  HMMA.1688.F32.TF32 R140, R128, R126, R180 ;  /* 0x0000007e808c723c */ /* 0x002fe400000810b4 */
[----:B------:R-:W-:Y:S01]  /*8a430*/  IMAD.MOV.U32 R163, RZ, RZ, R132 ;  /* 0x000000ffffa37224 */ /* 0x000fe200078e0084 */
[----:B------:R-:W-:Y:S01]  /*8a440*/  MOV R161, R134 ;  /* 0x0000008600a17202 */ /* 0x000fe20000000f00 */
[----:B------:R-:W-:-:S02]  /*8a450*/  IMAD.MOV.U32 R162, RZ, RZ, R133 ;  /* 0x000000ffffa27224 */ /* 0x000fc400078e0085 */
[----:B--2---:R-:W-:Y:S01]  /*8a460*/  HMMA.1688.F32.TF32 R136, R232, R246, R176 ;  /* 0x000000f6e888723c */ /* 0x004fe200000810b0 */
[----:B------:R-:W-:-:S05]  /*8a470*/  IMAD.MOV.U32 R160, RZ, RZ, R135 ;  /* 0x000000ffffa07224 */ /* 0x000fca00078e0087 */
[----:B------:R-:W-:Y:S01]  /*8a480*/  HMMA.1688.F32.TF32 R132, R128, R122, R184 ;  /* 0x0000007a8084723c */ /* 0x000fe200000810b8 */
[----:B------:R-:W-:Y:S04]  /*8a490*/  STL.64 [R1+0x5d00], R162 ;  /* 0x005d00a201007387 */ /* 0x000fe80000100a00 */
[----:B------:R-:W-:Y:S01]  /*8a4a0*/  STL.64 [R1+0x5cf8], R160 ;  /* 0x005cf8a001007387 */ /* 0x000fe20000100a00 */
        /* <DEDUP_REMOVED lines=8> */
[----:B------:R-:W-:Y:S01]  /*8a530*/  IMAD.MOV.U32 R151, RZ, RZ, R80 ;  /* 0x000000ffff977224 */ /* 0x000fe200078e0050 */
[----:B------:R-:W-:Y:S04]  /*8a540*/  STL.64 [R1+0x6f0], R136 ;  /* 0x0006f08801007387 */ /* 0x000fe80000100a00 */
[----:B------:R1:W-:Y:S04]  /*8a550*/  STL.64 [R1+0x6f8], R138 ;  /* 0x0006f88a01007387 */ /* 0x0003e80000100a00 */
[----:B------:R-:W-:Y:S04]  /*8a560*/  STL.64 [R1+0x6e0], R140 ;  /* 0x0006e08c01007387 */ /* 0x000fe80000100a00 */
[----:B------:R2:W-:Y:S01]  /*8a570*/  STL.64 [R1+0x6e8], R142 ;  /* 0x0006e88e01007387 */ /* 0x0005e20000100a00 */
[C---:B-1----:R-:W-:Y:S03]  /*8a580*/  HMMA.1688.F32.TF32 R136, R128.reuse, R118, R188 ;  /* 0x000000768088723c */ /* 0x042fe600000810bc */
[----:B------:R-:W-:Y:S04]  /*8a590*/  STL.64 [R1+0x6d0], R132 ;  /* 0x0006d08401007387 */ /* 0x000fe80000100a00 */
[----:B------:R1:W-:Y:S01]  /*8a5a0*/  STL.64 [R1+0x6d8], R134 ;  /* 0x0006d88601007387 */ /* 0x0003e20000100a00 */
[----:B--2---:R-:W-:Y:S01]  /*8a5b0*/  HMMA.1688.F32.TF32 R140, R128, R114, R192 ;  /* 0x00000072808c723c */ /* 0x004fe200000810c0 */
[----:B------:R-:W-:-:S02]  /*8a5c0*/  IMAD.MOV.U32 R153, RZ, RZ, R100 ;  /* 0x000000ffff997224 */ /* 0x000fc400078e0064 */
[----:B------:R-:W-:Y:S01]  /*8a5d0*/  IMAD.MOV.U32 R156, RZ, RZ, R101 ;  /* 0x000000ffff9c7224 */ /* 0x000fe200078e0065 */
[----:B------:R-:W-:Y:S01]  /*8a5e0*/  MOV R158, R5 ;  /* 0x00000005009e7202 */ /* 0x000fe20000000f00 */
[----:B------:R-:W-:Y:S02]  /*8a5f0*/  IMAD.MOV.U32 R157, RZ, RZ, R4 ;  /* 0x000000ffff9d7224 */ /* 0x000fe400078e0004 */
[----:B------:R-:W-:Y:S01]  /*8a600*/  IMAD.MOV.U32 R159, RZ, RZ, R8 ;  /* 0x000000ffff9f7224 */ /* 0x000fe200078e0008 */
[----:B------:R-:W-:Y:S01]  /*8a610*/  MOV R165, R12 ;  /* 0x0000000c00a57202 */ /* 0x000fe20000000f00 */
[C---:B-1----:R-:W-:Y:S01]  /*8a620*/  HMMA.1688.F32.TF32 R132, R128.reuse, R110, R196 ;  /* 0x0000006e8084723c */ /* 0x042fe200000810c4 */
[----:B------:R-:W-:Y:S02]  /*8a630*/  IMAD.MOV.U32 R164, RZ, RZ, R9 ;  /* 0x000000ffffa47224 */ /* 0x000fe400078e0009 */
[----:B------:R-:W-:Y:S01]  /*8a640*/  IMAD.MOV.U32 R166, RZ, RZ, R13 ;  /* 0x000000ffffa67224 */ /* 0x000fe200078e000d */
[----:B------:R-:W-:Y:S01]  /*8a650*/  MOV R168, R17 ;  /* 0x0000001100a87202 */ /* 0x000fe20000000f00 */
[----:B------:R-:W-:Y:S01]  /*8a660*/  IMAD.MOV.U32 R167, RZ, RZ, R16 ;  /* 0x000000ffffa77224 */ /* 0x000fe200078e0010 */
[----:B------:R-:W-:Y:S04]  /*8a670*/  STL.64 [R1+0x6c0], R136 ;  /* 0x0006c08801007387 */ /* 0x000fe80000100a00 */
[----:B------:R1:W-:Y:S04]  /*8a680*/  STL.64 [R1+0x6c8], R138 ;  /* 0x0006c88a01007387 */ /* 0x0003e80000100a00 */
[----:B------:R-:W-:Y:S04]  /*8a690*/  STL.64 [R1+0x6b0], R140 ;  /* 0x0006b08c01007387 */ /* 0x000fe80000100a00 */
[----:B------:R2:W-:Y:S01]  /*8a6a0*/  STL.64 [R1+0x6b8], R142 ;  /* 0x0006b88e01007387 */ /* 0x0005e20000100a00 */
[C---:B-1----:R-:W-:Y:S04]  /*8a6b0*/  HMMA.1688.F32.TF32 R136, R128.reuse, R106, R200 ;  /* 0x0000006a8088723c */ /* 0x042fe800000810c8 */
[----:B------:R-:W-:Y:S04]  /*8a6c0*/  STL.64 [R1+0x6a0], R132 ;  /* 0x0006a08401007387 */ /* 0x000fe80000100a00 */
[----:B------:R1:W-:Y:S01]  /*8a6d0*/  STL.64 [R1+0x6a8], R134 ;  /* 0x0006a88601007387 */ /* 0x0003e20000100a00 */
[----:B--2---:R-:W-:Y:S01]  /*8a6e0*/  HMMA.1688.F32.TF32 R140, R128, R102, R204 ;  /* 0x00000066808c723c */ /* 0x004fe200000810cc */
[----:B------:R-:W-:Y:S01]  /*8a6f0*/  IMAD.MOV.U32 R169, RZ, RZ, R84 ;  /* 0x000000ffffa97224 */ /* 0x000fe200078e0054 */
[----:B------:R-:W-:Y:S01]  /*8a700*/  MOV R171, R96 ;  /* 0x0000006000ab7202 */ /* 0x000fe20000000f00 */
[----:B------:R-:W-:-:S02]  /*8a710*/  IMAD.MOV.U32 R170, RZ, RZ, R85 ;  /* 0x000000ffffaa7224 */ /* 0x000fc400078e0055 */
[----:B------:R-:W-:Y:S01]  /*8a720*/  IMAD.MOV.U32 R172, RZ, RZ, R97 ;  /* 0x000000ffffac7224 */ /* 0x000fe200078e0061 */
[----:B------:R-:W-:Y:S01]  /*8a730*/  MOV R174, R89 ;  /* 0x0000005900ae7202 */ /* 0x000fe20000000f00 */
[----:B------:R-:W-:Y:S02]  /*8a740*/  IMAD.MOV.U32 R173, RZ, RZ, R88 ;  /* 0x000000ffffad7224 */ /* 0x000fe400078e0058 */
[----:B------:R-:W-:Y:S01]  /*8a750*/  IMAD.MOV.U32 R175, RZ, RZ, R92 ;  /* 0x000000ffffaf7224 */ /* 0x000fe200078e005c */
[C---:B-1----:R-:W-:Y:S01]  /*8a760*/  HMMA.1688.F32.TF32 R132, R128.reuse, R98, R208 ;  /* 0x000000628084723c */ /* 0x042fe200000810d0 */
[----:B------:R-:W-:Y:S01]  /*8a770*/  MOV R176, R231 ;  /* 0x000000e700b07202 */ /* 0x000fe20000000f00 */
[----:B------:R-:W-:Y:S01]  /*8a780*/  IMAD.MOV.U32 R177, RZ, RZ, R224 ;  /* 0x000000ffffb17224 */ /* 0x000fe200078e00e0 */
[----:B------:R-:W-:Y:S01]  /*8a790*/  MOV R179, R226 ;  /* 0x000000e200b37202 */ /* 0x000fe20000000f00 */
[----:B------:R-:W-:Y:S01]  /*8a7a0*/  IMAD.MOV.U32 R178, RZ, RZ, R225 ;  /* 0x000000ffffb27224 */ /* 0x000fe200078e00e1 */
[----:B------:R-:W-:Y:S04]  /*8a7b0*/  STL.64 [R1+0x690], R136 ;  /* 0x0006908801007387 */ /* 0x000fe80000100a00 */
[----:B------:R1:W-:Y:S04]  /*8a7c0*/  STL.64 [R1+0x698], R138 ;  /* 0x0006988a01007387 */ /* 0x0003e80000100a00 */
[----:B------:R-:W-:Y:S04]  /*8a7d0*/  STL.64 [R1+0x680], R140 ;  /* 0x0006808c01007387 */ /* 0x000fe80000100a00 */
[----:B------:R2:W-:Y:S01]  /*8a7e0*/  STL.64 [R1+0x688], R142 ;  /* 0x0006888e01007387 */ /* 0x0005e20000100a00 */
[----:B-1----:R-:W-:Y:S01]  /*8a7f0*/  HMMA.1688.F32.TF32 R136, R128, R94, R212 ;  /* 0x0000005e8088723c */ /* 0x002fe200000810d4 */
[----:B------:R-:W-:-:S04]  /*8a800*/  IMAD.MOV.U32 R180, RZ, RZ, R227 ;  /* 0x000000ffffb47224 */ /* 0x000fc800078e00e3 */
[----:B------:R-:W-:Y:S04]  /*8a810*/  STL.64 [R1+0x670], R132 ;  /* 0x0006708401007387 */ /* 0x000fe80000100a00 */
[----:B------:R1:W-:Y:S01]  /*8a820*/  STL.64 [R1+0x678], R134 ;  /* 0x0006788601007387 */ /* 0x0003e20000100a00 */
[C---:B--2---:R-:W-:Y:S01]  /*8a830*/  HMMA.1688.F32.TF32 R140, R128.reuse, R18, R216 ;  /* 0x00000012808c723c */ /* 0x044fe200000810d8 */
        /* <DEDUP_REMOVED lines=8> */
[----:B-1----:R-:W-:Y:S01]  /*8a8c0*/  HMMA.1688.F32.TF32 R132, R128, R14, R220 ;  /* 0x0000000e8084723c */ /* 0x002fe200000810dc */
[----:B------:R-:W-:Y:S01]  /*8a8d0*/  IMAD.MOV.U32 R154, RZ, RZ, R245 ;  /* 0x000000ffff9a7224 */ /* 0x000fe200078e00f5 */
[----:B------:R-:W-:Y:S04]  /*8a8e0*/  LDS R184, [R252+UR8+0x84080] ;  /* 0x08408008fcb87984 */ /* 0x000fe80008000800 */
[----:B------:R1:W-:Y:S04]  /*8a8f0*/  STL.64 [R1+0x660], R136 ;  /* 0x0006608801007387 */ /* 0x0003e80000100a00 */
[----:B------:R2:W-:Y:S04]  /*8a900*/  STL.64 [R1+0x668], R138 ;  /* 0x0006688a01007387 */ /* 0x0005e80000100a00 */
[----:B------:R3:W-:Y:S01]  /*8a910*/  STL.64 [R1+0x650], R140 ;  /* 0x0006508c01007387 */ /* 0x0007e20000100a00 */
[----:B-1----:R-:W-:-:S03]  /*8a920*/  IMAD.MOV.U32 R136, RZ, RZ, R65 ;  /* 0x000000ffff887224 */ /* 0x002fc600078e0041 */
[----:B------:R1:W-:Y:S01]  /*8a930*/  STL.64 [R1+0x658], R142 ;  /* 0x0006588e01007387 */ /* 0x0003e20000100a00 */
[----:B------:R-:W-:-:S03]  /*8a940*/  MOV R137, R116 ;  /* 0x0000007400897202 */ /* 0x000fc60000000f00 */
[----:B------:R-:W4:Y:S01]  /*8a950*/  LDL.LU R65, [R1+0x5dd4] ;  /* 0x005dd40001417983 */ /* 0x000f220000300800 */
[----:B--2---:R-:W-:-:S03]  /*8a960*/  IMAD.MOV.U32 R138, RZ, RZ, R117 ;  /* 0x000000ffff8a7224 */ /* 0x004fc600078e0075 */
[----:B------:R-:W-:Y:S01]  /*8a970*/  STL.64 [R1+0x640], R132 ;  /* 0x0006408401007387 */ /* 0x000fe20000100a00 */
[----:B------:R-:W-:-:S03]  /*8a980*/  IMAD.MOV.U32 R139, RZ, RZ, R68 ;  /* 0x000000ffff8b7224 */ /* 0x000fc600078e0044 */
[----:B------:R-:W-:Y:S01]  /*8a990*/  STL.64 [R1+0x648], R134 ;  /* 0x0006488601007387 */ /* 0x000fe20000100a00 */
[----:B---3--:R-:W-:-:S03]  /*8a9a0*/  MOV R140, R69 ;  /* 0x00000045008c7202 */ /* 0x008fc60000000f00 */
[----:B------:R-:W2:Y:S01]  /*8a9b0*/  LDL.LU R116, [R1+0x5dd0] ;  /* 0x005dd00001747983 */ /* 0x000ea20000300800 */
[----:B------:R-:W-:-:S03]  /*8a9c0*/  IMAD.MOV.U32 R141, RZ, RZ, R112 ;  /* 0x000000ffff8d7224 */ /* 0x000fc600078e0070 */
[----:B------:R-:W3:Y:S01]  /*8a9d0*/  LDL.LU R117, [R1+0x5dcc] ;  /* 0x005dcc0001757983 */ /* 0x000ee20000300800 */
[----:B-1----:R-:W-:-:S03]  /*8a9e0*/  IMAD.MOV.U32 R142, RZ, RZ, R113 ;  /* 0x000000ffff8e7224 */ /* 0x002fc600078e0071 */
        /* <DEDUP_REMOVED lines=46> */
[----:B------:R-:W-:Y:S01]  /*8acd0*/  MOV R191, R64 ;  /* 0x0000004000bf7202 */ /* 0x000fe20000000f00 */
[C---:B------:R-:W-:Y:S01]  /*8ace0*/  HMMA.1688.F32.TF32 R60, R128.reuse, R62, R120 ;  /* 0x0000003e803c723c */ /* 0x040fe20000081078 */
[----:B------:R-:W-:Y:S01]  /*8acf0*/  LOP3.LUT R187, R252, 0x20, RZ, 0x3c, !PT ;  /* 0x00000020fcbb7812 */ /* 0x000fe200078e3cff */
[----:B------:R-:W-:Y:S04]  /*8ad00*/  LDS R132, [R252+UR8+0x84000] ;  /* 0x08400008fc847984 */ /* 0x000fe80008000800 */
[----:B------:R-:W-:Y:S04]  /*8ad10*/  LDS R134, [R252+UR8+0x84400] ;  /* 0x08440008fc867984 */ /* 0x000fe80008000800 */
[----:B------:R-:W-:Y:S04]  /*8ad20*/  LDS R133, [R187+UR8+0x84000] ;  /* 0x08400008bb857984 */ /* 0x000fe80008000800 */
[----:B------:R-:W-:Y:S01]  /*8ad30*/  LDS R135, [R187+UR8+0x84400] ;  /* 0x08440008bb877984 */ /* 0x000fe20008000800 */
[----:B------:R-:W-:Y:S03]  /*8ad40*/  HMMA.1688.F32.TF32 R244, R128, R246, R152 ;  /* 0x000000f680f4723c */ /* 0x000fe60000081098 */
[----:B------:R-:W-:Y:S04]  /*8ad50*/  LDS R152, [R3+UR8+0x84000] ;  /* 0x0840000803987984 */ /* 0x000fe80008000800 */
[----:B------:R-:W-:Y:S04]  /*8ad60*/  LDS R154, [R3+UR8+0x84400] ;  /* 0x08440008039a7984 */ /* 0x000fe80008000800 */
[----:B------:R-:W-:Y:S04]  /*8ad70*/  LDS R153, [R2+UR8+0x84000] ;  /* 0x0840000802997984 */ /* 0x000fe80008000800 */
[----:B------:R-:W-:Y:S04]  /*8ad80*/  LDS R155, [R2+UR8+0x84400] ;  /* 0x08440008029b7984 */ /* 0x000fe80008000800 */
[----:B------:R-:W-:Y:S04]  /*8ad90*/  LDS R185, [R187+UR8+0x84080] ;  /* 0x08408008bbb97984 */ /* 0x000fe80008000800 */
[----:B------:R-:W-:Y:S04]  /*8ada0*/  LDS R186, [R252+UR8+0x84480] ;  /* 0x08448008fcba7984 */ /* 0x000fe80008000800 */
[----:B------:R-:W-:Y:S01]  /*8adb0*/  LDS R187, [R187+UR8+0x84480] ;  /* 0x08448008bbbb7984 */ /* 0x000fe20008000800 */
[----:B--2---:R-:W-:Y:S01]  /*8adc0*/  IMAD.MOV.U32 R189, RZ, RZ, R116 ;  /* 0x000000ffffbd7224 */ /* 0x004fe200078e0074 */
[----:B---3--:R-:W-:Y:S01]  /*8add0*/  MOV R188, R117 ;  /* 0x0000007500bc7202 */ /* 0x008fe20000000f00 */
[----:B----4-:R-:W-:Y:S01]  /*8ade0*/  IMAD.MOV.U32 R117, RZ, RZ, R112 ;  /* 0x000000ffff757224 */ /* 0x010fe200078e0070 */
        /* <DEDUP_REMOVED lines=16> */
[----:B------:R-:W-:Y:S01]  /*8aef0*/  IMAD.MOV.U32 R240, RZ, RZ, R97 ;  /* 0x000000fffff07224 */ /* 0x000fe200078e0061 */
[----:B------:R-:W-:Y:S01]  /*8af00*/  MOV R107, R88 ;  /* 0x00000058006b7202 */ /* 0x000fe20000000f00 */
[----:B------:R-:W-:Y:S02]  /*8af10*/  IMAD.MOV.U32 R106, RZ, RZ, R89 ;  /* 0x000000ffff6a7224 */ /* 0x000fe400078e0059 */
[----:B------:R-:W-:Y:S01]  /*8af20*/  IMAD.MOV.U32 R105, RZ, RZ, R92 ;  /* 0x000000ffff697224 */ /* 0x000fe200078e005c */
[C---:B------:R-:W-:Y:S06]  /*8af30*/  HMMA.1688.F32.TF32 R236, R128.reuse, R6, R228 ;  /* 0x0000000680ec723c */ /* 0x040fec00000810e4 */
[C---:B------:R-:W-:Y:S01]  /*8af40*/  HMMA.1688.F32.TF32 R232, R128.reuse, R10, R224 ;  /* 0x0000000a80e8723c */ /* 0x040fe200000810e0 */
[----:B------:R-:W1:Y:S04]  /*8af50*/  LDSM.16.M88.4 R12, [R0+UR9+0x100] ;  /* 0x00010009000c783b */ /* 0x000e680008000200 */
[----:B------:R-:W2:Y:S04]  /*8af60*/  LDSM.16.M88.4 R4, [R0+UR9+0x2100] ;  /* 0x002100090004783b */ /* 0x000ea80008000200 */
[----:B------:R-:W3:Y:S04]  /*8af70*/  LDSM.16.M88.4 R8, [R0+UR9+0x4100] ;  /* 0x004100090008783b */ /* 0x000ee80008000200 */
[----:B------:R-:W4:Y:S01]  /*8af80*/  LDSM.16.M88.4 R16, [R0+UR9+0x6100] ;  /* 0x006100090010783b */ /* 0x000f220008000200 */
[----:B------:R-:W-:Y:S01]  /*8af90*/  MOV R104, R93 ;  /* 0x0000005d00687202 */ /* 0x000fe20000000f00 */
[----:B------:R-:W-:Y:S01]  /*8afa0*/  HMMA.1688.F32.TF32 R240, R128, R86, R240 ;  /* 0x0000005680f0723c */ /* 0x000fe200000810f0 */
[----:B------:R-:W-:Y:S01]  /*8afb0*/  IMAD.MOV.U32 R196, RZ, RZ, R101 ;  /* 0x000000ffffc47224 */ /* 0x000fe200078e0065 */
[----:B------:R-:W-:Y:S01]  /*8afc0*/  MOV R198, R81 ;  /* 0x0000005100c67202 */ /* 0x000fe20000000f00 */
[----:B------:R-:W-:Y:S01]  /*8afd0*/  IMAD.MOV.U32 R197, RZ, RZ, R100 ;  /* 0x000000ffffc57224 */ /* 0x000fe200078e0064 */
[----:B------:R-:W-:-:S04]  /*8afe0*/  MOV R115, R76 ;  /* 0x0000004c00737202 */ /* 0x000fc80000000f00 */
[----:B------:R-:W-:Y:S01]  /*8aff0*/  STL [R1+0x5cf4], R233 ;  /* 0x005cf4e901007387 */ /* 0x000fe20000100800 */
[----:B------:R-:W-:Y:S03]  /*8b000*/  HMMA.1688.F32.TF32 R88, R128, R90, R104 ;  /* 0x0000005a8058723c */ /* 0x000fe60000081068 */
[----:B------:R-:W-:Y:S04]  /*8b010*/  STL [R1+0x5cf0], R234 ;  /* 0x005cf0ea01007387 */ /* 0x000fe80000100800 */
[----:B------:R-:W-:Y:S04]  /*8b020*/  STL [R1+0x5cec], R235 ;  /* 0x005ceceb01007387 */ /* 0x000fe80000100800 */
[----:B------:R-:W-:Y:S01]  /*8b030*/  STL [R1+0x5ce8], R239 ;  /* 0x005ce8ef01007387 */ /* 0x000fe20000100800 */
[----:B------:R-:W-:-:S02]  /*8b040*/  IMAD.MOV.U32 R199, RZ, RZ, R80 ;  /* 0x000000ffffc77224 */ /* 0x000fc400078e0050 */
[----:B------:R-:W-:Y:S01]  /*8b050*/  IMAD.MOV.U32 R114, RZ, RZ, R77 ;  /* 0x000000ffff727224 */ /* 0x000fe200078e004d */
[----:B------:R-:W-:Y:S01]  /*8b060*/  MOV R118, R69 ;  /* 0x0000004500767202 */ /* 0x000fe20000000f00 */
[----:B------:R-:W-:Y:S01]  /*8b070*/  IMAD.MOV.U32 R194, RZ, RZ, R73 ;  /* 0x000000ffffc27224 */ /* 0x000fe200078e0049 */
[----:B------:R-:W-:Y:S04]  /*8b080*/  LDSM.16.M88.4 R104, [R0+UR9+0x32100] ;  /* 0x032100090068783b */ /* 0x000fe80008000200 */
        /* <DEDUP_REMOVED lines=8> */
[----:B------:R-:W-:Y:S04]  /*8b110*/  STL.64 [R1+0x5d10], R242 ;  /* 0x005d10f201007387 */ /* 0x000fe80000100a00 */
[----:B------:R-:W-:Y:S04]  /*8b120*/  STL.64 [R1+0x630], R88 ;  /* 0x0006305801007387 */ /* 0x000fe80000100a00 */
[----:B------:R1:W-:Y:S01]  /*8b130*/  STL.64 [R1+0x638], R90 ;  /* 0x0006385a01007387 */ /* 0x0003e20000100a00 */
[----:B------:R-:W-:-:S02]  /*8b140*/  IMAD.MOV.U32 R195, RZ, RZ, R72 ;  /* 0x000000ffffc37224 */ /* 0x000fc400078e0048 */
[----:B------:R-:W-:Y:S01]  /*8b150*/  IMAD.MOV.U32 R119, RZ, RZ, R68 ;  /* 0x000000ffff777224 */ /* 0x000fe200078e0044 */
[----:B------:R-:W-:Y:S01]  /*8b160*/  LDSM.16.M88.4 R120, [R0+UR9+0x3a100] ;  /* 0x03a100090078783b */ /* 0x000fe20008000200 */
[----:B------:R-:W-:-:S03]  /*8b170*/  IMAD.MOV.U32 R190, RZ, RZ, R65 ;  /* 0x000000ffffbe7224 */ /* 0x000fc600078e0041 */
[----:B------:R-:W-:Y:S01]  /*8b180*/  LDSM.16.M88.4 R92, [R0+UR9+0x2c100] ;  /* 0x02c10009005c783b */ /* 0x000fe20008000200 */
[C---:B-1----:R-:W-:Y:S03]  /*8b190*/  HMMA.1688.F32.TF32 R88, R128.reuse, R26, R200 ;  /* 0x0000001a8058723c */ /* 0x042fe600000810c8 */
[----:B------:R-:W-:Y:S04]  /*8b1a0*/  LDSM.16.M88.4 R96, [R0+UR9+0x2e100] ;  /* 0x02e100090060783b */ /* 0x000fe80008000200 */
[----:B------:R-:W-:Y:S01]  /*8b1b0*/  LDSM.16.M88.4 R100, [R0+UR9+0x30100] ;  /* 0x030100090064783b */ /* 0x000fe20008000200 */
[C---:B------:R-:W-:Y:S06]  /*8b1c0*/  HMMA.1688.F32.TF32 R84, R128.reuse, R82, R196 ;  /* 0x000000528054723c */ /* 0x040fec00000810c4 */
[----:B------:R-:W-:Y:S01]  /*8b1d0*/  HMMA.1688.F32.TF32 R80, R128, R78, R112 ;  /* 0x0000004e8050723c */ /* 0x000fe20000081070 */
[----:B------:R-:W-:Y:S04]  /*8b1e0*/  STL.64 [R1+0x5d08], R240 ;  /* 0x005d08f001007387 */ /* 0x000fe80000100a00 */
[----:B------:R-:W-:Y:S05]  /*8b1f0*/  LDSM.16.M88.4 R112, [R0+UR9+0x36100] ;  /* 0x036100090070783b */ /* 0x000fea0008000200 */
[----:B------:R-:W-:Y:S01]  /*8b200*/  MOV R233, R88 ;  /* 0x0000005800e97202 */ /* 0x000fe20000000f00 */
[----:B------:R-:W-:Y:S01]  /*8b210*/  IMAD.MOV.U32 R234, RZ, RZ, R89 ;  /* 0x000000ffffea7224 */ /* 0x000fe200078e0059 */
[----:B------:R-:W-:Y:S01]  /*8b220*/  MOV R239, R91 ;  /* 0x0000005b00ef7202 */ /* 0x000fe20000000f00 */
[----:B------:R-:W-:-:S02]  /*8b230*/  IMAD.MOV.U32 R235, RZ, RZ, R90 ;  /* 0x000000ffffeb7224 */ /* 0x000fc400078e005a */
[C---:B------:R-:W-:Y:S01]  /*8b240*/  HMMA.1688.F32.TF32 R88, R128.reuse, R22, R108 ;  /* 0x000000168058723c */ /* 0x040fe2000008106c */
[----:B------:R-:W-:Y:S05]  /*8b250*/  LDSM.16.M88.4 R108, [R0+UR9+0x34100] ;  /* 0x03410009006c783b */ /* 0x000fea0008000200 */
[C---:B------:R-:W-:Y:S06]  /*8b260*/  HMMA.1688.F32.TF32 R76, R128.reuse, R74, R192 ;  /* 0x0000004a804c723c */ /* 0x040fec00000810c0 */
[C---:B------:R-:W-:Y:S01]  /*8b270*/  HMMA.1688.F32.TF32 R72, R128.reuse, R70, R116 ;  /* 0x000000468048723c */ /* 0x040fe20000081074 */
[----:B------:R-:W-:Y:S05]  /*8b280*/  LDSM.16.M88.4 R116, [R0+UR9+0x38100] ;  /* 0x038100090074783b */ /* 0x000fea0008000200 */
[C---:B------:R-:W-:Y:S05]  /*8b290*/  HMMA.1688.F32.TF32 R68, R128.reuse, R66, R188 ;  /* 0x000000428044723c */ /* 0x040fea00000810bc */
[----:B------:R-:W-:Y:S04]  /*8b2a0*/  STL.64 [R1+0x600], R88 ;  /* 0x0006005801007387 */ /* 0x000fe80000100a00 */
[----:B------:R-:W-:Y:S04]  /*8b2b0*/  STL.64 [R1+0x608], R90 ;  /* 0x0006085a01007387 */ /* 0x000fe80000100a00 */
[----:B------:R-:W-:Y:S04]  /*8b2c0*/  STL.64 [R1+0x5f0], R84 ;  /* 0x0005f05401007387 */ /* 0x000fe80000100a00 */
[----:B------:R-:W-:Y:S04]  /*8b2d0*/  STL.64 [R1+0x5f8], R86 ;  /* 0x0005f85601007387 */ /* 0x000fe80000100a00 */
[----:B------:R-:W-:Y:S04]  /*8b2e0*/  STL.64 [R1+0x5e0], R80 ;  /* 0x0005e05001007387 */ /* 0x000fe80000100a00 */
[----:B------:R-:W-:Y:S04]  /*8b2f0*/  STL.64 [R1+0x5e8], R82 ;  /* 0x0005e85201007387 */ /* 0x000fe80000100a00 */
[----:B------:R-:W-:Y:S01]  /*8b300*/  STL.64 [R1+0x5d0], R76 ;  /* 0x0005d04c01007387 */ /* 0x000fe20000100a00 */
[C---:B------:R-:W-:Y:S03]  /*8b310*/  HMMA.1688.F32.TF32 R64, R128.reuse, R58, R124 ;  /* 0x0000003a8040723c */ /* 0x040fe6000008107c */
[----:B------:R-:W-:Y:S04]  /*8b320*/  STL.64 [R1+0x5d8], R78 ;  /* 0x0005d84e01007387 */ /* 0x000fe80000100a00 */
[----:B------:R-:W-:Y:S01]  /*8b330*/  STL.64 [R1+0x5c0], R72 ;  /* 0x0005c04801007387 */ /* 0x000fe20000100a00 */
[C---:B------:R-:W-:Y:S03]  /*8b340*/  HMMA.1688.F32.TF32 R56, R128.reuse, R54, R180 ;  /* 0x000000368038723c */ /* 0x040fe600000810b4 */
[----:B------:R-:W-:Y:S04]  /*8b350*/  STL.64 [R1+0x5c8], R74 ;  /* 0x0005c84a01007387 */ /* 0x000fe80000100a00 */
[----:B------:R-:W-:Y:S04]  /*8b360*/  STL.64 [R1+0x5b0], R68 ;  /* 0x0005b04401007387 */ /* 0x000fe80000100a00 */
[----:B------:R-:W-:Y:S04]  /*8b370*/  STL.64 [R1+0x5b8], R70 ;  /* 0x0005b84601007387 */ /* 0x000fe80000100a00 */
[----:B------:R-:W-:Y:S01]  /*8b380*/  STL.64 [R1+0x5a0], R60 ;  /* 0x0005a03c01007387 */ /* 0x000fe20000100a00 */
[C---:B------:R-:W-:Y:S03]  /*8b390*/  HMMA.1688.F32.TF32 R52, R128.reuse, R46, R160 ;  /* 0x0000002e8034723c */ /* 0x040fe600000810a0 */
[----:B------:R1:W-:Y:S04]  /*8b3a0*/  STL.64 [R1+0x5a8], R62 ;  /* 0x0005a83e01007387 */ /* 0x0003e80000100a00 */
[----:B------:R-:W-:Y:S04]  /*8b3b0*/  LDSM.16.M88.4 R68, [R0+UR9+0x20100] ;  /* 0x020100090044783b */ /* 0x000fe80008000200 */
[----:B------:R-:W-:Y:S01]  /*8b3c0*/  LDSM.16.M88.4 R72, [R0+UR9+0x22100] ;  /* 0x022100090048783b */ /* 0x000fe20008000200 */
[C---:B-1----:R-:W-:Y:S03]  /*8b3d0*/  HMMA.1688.F32.TF32 R60, R128.reuse, R50, R176 ;  /* 0x00000032803c723c */ /* 0x042fe600000810b0 */
[----:B------:R-:W-:Y:S04]  /*8b3e0*/  STL.64 [R1+0x590], R64 ;  /* 0x0005904001007387 */ /* 0x000fe80000100a00 */
[----:B------:R-:W-:Y:S04]  /*8b3f0*/  STL.64 [R1+0x598], R66 ;  /* 0x0005984201007387 */ /* 0x000fe80000100a00 */
[----:B------:R-:W-:Y:S04]  /*8b400*/  STL.64 [R1+0x580], R56 ;  /* 0x0005803801007387 */ /* 0x000fe80000100a00 */
[----:B------:R1:W-:Y:S04]  /*8b410*/  STL.64 [R1+0x588], R58 ;  /* 0x0005883a01007387 */ /* 0x0003e80000100a00 */
[----:B------:R-:W-:Y:S04]  /*8b420*/  LDSM.16.M88.4 R64, [R0+UR9+0x1e100] ;  /* 0x01e100090040783b */ /* 0x000fe80008000200 */
[----:B------:R-:W-:Y:S01]  /*8b430*/  LDSM.16.M88.4 R76, [R0+UR9+0x24100] ;  /* 0x02410009004c783b */ /* 0x000fe20008000200 */
[C---:B-1----:R-:W-:Y:S03]  /*8b440*/  HMMA.1688.F32.TF32 R56, R128.reuse, R42, R172 ;  /* 0x0000002a8038723c */ /* 0x042fe600000810ac */
[----:B------:R-:W-:Y:S04]  /*8b450*/  STL.64 [R1+0x570], R60 ;  /* 0x0005703c01007387 */ /* 0x000fe80000100a00 */
[----:B------:R1:W-:Y:S04]  /*8b460*/  STL.64 [R1+0x578], R62 ;  /* 0x0005783e01007387 */ /* 0x0003e80000100a00 */
[----:B------:R-:W-:Y:S04]  /*8b470*/  STL.64 [R1+0x560], R52 ;  /* 0x0005603401007387 */ /* 0x000fe80000100a00 */
[----:B------:R2:W-:Y:S01]  /*8b480*/  STL.64 [R1+0x568], R54 ;  /* 0x0005683601007387 */ /* 0x0005e20000100a00 */
[C---:B-1----:R-:W-:Y:S03]  /*8b490*/  HMMA.1688.F32.TF32 R60, R128.reuse, R38, R168 ;  /* 0x00000026803c723c */ /* 0x042fe600000810a8 */
[----:B------:R-:W-:Y:S04]  /*8b4a0*/  LDSM.16.M88.4 R80, [R0+UR9+0x26100] ;  /* 0x026100090050783b */ /* 0x000fe80008000200 */
[----:B------:R-:W-:Y:S01]  /*8b4b0*/  LDSM.16.M88.4 R84, [R0+UR9+0x28100] ;  /* 0x028100090054783b */ /* 0x000fe20008000200 */
[C---:B--2---:R-:W-:Y:S03]  /*8b4c0*/  HMMA.1688.F32.TF32 R52, R128.reuse, R34, R164 ;  /* 0x000000228034723c */ /* 0x044fe600000810a4 */
[----:B------:R-:W-:Y:S04]  /*8b4d0*/  STL.64 [R1+0x550], R56 ;  /* 0x0005503801007387 */ /* 0x000fe80000100a00 */
[----:B------:R1:W-:Y:S04]  /*8b4e0*/  STL.64 [R1+0x558], R58 ;  /* 0x0005583a01007387 */ /* 0x0003e80000100a00 */
[----:B------:R-:W-:Y:S04]  /*8b4f0*/  LDSM.16.M88.4 R88, [R0+UR9+0x2a100] ;  /* 0x02a100090058783b */ /* 0x000fe80008000200 */
[----:B------:R-:W-:Y:S04]  /*8b500*/  LDSM.16.M88.4 R124, [R0+UR9+0x3c100] ;  /* 0x03c10009007c783b */ /* 0x000fe80008000200 */
[----:B------:R-:W-:Y:S01]  /*8b510*/  STL.64 [R1+0x540], R60 ;  /* 0x0005403c01007387 */ /* 0x000fe20000100a00 */
[----:B-1----:R-:W-:Y:S03]  /*8b520*/  HMMA.1688.F32.TF32 R56, R128, R30, R156 ;  /* 0x0000001e8038723c */ /* 0x002fe6000008109c */
[----:B------:R1:W-:Y:S04]  /*8b530*/  STL.64 [R1+0x548], R62 ;  /* 0x0005483e01007387 */ /* 0x0003e80000100a00 */
[----:B------:R-:W-:Y:S04]  /*8b540*/  STL.64 [R1+0x530], R52 ;  /* 0x0005303401007387 */ /* 0x000fe80000100a00 */
[----:B------:R2:W-:Y:S01]  /*8b550*/  STL.64 [R1+0x538], R54 ;  /* 0x0005383601007387 */ /* 0x0005e20000100a00 */
[----:B------:R-:W-:Y:S01]  /*8b560*/  IMAD.MOV.U32 R166, RZ, RZ, R45 ;  /* 0x000000ffffa67224 */ /* 0x000fe200078e002d */
[----:B------:R-:W-:Y:S01]  /*8b570*/  MOV R167, R44 ;  /* 0x0000002c00a77202 */ /* 0x000fe20000000f00 */
[----:B-1----:R-:W-:Y:S01]  /*8b580*/  HMMA.1688.F32.TF32 R60, R132, R4, R144 ;  /* 0x00000004843c723c */ /* 0x002fe20000081090 */
[----:B------:R-:W-:Y:S01]  /*8b590*/  LDSM.16.M88.4 R44, [R0+UR9+0x14100] ;  /* 0x01410009002c783b */ /* 0x000fe20008000200 */
[----:B------:R-:W-:Y:S01]  /*8b5a0*/  MOV R164, R49 ;  /* 0x0000003100a47202 */ /* 0x000fe20000000f00 */
[----:B------:R-:W-:-:S02]  /*8b5b0*/  IMAD.MOV.U32 R165, RZ, RZ, R48 ;  /* 0x000000ffffa57224 */ /* 0x000fc400078e0030 */
[----:B------:R-:W-:Y:S01]  /*8b5c0*/  LDSM.16.M88.4 R48, [R0+UR9+0x16100] ;  /* 0x016100090030783b */ /* 0x000fe20008000200 */
[C---:B--2---:R-:W-:Y:S03]  /*8b5d0*/  HMMA.1688.F32.TF32 R52, R132.reuse, R12, R148 ;  /* 0x0000000c8434723c */ /* 0x044fe60000081094 */
[----:B------:R-:W-:Y:S04]  /*8b5e0*/  STL.64 [R1+0x520], R56 ;  /* 0x0005203801007387 */ /* 0x000fe80000100a00 */
[----:B------:R1:W-:Y:S04]  /*8b5f0*/  STL.64 [R1+0x528], R58 ;  /* 0x0005283a01007387 */ /* 0x0003e80000100a00 */
[----:B------:R-:W-:Y:S01]  /*8b600*/  LDSM.16.M88.4 R128, [R0+UR9+0x3e100] ;  /* 0x03e100090080783b */ /* 0x000fe20008000200 */
[----:B-1----:R-:W-:Y:S11]  /*8b610*/  HMMA.1688.F32.TF32 R56, R132, R8, R140 ;  /* 0x000000088438723c */ /* 0x002ff6000008108c */
[----:B------:R1:W-:Y:S01]  /*8b620*/  STL.64 [R1+0x510], R52 ;  /* 0x0005103401007387 */ /* 0x0003e20000100a00 */
[----:B------:R-:W-:-:S02]  /*8b630*/  IMAD.MOV.U32 R14, RZ, RZ, R54 ;  /* 0x000000ffff0e7224 */ /* 0x000fc400078e0036 */
[----:B------:R-:W-:Y:S02]  /*8b640*/  IMAD.MOV.U32 R15, RZ, RZ, R55 ;  /* 0x000000ffff0f7224 */ /* 0x000fe400078e0037 */
[----:B-1----:R-:W-:Y:S01]  /*8b650*/  HMMA.1688.F32.TF32 R52, R132, R16, R136 ;  /* 0x000000108434723c */ /* 0x002fe20000081088 */
[----:B------:R-:W-:Y:S02]  /*8b660*/  IMAD.MOV.U32 R142, RZ, RZ, R29 ;  /* 0x000000ffff8e7224 */ /* 0x000fe400078e001d */
[----:B------:R-:W-:Y:S01]  /*8b670*/  IMAD.MOV.U32 R143, RZ, RZ, R28 ;  /* 0x000000ffff8f7224 */ /* 0x000fe200078e001c */
[----:B------:R-:W-:Y:S01]  /*8b680*/  MOV R141, R32 ;  /* 0x00000020008d7202 */ /* 0x000fe20000000f00 */
[----:B------:R-:W-:Y:S02]  /*8b690*/  LDSM.16.M88.4 R28, [R0+UR9+0xc100] ;  /* 0x00c10009001c783b */ /* 0x000fe40008000200 */
[----:B------:R-:W-:Y:S01]  /*8b6a0*/  IMAD.MOV.U32 R138, RZ, RZ, R21 ;  /* 0x000000ffff8a7224 */ /* 0x000fe200078e0015 */
[----:B------:R-:W-:Y:S01]  /*8b6b0*/  MOV R139, R20 ;  /* 0x00000014008b7202 */ /* 0x000fe20000000f00 */
[----:B------:R-:W-:Y:S01]  /*8b6c0*/  IMAD.MOV.U32 R137, RZ, RZ, R24 ;  /* 0x000000ffff897224 */ /* 0x000fe200078e0018 */
[----:B------:R-:W1:Y:S01]  /*8b6d0*/  LDSM.16.M88.4 R20, [R0+UR9+0x8100] ;  /* 0x008100090014783b */ /* 0x000e620008000200 */
[----:B------:R-:W-:-:S03]  /*8b6e0*/  MOV R136, R25 ;  /* 0x0000001900887202 */ /* 0x000fc60000000f00 */
[----:B------:R-:W2:Y:S01]  /*8b6f0*/  LDSM.16.M88.4 R24, [R0+UR9+0xa100] ;  /* 0x00a100090018783b */ /* 0x000ea20008000200 */
[----:B------:R-:W-:Y:S01]  /*8b700*/  IMAD.MOV.U32 R140, RZ, RZ, R33 ;  /* 0x000000ffff8c7224 */ /* 0x000fe200078e0021 */
[----:B------:R-:W-:Y:S01]  /*8b710*/  MOV R146, R37 ;  /* 0x0000002500927202 */ /* 0x000fe20000000f00 */
[----:B------:R-:W-:Y:S01]  /*8b720*/  IMAD.MOV.U32 R147, RZ, RZ, R36 ;  /* 0x000000ffff937224 */ /* 0x000fe200078e0024 */
[----:B------:R-:W3:Y:S01]  /*8b730*/  LDSM.16.M88.4 R32, [R0+UR9+0xe100] ;  /* 0x00e100090020783b */ /* 0x000ee20008000200 */
[----:B------:R-:W-:Y:S02]  /*8b740*/  IMAD.MOV.U32 R144, RZ, RZ, R41 ;  /* 0x000000ffff907224 */ /* 0x000fe400078e0029 */
[----:B------:R-:W-:Y:S01]  /*8b750*/  IMAD.MOV.U32 R145, RZ, RZ, R40 ;  /* 0x000000ffff917224 */ /* 0x000fe200078e0028 */
[----:B------:R-:W4:Y:S04]  /*8b760*/  LDSM.16.M88.4 R36, [R0+UR9+0x10100] ;  /* 0x010100090024783b */ /* 0x000f280008000200 */
[----:B------:R-:W-:Y:S04]  /*8b770*/  STL.64 [R1+0x500], R60 ;  /* 0x0005003c01007387 */ /* 0x000fe80000100a00 */
[----:B------:R-:W4:Y:S04]  /*8b780*/  LDSM.16.M88.4 R40, [R0+UR9+0x12100] ;  /* 0x012100090028783b */ /* 0x000f280008000200 */
[----:B------:R-:W-:Y:S04]  /*8b790*/  STL.64 [R1+0x508], R62 ;  /* 0x0005083e01007387 */ /* 0x000fe80000100a00 */
[----:B------:R-:W-:Y:S04]  /*8b7a0*/  STL.64 [R1+0x4f0], R56 ;  /* 0x0004f03801007387 */ /* 0x000fe80000100a00 */
[----:B------:R-:W-:Y:S04]  /*8b7b0*/  STL.64 [R1+0x4f8], R58 ;  /* 0x0004f83a01007387 */ /* 0x000fe80000100a00 */
[----:B------:R-:W-:Y:S04]  /*8b7c0*/  STL.64 [R1+0x4e0], R52 ;  /* 0x0004e03401007387 */ /* 0x000fe80000100a00 */
[----:B------:R-:W-:Y:S04]  /*8b7d0*/  STL.64 [R1+0x4e8], R54 ;  /* 0x0004e83601007387 */ /* 0x000fe80000100a00 */
[----:B------:R-:W4:Y:S04]  /*8b7e0*/  LDSM.16.M88.4 R52, [R0+UR9+0x18100] ;  /* 0x018100090034783b */ /* 0x000f280008000200 */
[----:B------:R-:W4:Y:S04]  /*8b7f0*/  LDSM.16.M88.4 R56, [R0+UR9+0x1a100] ;  /* 0x01a100090038783b */ /* 0x000f280008000200 */
[----:B------:R-:W4:Y:S04]  /*8b800*/  LDSM.16.M88.4 R60, [R0+UR9+0x1c100] ;  /* 0x01c10009003c783b */ /* 0x000f280008000200 */
[----:B-1----:R-:W-:Y:S04]  /*8b810*/  STL [R1+0x5cb4], R22 ;  /* 0x005cb41601007387 */ /* 0x002fe80000100800 */
[----:B------:R-:W-:Y:S04]  /*8b820*/  STL [R1+0x5ca8], R23 ;  /* 0x005ca81701007387 */ /* 0x000fe80000100800 */
[----:B--2---:R-:W-:Y:S04]  /*8b830*/  STL [R1+0x5cbc], R26 ;  /* 0x005cbc1a01007387 */ /* 0x004fe80000100800 */
[----:B------:R-:W-:Y:S04]  /*8b840*/  STL [R1+0x5cb8], R27 ;  /* 0x005cb81b01007387 */ /* 0x000fe80000100800 */
[----:B------:R-:W-:Y:S04]  /*8b850*/  STL [R1+0x5cc4], R30 ;  /* 0x005cc41e01007387 */ /* 0x000fe80000100800 */
[----:B------:R-:W-:Y:S04]  /*8b860*/  STL [R1+0x5cc0], R31 ;  /* 0x005cc01f01007387 */ /* 0x000fe80000100800 */
[----:B---3--:R-:W-:Y:S04]  /*8b870*/  STL [R1+0x5ccc], R34 ;  /* 0x005ccc2201007387 */ /* 0x008fe80000100800 */
[----:B------:R-:W-:Y:S04]  /*8b880*/  STL [R1+0x5cc8], R35 ;  /* 0x005cc82301007387 */ /* 0x000fe80000100800 */
[----:B----4-:R-:W-:Y:S04]  /*8b890*/  STL [R1+0x5cd4], R38 ;  /* 0x005cd42601007387 */ /* 0x010fe80000100800 */
        /* <DEDUP_REMOVED lines=15> */
[C---:B------:R-:W-:Y:S03]  /*8b990*/  HMMA.1688.F32.TF32 R148, R132.reuse, R20, R136 ;  /* 0x000000148494723c */ /* 0x040fe60000081088 */
        /* <DEDUP_REMOVED lines=25> */
[----:B------:R-:W3:Y:S04]  /*8bb30*/  LDL.LU R136, [R1+0x490] ;  /* 0x0004900001887983 */ /* 0x000ee80000300800 */
[----:B------:R-:W-:Y:S04]  /*8bb40*/  STL.64 [R1+0x4d0], R148 ;  /* 0x0004d09401007387 */ /* 0x000fe80000100a00 */
[----:B------:R-:W-:Y:S04]  /*8bb50*/  STL.64 [R1+0x4d8], R150 ;  /* 0x0004d89601007387 */ /* 0x000fe80000100a00 */
[----:B------:R-:W3:Y:S04]  /*8bb60*/  LDL.LU R137, [R1+0x494] ;  /* 0x0004940001897983 */ /* 0x000ee80000300800 */
[----:B------:R-:W3:Y:S04]  /*8bb70*/  LDL.LU R138, [R1+0x498] ;  /* 0x00049800018a7983 */ /* 0x000ee80000300800 */
[----:B------:R-:W3:Y:S01]  /*8bb80*/  LDL.LU R139, [R1+0x49c] ;  /* 0x00049c00018b7983 */ /* 0x000ee20000300800 */
[----:B------:R-:W-:-:S15]  /*8bb90*/  HMMA.1688.F32.TF32 R140, R132, R24, R140 ;  /* 0x00000018848c723c */ /* 0x000fde000008108c */
[----:B------:R-:W-:-:S08]  /*8bba0*/  NOP ;  /* 0x0000000000007918 */ /* 0x000fd00000000000 */
[----:B------:R4:W-:Y:S04]  /*8bbb0*/  STL [R1+0x4c0], R140 ;  /* 0x0004c08c01007387 */ /* 0x0009e80000100800 */
[----:B------:R-:W3:Y:S01]  /*8bbc0*/  LDL.LU R156, [R1+0x480] ;  /* 0x00048000019c7983 */ /* 0x000ee20000300800 */
[----:B-1----:R-:W-:-:S03]  /*8bbd0*/  IMAD.MOV.U32 R42, RZ, RZ, R141 ;  /* 0x000000ffff2a7224 */ /* 0x002fc600078e008d */
[----:B------:R-:W3:Y:S01]  /*8bbe0*/  LDL.LU R157, [R1+0x484] ;  /* 0x00048400019d7983 */ /* 0x000ee20000300800 */
[----:B--2---:R-:W-:-:S03]  /*8bbf0*/  IMAD.MOV.U32 R43, RZ, RZ, R142 ;  /* 0x000000ffff2b7224 */ /* 0x004fc600078e008e */
[----:B------:R-:W2:Y:S01]  /*8bc00*/  LDL.LU R158, [R1+0x488] ;  /* 0x00048800019e7983 */ /* 0x000ea20000300800 */
[----:B------:R-:W-:-:S03]  /*8bc10*/  MOV R38, R143 ;  /* 0x0000008f00267202 */ /* 0x000fc60000000f00 */
[----:B------:R-:W2:Y:S04]  /*8bc20*/  LDL.LU R159, [R1+0x48c] ;  /* 0x00048c00019f7983 */ /* 0x000ea80000300800 */
[----:B----4-:R-:W4:Y:S04]  /*8bc30*/  LDL.LU R140, [R1+0x470] ;  /* 0x00047000018c7983 */ /* 0x010f280000300800 */
[----:B------:R-:W4:Y:S04]  /*8bc40*/  LDL.LU R141, [R1+0x474] ;  /* 0x00047400018d7983 */ /* 0x000f280000300800 */
[----:B------:R-:W4:Y:S04]  /*8bc50*/  LDL.LU R142, [R1+0x478] ;  /* 0x00047800018e7983 */ /* 0x000f280000300800 */
[----:B------:R-:W4:Y:S01]  /*8bc60*/  LDL.LU R143, [R1+0x47c] ;  /* 0x00047c00018f7983 */ /* 0x000f220000300800 */
[----:B------:R-:W-:-:S15]  /*8bc70*/  HMMA.1688.F32.TF32 R144, R132, R28, R144 ;  /* 0x0000001c8490723c */ /* 0x000fde0000081090 */
[----:B------:R-:W-:-:S09]  /*8bc80*/  NOP ;  /* 0x0000000000007918 */ /* 0x000fd20000000000 */
[----:B------:R-:W-:Y:S01]  /*8bc90*/  IMAD.MOV.U32 R39, RZ, RZ, R144 ;  /* 0x000000ffff277224 */ /* 0x000fe200078e0090 */
[----:B------:R-:W-:Y:S01]  /*8bca0*/  MOV R35, R146 ;  /* 0x0000009200237202 */ /* 0x000fe20000000f00 */
[----:B------:R-:W-:Y:S01]  /*8bcb0*/  IMAD.MOV.U32 R34, RZ, RZ, R145 ;  /* 0x000000ffff227224 */ /* 0x000fe200078e0091 */
        /* <DEDUP_REMOVED lines=10> */
[----:B------:R-:W-:-:S09]  /*8bd60*/  NOP ;  /* 0x0000000000007918 */ /* 0x000fd20000000000 */
[----:B------:R-:W-:Y:S01]  /*8bd70*/  MOV R11, R136 ;  /* 0x00000088000b7202 */ /* 0x000fe20000000f00 */
[----:B------:R-:W-:Y:S01]  /*8bd80*/  IMAD.MOV.U32 R18, RZ, RZ, R137 ;  /* 0x000000ffff127224 */ /* 0x000fe200078e0089 */
[----:B------:R-:W3:Y:S01]  /*8bd90*/  LDL.LU R136, [R1+0x440] ;  /* 0x0004400001887983 */ /* 0x000ee20000300800 */
[----:B------:R-:W-:Y:S01]  /*8bda0*/  IMAD.MOV.U32 R19, RZ, RZ, R138 ;  /* 0x000000ffff137224 */ /* 0x000fe200078e008a */
[----:B------:R-:W-:Y:S02]  /*8bdb0*/  MOV R0, R139 ;  /* 0x0000008b00007202 */ /* 0x000fe40000000f00 */
        /* <DEDUP_REMOVED lines=12> */
[----:B------:R-:W4:Y:S01]  /*8be80*/  LDL.LU R143, [R1+0x43c] ;  /* 0x00043c00018f7983 */ /* 0x000f220000300800 */
[C---:B--2---:R-:W-:Y:S06]  /*8be90*/  HMMA.1688.F32.TF32 R144, R132.reuse, R52, R144 ;  /* 0x000000348490723c */ /* 0x044fec0000081090 */
[----:B------:R-:W-:Y:S01]  /*8bea0*/  HMMA.1688.F32.TF32 R148, R132, R48, R148 ;  /* 0x000000308494723c */ /* 0x000fe20000081094 */
[----:B------:R1:W-:Y:S04]  /*8beb0*/  STL [R1+0x5b54], R127 ;  /* 0x005b547f01007387 */ /* 0x0003e80000100800 */
[----:B------:R-:W-:Y:S04]  /*8bec0*/  STL [R1+0x5b50], R126 ;  /* 0x005b507e01007387 */ /* 0x000fe80000100800 */
[----:B------:R2:W-:Y:S09]  /*8bed0*/  STL [R1+0x5b4c], R130 ;  /* 0x005b4c8201007387 */ /* 0x0005f20000100800 */
[----:B------:R-:W-:Y:S01]  /*8bee0*/  MOV R122, R144 ;  /* 0x00000090007a7202 */ /* 0x000fe20000000f00 */
[----:B------:R2:W-:Y:S01]  /*8bef0*/  STL [R1+0x5b48], R131 ;  /* 0x005b488301007387 */ /* 0x0005e20000100800 */
[----:B------:R-:W-:Y:S01]  /*8bf00*/  MOV R119, R147 ;  /* 0x0000009300777202 */ /* 0x000fe20000000f00 */
[----:B------:R-:W-:-:S02]  /*8bf10*/  IMAD.MOV.U32 R123, RZ, RZ, R145 ;  /* 0x000000ffff7b7224 */ /* 0x000fc400078e0091 */
[----:B------:R-:W-:Y:S01]  /*8bf20*/  IMAD.MOV.U32 R118, RZ, RZ, R146 ;  /* 0x000000ffff767224 */ /* 0x000fe200078e0092 */
[----:B------:R-:W-:Y:S04]  /*8bf30*/  STL.64 [R1+0x460], R148 ;  /* 0x0004609401007387 */ /* 0x000fe80000100a00 */
[----:B------:R-:W-:Y:S04]  /*8bf40*/  STL.64 [R1+0x468], R150 ;  /* 0x0004689601007387 */ /* 0x000fe80000100a00 */
[----:B------:R-:W4:Y:S04]  /*8bf50*/  LDL.LU R144, [R1+0x420] ;  /* 0x0004200001907983 */ /* 0x000f280000300800 */
[----:B------:R-:W4:Y:S04]  /*8bf60*/  LDL.LU R145, [R1+0x424] ;  /* 0x0004240001917983 */ /* 0x000f280000300800 */
[----:B------:R-:W4:Y:S04]  /*8bf70*/  LDL.LU R146, [R1+0x428] ;  /* 0x0004280001927983 */ /* 0x000f280000300800 */
[----:B------:R-:W4:Y:S04]  /*8bf80*/  LDL.LU R147, [R1+0x42c] ;  /* 0x00042c0001937983 */ /* 0x000f280000300800 */
[----:B------:R4:W-:Y:S04]  /*8bf90*/  STL [R1+0x5b64], R119 ;  /* 0x005b647701007387 */ /* 0x0009e80000100800 */
[----:B------:R4:W-:Y:S04]  /*8bfa0*/  STL [R1+0x5b60], R118 ;  /* 0x005b607601007387 */ /* 0x0009e80000100800 */
[----:B------:R4:W-:Y:S04]  /*8bfb0*/  STL [R1+0x5b5c], R123 ;  /* 0x005b5c7b01007387 */ /* 0x0009e80000100800 */
[----:B------:R4:W-:Y:S01]  /*8bfc0*/  STL [R1+0x5b58], R122 ;  /* 0x005b587a01007387 */ /* 0x0009e20000100800 */
[----:B---3--:R-:W-:-:S15]  /*8bfd0*/  HMMA.1688.F32.TF32 R136, R132, R56, R136 ;  /* 0x000000388488723c */ /* 0x008fde0000081088 */
[----:B------:R-:W-:-:S09]  /*8bfe0*/  NOP ;  /* 0x0000000000007918 */ /* 0x000fd20000000000 */
[----:B-1----:R-:W-:Y:S01]  /*8bff0*/  IMAD.MOV.U32 R127, RZ, RZ, R136 ;  /* 0x000000ffff7f7224 */ /* 0x002fe200078e0088 */
[----:B--2---:R-:W-:Y:S01]  /*8c000*/  MOV R130, R138 ;  /* 0x0000008a00827202 */ /* 0x004fe20000000f00 */
[----:B------:R-:W-:Y:S01]  /*8c010*/  IMAD.MOV.U32 R126, RZ, RZ, R137 ;  /* 0x000000ffff7e7224 */ /* 0x000fe200078e0089 */
[----:B------:R-:W2:Y:S01]  /*8c020*/  LDL.LU R136, [R1+0x410] ;  /* 0x0004100001887983 */ /* 0x000ea20000300800 */
[----:B------:R-:W-:-:S03]  /*8c030*/  IMAD.MOV.U32 R131, RZ, RZ, R139 ;  /* 0x000000ffff837224 */ /* 0x000fc600078e008b */
[----:B------:R-:W2:Y:S04]  /*8c040*/  LDL.LU R137, [R1+0x414] ;  /* 0x0004140001897983 */ /* 0x000ea80000300800 */
[----:B------:R-:W2:Y:S04]  /*8c050*/  LDL.LU R138, [R1+0x418] ;  /* 0x00041800018a7983 */ /* 0x000ea80000300800 */
[----:B------:R-:W2:Y:S01]  /*8c060*/  LDL.LU R139, [R1+0x41c] ;  /* 0x00041c00018b7983 */ /* 0x000ea20000300800 */
[----:B----4-:R-:W-:Y:S03]  /*8c070*/  HMMA.1688.F32.TF32 R140, R132, R60, R140 ;  /* 0x0000003c848c723c */ /* 0x010fe6000008108c */
[----:B------:R1:W-:Y:S04]  /*8c080*/  STL [R1+0x5b74], R131 ;  /* 0x005b748301007387 */ /* 0x0003e80000100800 */
[----:B------:R3:W-:Y:S04]  /*8c090*/  STL [R1+0x5b70], R130 ;  /* 0x005b708201007387 */ /* 0x0007e80000100800 */
[----:B------:R-:W-:Y:S04]  /*8c0a0*/  STL [R1+0x5b6c], R127 ;  /* 0x005b6c7f01007387 */ /* 0x000fe80000100800 */
[----:B------:R4:W-:Y:S09]  /*8c0b0*/  STL [R1+0x5b68], R126 ;  /* 0x005b687e01007387 */ /* 0x0009f20000100800 */
        /* <DEDUP_REMOVED lines=8> */
[C---:B------:R-:W-:Y:S03]  /*8c140*/  HMMA.1688.F32.TF32 R144, R132.reuse, R64, R144 ;  /* 0x000000408490723c */ /* 0x040fe60000081090 */
[----:B------:R2:W-:Y:S04]  /*8c150*/  STL [R1+0x5b84], R122 ;  /* 0x005b847a01007387 */ /* 0x0005e80000100800 */
[----:B------:R2:W-:Y:S04]  /*8c160*/  STL [R1+0x5b80], R123 ;  /* 0x005b807b01007387 */ /* 0x0005e80000100800 */
[----:B------:R2:W-:Y:S04]  /*8c170*/  STL [R1+0x5b7c], R119 ;  /* 0x005b7c7701007387 */ /* 0x0005e80000100800 */
[----:B------:R2:W-:Y:S09]  /*8c180*/  STL [R1+0x5b78], R118 ;  /* 0x005b787601007387 */ /* 0x0005f20000100800 */
[----:B-1----:R-:W-:Y:S01]  /*8c190*/  MOV R131, R144 ;  /* 0x0000009000837202 */ /* 0x002fe20000000f00 */
[----:B---3--:R-:W-:Y:S01]  /*8c1a0*/  IMAD.MOV.U32 R130, RZ, RZ, R145 ;  /* 0x000000ffff827224 */ /* 0x008fe200078e0091 */
[----:B----4-:R-:W-:Y:S01]  /*8c1b0*/  MOV R126, R147 ;  /* 0x00000093007e7202 */ /* 0x010fe20000000f00 */
[----:B------:R-:W-:Y:S01]  /*8c1c0*/  IMAD.MOV.U32 R127, RZ, RZ, R146 ;  /* 0x000000ffff7f7224 */ /* 0x000fe200078e0092 */
[----:B------:R-:W3:Y:S04]  /*8c1d0*/  LDL.LU R144, [R1+0x3f0] ;  /* 0x0003f00001907983 */ /* 0x000ee80000300800 */
[----:B------:R-:W3:Y:S04]  /*8c1e0*/  LDL.LU R145, [R1+0x3f4] ;  /* 0x0003f40001917983 */ /* 0x000ee80000300800 */
[----:B------:R-:W3:Y:S04]  /*8c1f0*/  LDL.LU R146, [R1+0x3f8] ;  /* 0x0003f80001927983 */ /* 0x000ee80000300800 */
[----:B------:R-:W3:Y:S04]  /*8c200*/  LDL.LU R147, [R1+0x3fc] ;  /* 0x0003fc0001937983 */ /* 0x000ee80000300800 */
[----:B------:R1:W-:Y:S04]  /*8c210*/  STL [R1+0x5b94], R126 ;  /* 0x005b947e01007387 */ /* 0x0003e80000100800 */
[----:B------:R4:W-:Y:S04]  /*8c220*/  STL [R1+0x5b90], R127 ;  /* 0x005b907f01007387 */ /* 0x0009e80000100800 */
[----:B------:R-:W-:Y:S04]  /*8c230*/  STL [R1+0x5b8c], R131 ;  /* 0x005b8c8301007387 */ /* 0x000fe80000100800 */
[----:B------:R4:W-:Y:S01]  /*8c240*/  STL [R1+0x5b88], R130 ;  /* 0x005b888201007387 */ /* 0x0009e20000100800 */
[----:B--2---:R-:W-:-:S15]  /*8c250*/  HMMA.1688.F32.TF32 R136, R132, R68, R136 ;  /* 0x000000448488723c */ /* 0x004fde0000081088 */
        /* <DEDUP_REMOVED lines=9> */
[----:B------:R-:W-:Y:S03]  /*8c2f0*/  HMMA.1688.F32.TF32 R140, R132, R72, R140 ;  /* 0x00000048848c723c */ /* 0x000fe6000008108c */
[----:B------:R2:W-:Y:S04]  /*8c300*/  STL [R1+0x5ba4], R107 ;  /* 0x005ba46b01007387 */ /* 0x0005e80000100800 */
[----:B------:R-:W-:Y:S04]  /*8c310*/  STL [R1+0x5ba0], R106 ;  /* 0x005ba06a01007387 */ /* 0x000fe80000100800 */
[----:B------:R2:W-:Y:S04]  /*8c320*/  STL [R1+0x5b9c], R115 ;  /* 0x005b9c7301007387 */ /* 0x0005e80000100800 */
        /* <DEDUP_REMOVED lines=9> */
[----:B------:R2:W-:Y:S01]  /*8c3c0*/  STL [R1+0x5bb4], R118 ;  /* 0x005bb47601007387 */ /* 0x0005e20000100800 */
[----:B---3--:R-:W-:Y:S03]  /*8c3d0*/  HMMA.1688.F32.TF32 R144, R132, R76, R144 ;  /* 0x0000004c8490723c */ /* 0x008fe60000081090 */
[----:B------:R3:W-:Y:S04]  /*8c3e0*/  STL [R1+0x5bb0], R119 ;  /* 0x005bb07701007387 */ /* 0x0007e80000100800 */
[----:B------:R-:W-:Y:S04]  /*8c3f0*/  STL [R1+0x5bac], R123 ;  /* 0x005bac7b01007387 */ /* 0x000fe80000100800 */
[----:B------:R3:W-:-:S13]  /*8c400*/  STL [R1+0x5ba8], R122 ;  /* 0x005ba87a01007387 */ /* 0x0007da0000100800 */
[----:B-1----:R-:W-:Y:S01]  /*8c410*/  MOV R126, R144 ;  /* 0x00000090007e7202 */ /* 0x002fe20000000f00 */
[----:B----4-:R-:W-:Y:S01]  /*8c420*/  IMAD.MOV.U32 R127, RZ, RZ, R145 ;  /* 0x000000ffff7f7224 */ /* 0x010fe200078e0091 */
[----:B------:R-:W-:Y:S01]  /*8c430*/  MOV R130, R147 ;  /* 0x0000009300827202 */ /* 0x000fe20000000f00 */
[----:B------:R-:W-:Y:S01]  /*8c440*/  IMAD.MOV.U32 R131, RZ, RZ, R146 ;  /* 0x000000ffff837224 */ /* 0x000fe200078e0092 */
[----:B------:R-:W4:Y:S04]  /*8c450*/  LDL.LU R144, [R1+0x3c0] ;  /* 0x0003c00001907983 */ /* 0x000f280000300800 */
[----:B------:R-:W4:Y:S04]  /*8c460*/  LDL.LU R145, [R1+0x3c4] ;  /* 0x0003c40001917983 */ /* 0x000f280000300800 */
[----:B------:R-:W4:Y:S04]  /*8c470*/  LDL.LU R146, [R1+0x3c8] ;  /* 0x0003c80001927983 */ /* 0x000f280000300800 */
[----:B------:R-:W4:Y:S04]  /*8c480*/  LDL.LU R147, [R1+0x3cc] ;  /* 0x0003cc0001937983 */ /* 0x000f280000300800 */
[----:B------:R1:W-:Y:S04]  /*8c490*/  STL [R1+0x5bc4], R130 ;  /* 0x005bc48201007387 */ /* 0x0003e80000100800 */
[----:B------:R-:W-:Y:S04]  /*8c4a0*/  STL [R1+0x5bc0], R131 ;  /* 0x005bc08301007387 */ /* 0x000fe80000100800 */
[----:B------:R1:W-:Y:S04]  /*8c4b0*/  STL [R1+0x5bbc], R127 ;  /* 0x005bbc7f01007387 */ /* 0x0003e80000100800 */
        /* <DEDUP_REMOVED lines=13> */
[----:B------:R1:W-:Y:S04]  /*8c590*/  STL [R1+0x5bd0], R115 ;  /* 0x005bd07301007387 */ /* 0x0003e80000100800 */
        /* <DEDUP_REMOVED lines=11> */
[----:B----4-:R-:W-:Y:S03]  /*8c650*/  HMMA.1688.F32.TF32 R144, R132, R88, R144 ;  /* 0x000000588490723c */ /* 0x010fe60000081090 */
[----:B------:R-:W-:Y:S04]  /*8c660*/  STL [R1+0x5be0], R86 ;  /* 0x005be05601007387 */ /* 0x000fe80000100800 */
[----:B------:R4:W-:Y:S04]  /*8c670*/  STL [R1+0x5bdc], R91 ;  /* 0x005bdc5b01007387 */ /* 0x0009e80000100800 */
[----:B------:R4:W-:-:S13]  /*8c680*/  STL [R1+0x5bd8], R90 ;  /* 0x005bd85a01007387 */ /* 0x0009da0000100800 */
[----:B------:R-:W-:Y:S01]  /*8c690*/  MOV R118, R144 ;  /* 0x0000009000767202 */ /* 0x000fe20000000f00 */
[----:B---3--:R-:W-:Y:S01]  /*8c6a0*/  IMAD.MOV.U32 R119, RZ, RZ, R145 ;  /* 0x000000ffff777224 */ /* 0x008fe200078e0091 */
[----:B------:R-:W-:Y:S01]  /*8c6b0*/  MOV R122, R147 ;  /* 0x00000093007a7202 */ /* 0x000fe20000000f00 */
[----:B------:R-:W-:Y:S01]  /*8c6c0*/  IMAD.MOV.U32 R123, RZ, RZ, R146 ;  /* 0x000000ffff7b7224 */ /* 0x000fe200078e0092 */
[----:B------:R-:W3:Y:S04]  /*8c6d0*/  LDL.LU R144, [R1+0x390] ;  /* 0x0003900001907983 */ /* 0x000ee80000300800 */
[----:B------:R-:W3:Y:S04]  /*8c6e0*/  LDL.LU R145, [R1+0x394] ;  /* 0x0003940001917983 */ /* 0x000ee80000300800 */
[----:B------:R-:W3:Y:S04]  /*8c6f0*/  LDL.LU R146, [R1+0x398] ;  /* 0x0003980001927983 */ /* 0x000ee80000300800 */
[----:B------:R-:W3:Y:S04]  /*8c700*/  LDL.LU R147, [R1+0x39c] ;  /* 0x00039c0001937983 */ /* 0x000ee80000300800 */
[----:B------:R4:W-:Y:S04]  /*8c710*/  STL [R1+0x5bf4], R122 ;  /* 0x005bf47a01007387 */ /* 0x0009e80000100800 */
[----:B------:R4:W-:Y:S04]  /*8c720*/  STL [R1+0x5bf0], R123 ;  /* 0x005bf07b01007387 */ /* 0x0009e80000100800 */
[----:B------:R4:W-:Y:S04]  /*8c730*/  STL [R1+0x5bec], R119 ;  /* 0x005bec7701007387 */ /* 0x0009e80000100800 */
[----:B------:R4:W-:Y:S01]  /*8c740*/  STL [R1+0x5be8], R118 ;  /* 0x005be87601007387 */ /* 0x0009e20000100800 */
[----:B--2---:R-:W-:-:S15]  /*8c750*/  HMMA.1688.F32.TF32 R136, R132, R92, R136 ;  /* 0x0000005c8488723c */ /* 0x004fde0000081088 */
[----:B------:R-:W-:-:S09]  /*8c760*/  NOP ;  /* 0x0000000000007918 */ /* 0x000fd20000000000 */
[----:B-1----:R-:W-:Y:S01]  /*8c770*/  IMAD.MOV.U32 R130, RZ, RZ, R136 ;  /* 0x000000ffff827224 */ /* 0x002fe200078e0088 */
        /* <DEDUP_REMOVED lines=8> */
[----:B------:R-:W-:Y:S04]  /*8c800*/  STL [R1+0x5c04], R126 ;  /* 0x005c047e01007387 */ /* 0x000fe80000100800 */
[----:B------:R-:W-:Y:S04]  /*8c810*/  STL [R1+0x5c00], R127 ;  /* 0x005c007f01007387 */ /* 0x000fe80000100800 */
[----:B------:R-:W-:Y:S04]  /*8c820*/  STL [R1+0x5bfc], R131 ;  /* 0x005bfc8301007387 */ /* 0x000fe80000100800 */
[----:B------:R1:W-:Y:S09]  /*8c830*/  STL [R1+0x5bf8], R130 ;  /* 0x005bf88201007387 */ /* 0x0003f20000100800 */
        /* <DEDUP_REMOVED lines=8> */
[----:B------:R-:W-:Y:S01]  /*8c8c0*/  STL [R1+0x5c14], R107 ;  /* 0x005c146b01007387 */ /* 0x000fe20000100800 */
[C---:B---3--:R-:W-:Y:S03]  /*8c8d0*/  HMMA.1688.F32.TF32 R144, R132.reuse, R100, R144 ;  /* 0x000000648490723c */ /* 0x048fe60000081090 */
[----:B------:R-:W-:Y:S04]  /*8c8e0*/  STL [R1+0x5c10], R106 ;  /* 0x005c106a01007387 */ /* 0x000fe80000100800 */
[----:B------:R-:W-:Y:S04]  /*8c8f0*/  STL [R1+0x5c0c], R115 ;  /* 0x005c0c7301007387 */ /* 0x000fe80000100800 */
[----:B------:R3:W-:Y:S04]  /*8c900*/  STL [R1+0x5c08], R114 ;  /* 0x005c087201007387 */ /* 0x0007e80000100800 */
[----:B------:R-:W3:Y:S04]  /*8c910*/  LDL.LU R148, [R1+0x800] ;  /* 0x0008000001947983 */ /* 0x000ee80000300800 */
[----:B------:R-:W3:Y:S04]  /*8c920*/  LDL.LU R149, [R1+0x804] ;  /* 0x0008040001957983 */ /* 0x000ee80000300800 */
[----:B------:R-:W3:Y:S01]  /*8c930*/  LDL.LU R150, [R1+0x808] ;  /* 0x0008080001967983 */ /* 0x000ee20000300800 */
[----:B------:R-:W-:Y:S01]  /*8c940*/  MOV R79, R147 ;  /* 0x00000093004f7202 */ /* 0x000fe20000000f00 */
[----:B------:R-:W-:Y:S01]  /*8c950*/  IMAD.MOV.U32 R78, RZ, RZ, R146 ;  /* 0x000000ffff4e7224 */ /* 0x000fe200078e0092 */
[----:B------:R-:W-:Y:S01]  /*8c960*/  MOV R82, R144 ;  /* 0x0000009000527202 */ /* 0x000fe20000000f00 */
[----:B------:R-:W-:Y:S01]  /*8c970*/  IMAD.MOV.U32 R83, RZ, RZ, R145 ;  /* 0x000000ffff537224 */ /* 0x000fe200078e0091 */
[----:B------:R-:W3:Y:S04]  /*8c980*/  LDL.LU R151, [R1+0x80c] ;  /* 0x00080c0001977983 */ /* 0x000ee80000300800 */
[----:B------:R-:W-:Y:S04]  /*8c990*/  STL [R1+0x5c24], R79 ;  /* 0x005c244f01007387 */ /* 0x000fe80000100800 */
[----:B------:R-:W-:Y:S04]  /*8c9a0*/  STL [R1+0x5c20], R78 ;  /* 0x005c204e01007387 */ /* 0x000fe80000100800 */
[----:B------:R-:W-:Y:S04]  /*8c9b0*/  STL [R1+0x5c1c], R83 ;  /* 0x005c1c5301007387 */ /* 0x000fe80000100800 */
[----:B------:R1:W-:Y:S01]  /*8c9c0*/  STL [R1+0x5c18], R82 ;  /* 0x005c185201007387 */ /* 0x0003e20000100800 */
[----:B--2---:R-:W-:-:S15]  /*8c9d0*/  HMMA.1688.F32.TF32 R136, R132, R104, R136 ;  /* 0x000000688488723c */ /* 0x004fde0000081088 */
[----:B------:R-:W-:-:S09]  /*8c9e0*/  NOP ;  /* 0x0000000000007918 */ /* 0x000fd20000000000 */
[----:B------:R-:W-:Y:S01]  /*8c9f0*/  IMAD.MOV.U32 R87, RZ, RZ, R136 ;  /* 0x000000ffff577224 */ /* 0x000fe200078e0088 */
[----:B----4-:R-:W-:Y:S01]  /*8ca00*/  MOV R91, R138 ;  /* 0x0000008a005b7202 */ /* 0x010fe20000000f00 */
[----:B------:R-:W-:Y:S01]  /*8ca10*/  IMAD.MOV.U32 R86, RZ, RZ, R137 ;  /* 0x000000ffff567224 */ /* 0x000fe200078e0089 */
[----:B------:R-:W2:Y:S01]  /*8ca20*/  LDL.LU R136, [R1+0x7f0] ;  /* 0x0007f00001887983 */ /* 0x000ea20000300800 */
[----:B------:R-:W-:-:S03]  /*8ca30*/  IMAD.MOV.U32 R90, RZ, RZ, R139 ;  /* 0x000000ffff5a7224 */ /* 0x000fc600078e008b */
[----:B------:R-:W2:Y:S04]  /*8ca40*/  LDL.LU R137, [R1+0x7f4] ;  /* 0x0007f40001897983 */ /* 0x000ea80000300800 */
[----:B------:R-:W2:Y:S04]  /*8ca50*/  LDL.LU R138, [R1+0x7f8] ;  /* 0x0007f800018a7983 */ /* 0x000ea80000300800 */
[----:B------:R-:W2:Y:S04]  /*8ca60*/  LDL.LU R139, [R1+0x7fc] ;  /* 0x0007fc00018b7983 */ /* 0x000ea80000300800 */
[----:B------:R4:W-:Y:S04]  /*8ca70*/  STL [R1+0x5c34], R90 ;  /* 0x005c345a01007387 */ /* 0x0009e80000100800 */
[----:B------:R-:W-:Y:S04]  /*8ca80*/  STL [R1+0x5c30], R91 ;  /* 0x005c305b01007387 */ /* 0x000fe80000100800 */
[----:B------:R4:W-:Y:S04]  /*8ca90*/  STL [R1+0x5c2c], R86 ;  /* 0x005c2c5601007387 */ /* 0x0009e80000100800 */
[----:B------:R4:W-:Y:S04]  /*8caa0*/  STL [R1+0x5c28], R87 ;  /* 0x005c285701007387 */ /* 0x0009e80000100800 */
[----:B------:R-:W4:Y:S04]  /*8cab0*/  LDL.LU R144, [R1+0x7e0] ;  /* 0x0007e00001907983 */ /* 0x000f280000300800 */
[----:B------:R-:W4:Y:S04]  /*8cac0*/  LDL.LU R145, [R1+0x7e4] ;  /* 0x0007e40001917983 */ /* 0x000f280000300800 */
[----:B------:R-:W4:Y:S04]  /*8cad0*/  LDL.LU R146, [R1+0x7e8] ;  /* 0x0007e80001927983 */ /* 0x000f280000300800 */
[----:B------:R-:W4:Y:S01]  /*8cae0*/  LDL.LU R147, [R1+0x7ec] ;  /* 0x0007ec0001937983 */ /* 0x000f220000300800 */
[----:B------:R-:W-:-:S15]  /*8caf0*/  HMMA.1688.F32.TF32 R140, R132, R108, R140 ;  /* 0x0000006c848c723c */ /* 0x000fde000008108c */
        /* <DEDUP_REMOVED lines=9> */
[----:B---3--:R-:W-:Y:S03]  /*8cb90*/  HMMA.1688.F32.TF32 R148, R132, R112, R148 ;  /* 0x000000708494723c */ /* 0x008fe60000081094 */
[----:B------:R3:W-:Y:S04]  /*8cba0*/  STL [R1+0x5c44], R118 ;  /* 0x005c447601007387 */ /* 0x0007e80000100800 */
[----:B------:R3:W-:Y:S04]  /*8cbb0*/  STL [R1+0x5c40], R119 ;  /* 0x005c407701007387 */ /* 0x0007e80000100800 */
[----:B------:R-:W-:Y:S04]  /*8cbc0*/  STL [R1+0x5c3c], R123 ;  /* 0x005c3c7b01007387 */ /* 0x000fe80000100800 */
[----:B------:R3:W-:Y:S09]  /*8cbd0*/  STL [R1+0x5c38], R122 ;  /* 0x005c387a01007387 */ /* 0x0007f20000100800 */
[----:B-1----:R-:W-:Y:S01]  /*8cbe0*/  MOV R130, R151 ;  /* 0x0000009700827202 */ /* 0x002fe20000000f00 */
[----:B------:R-:W-:Y:S01]  /*8cbf0*/  IMAD.MOV.U32 R131, RZ, RZ, R150 ;  /* 0x000000ffff837224 */ /* 0x000fe200078e0096 */
[----:B------:R-:W-:Y:S01]  /*8cc00*/  MOV R126, R148 ;  /* 0x00000094007e7202 */ /* 0x000fe20000000f00 */
[----:B------:R-:W-:-:S02]  /*8cc10*/  IMAD.MOV.U32 R127, RZ, RZ, R149 ;  /* 0x000000ffff7f7224 */ /* 0x000fc400078e0095 */
[----:B------:R1:W-:Y:S04]  /*8cc20*/  STL [R1+0x5c54], R130 ;  /* 0x005c548201007387 */ /* 0x0003e80000100800 */
[----:B------:R-:W-:Y:S04]  /*8cc30*/  STL [R1+0x5c50], R131 ;  /* 0x005c508301007387 */ /* 0x000fe80000100800 */
[----:B------:R1:W-:Y:S04]  /*8cc40*/  STL [R1+0x5c4c], R127 ;  /* 0x005c4c7f01007387 */ /* 0x0003e80000100800 */
[----:B------:R1:W-:Y:S01]  /*8cc50*/  STL [R1+0x5c48], R126 ;  /* 0x005c487e01007387 */ /* 0x0003e20000100800 */
[C---:B------:R-:W-:Y:S06]  /*8cc60*/  HMMA.1688.F32.TF32 R160, R132.reuse, R32, R164 ;  /* 0x0000002084a0723c */ /* 0x040fec00000810a4 */
        /* <DEDUP_REMOVED lines=31> */
[C---:B------:R-:W-:Y:S06]  /*8ce60*/  HMMA.1688.F32.TF32 R140, R132.reuse, R124, R140 ;  /* 0x0000007c848c723c */ /* 0x040fec000008108c */
[----:B------:R-:W-:-:S15]  /*8ce70*/  HMMA.1688.F32.TF32 R156, R132, R40, R156 ;  /* 0x00000028849c723c */ /* 0x000fde000008109c */
[----:B------:R-:W-:-:S03]  /*8ce80*/  NOP ;  /* 0x0000000000007918 */ /* 0x000fc60000000000 */
[----:B------:R-:W-:Y:S01]  /*8ce90*/  MOV R82, R143 ;  /* 0x0000008f00527202 */ /* 0x000fe20000000f00 */
[----:B------:R-:W-:Y:S01]  /*8cea0*/  IMAD.MOV.U32 R83, RZ, RZ, R142 ;  /* 0x000000ffff537224 */ /* 0x000fe200078e008e */
[----:B------:R-:W-:Y:S01]  /*8ceb0*/  MOV R79, R140 ;  /* 0x0000008c004f7202 */ /* 0x000fe20000000f00 */
[----:B------:R-:W-:Y:S02]  /*8cec0*/  IMAD.MOV.U32 R78, RZ, RZ, R141 ;  /* 0x000000ffff4e7224 */ /* 0x000fe400078e008d */
[----:B------:R1:W-:Y:S01]  /*8ced0*/  STL [R1+0x5c84], R82 ;  /* 0x005c845201007387 */ /* 0x0003e20000100800 */
[----:B------:R-:W-:-:S03]  /*8cee0*/  IMAD.MOV.U32 R31, RZ, RZ, R156 ;  /* 0x000000ffff1f7224 */ /* 0x000fc600078e009c */
[----:B------:R1:W-:Y:S01]  /*8cef0*/  STL [R1+0x5c80], R83 ;  /* 0x005c805301007387 */ /* 0x0003e20000100800 */
[----:B------:R-:W-:-:S03]  /*8cf00*/  IMAD.MOV.U32 R26, RZ, RZ, R157 ;  /* 0x000000ffff1a7224 */ /* 0x000fc600078e009d */
[----:B------:R1:W-:Y:S01]  /*8cf10*/  STL [R1+0x5c7c], R78 ;  /* 0x005c7c4e01007387 */ /* 0x0003e20000100800 */
[----:B------:R-:W-:-:S03]  /*8cf20*/  MOV R27, R158 ;  /* 0x0000009e001b7202 */ /* 0x000fc60000000f00 */
[----:B------:R1:W-:Y:S01]  /*8cf30*/  STL [R1+0x5c78], R79 ;  /* 0x005c784f01007387 */ /* 0x0003e20000100800 */
        /* <DEDUP_REMOVED lines=40> */
[----:B-1----:R-:W-:Y:S01]  /*8d1c0*/  IMAD.MOV.U32 R130, RZ, RZ, R132 ;  /* 0x000000ffff827224 */ /* 0x002fe200078e0084 */
        /* <DEDUP_REMOVED lines=10> */
[----:B------:R1:W-:-:S15]  /*8d270*/  STL [R1+0x5c94], R87 ;  /* 0x005c945701007387 */ /* 0x0003de0000100800 */
[----:B------:R-:W-:-:S08]  /*8d280*/  NOP ;  /* 0x0000000000007918 */ /* 0x000fd00000000000 */
[----:B------:R-:W-:Y:S01]  /*8d290*/  MOV R58, R132 ;  /* 0x00000084003a7202 */ /* 0x000fe20000000f00 */
[----:B------:R-:W-:Y:S01]  /*8d2a0*/  IMAD.MOV.U32 R46, RZ, RZ, R133 ;  /* 0x000000ffff2e7224 */ /* 0x000fe200078e0085 */
[----:B------:R-:W-:Y:S01]  /*8d2b0*/  MOV R50, R135 ;  /* 0x0000008700327202 */ /* 0x000fe20000000f00 */
[----:B------:R-:W-:Y:S02]  /*8d2c0*/  IMAD.MOV.U32 R47, RZ, RZ, R134 ;  /* 0x000000ffff2f7224 */ /* 0x000fe400078e0086 */
[----:B------:R-:W-:Y:S01]  /*8d2d0*/  HMMA.1688.F32.TF32 R132, R152, R24, R140 ;  /* 0x000000189884723c */ /* 0x000fe2000008108c */
[----:B------:R-:W-:Y:S04]  /*8d2e0*/  STL [R1+0x5c90], R86 ;  /* 0x005c905601007387 */ /* 0x000fe80000100800 */
[----:B------:R3:W-:Y:S04]  /*8d2f0*/  STL [R1+0x5c8c], R91 ;  /* 0x005c8c5b01007387 */ /* 0x0007e80000100800 */
[----:B------:R4:W-:-:S15]  /*8d300*/  STL [R1+0x5c88], R90 ;  /* 0x005c885a01007387 */ /* 0x0009de0000100800 */
        /* <DEDUP_REMOVED lines=8> */
[----:B--2---:R-:W-:Y:S01]  /*8d390*/  HMMA.1688.F32.TF32 R132, R152, R28, R136 ;  /* 0x0000001c9884723c */ /* 0x004fe20000081088 */
        /* <DEDUP_REMOVED lines=54> */
[----:B------:R-:W-:-:S03]  /*8d700*/  IMAD.MOV.U32 R141, RZ, RZ, R249 ;  /* 0x000000ffff8d7224 */ /* 0x000fc600078e00f9 */
[----:B------:R-:W2:Y:S01]  /*8d710*/  LDL.LU R165, [R1+0x304] ;  /* 0x0003040001a57983 */ /* 0x000ea20000300800 */
[----:B------:R-:W-:-:S03]  /*8d720*/  IMAD.MOV.U32 R142, RZ, RZ, R250 ;  /* 0x000000ffff8e7224 */ /* 0x000fc600078e00fa */
[----:B------:R-:W2:Y:S01]  /*8d730*/  LDL.LU R166, [R1+0x308] ;  /* 0x0003080001a67983 */ /* 0x000ea20000300800 */
[----:B------:R-:W-:-:S03]  /*8d740*/  MOV R143, R251 ;  /* 0x000000fb008f7202 */ /* 0x000fc60000000f00 */
        /* <DEDUP_REMOVED lines=14> */
[----:B----4-:R-:W-:Y:S02]  /*8d830*/  IMAD.MOV.U32 R90, RZ, RZ, R135 ;  /* 0x000000ffff5a7224 */ /* 0x010fe400078e0087 */
[----:B--2---:R-:W-:-:S15]  /*8d840*/  HMMA.1688.F32.TF32 R132, R152, R36, R196 ;  /* 0x000000249884723c */ /* 0x004fde00000810c4 */
[----:B------:R-:W-:-:S09]  /*8d850*/  NOP ;  /* 0x0000000000007918 */ /* 0x000fd20000000000 */
[----:B------:R-:W-:Y:S01]  /*8d860*/  IMAD.MOV.U32 R51, RZ, RZ, R132 ;  /* 0x000000ffff337224 */ /* 0x000fe200078e0084 */
[----:B------:R-:W-:Y:S01]  /*8d870*/  MOV R59, R133 ;  /* 0x00000085003b7202 */ /* 0x000fe20000000f00 */
[----:B------:R-:W-:Y:S02]  /*8d880*/  IMAD.MOV.U32 R54, RZ, RZ, R134 ;  /* 0x000000ffff367224 */ /* 0x000fe400078e0086 */
[----:B------:R-:W-:Y:S02]  /*8d890*/  IMAD.MOV.U32 R55, RZ, RZ, R135 ;  /* 0x000000ffff377224 */ /* 0x000fe400078e0087 */
[C---:B------:R-:W-:Y:S06]  /*8d8a0*/  HMMA.1688.F32.TF32 R132, R152.reuse, R52, R180 ;  /* 0x000000349884723c */ /* 0x040fec00000810b4 */
[C---:B------:R-:W-:Y:S06]  /*8d8b0*/  HMMA.1688.F32.TF32 R188, R152.reuse, R48, R188 ;  /* 0x0000003098bc723c */ /* 0x040fec00000810bc */
[C---:B------:R-:W-:Y:S06]  /*8d8c0*/  HMMA.1688.F32.TF32 R192, R152.reuse, R44, R192 ;  /* 0x0000002c98c0723c */ /* 0x040fec00000810c0 */
[C---:B------:R-:W-:Y:S06]  /*8d8d0*/  HMMA.1688.F32.TF32 R160, R152.reuse, R60, R160 ;  /* 0x0000003c98a0723c */ /* 0x040fec00000810a0 */
[C---:B------:R-:W-:Y:S06]  /*8d8e0*/  HMMA.1688.F32.TF32 R176, R152.reuse, R56, R176 ;  /* 0x0000003898b0723c */ /* 0x040fec00000810b0 */
[----:B------:R-:W-:-:S15]  /*8d8f0*/  HMMA.1688.F32.TF32 R248, R152, R40, R248 ;  /* 0x0000002898f8723c */ /* 0x000fde00000810f8 */
[----:B------:R-:W-:-:S08]  /*8d900*/  NOP ;  /* 0x0000000000007918 */ /* 0x000fd00000000000 */
        /* <DEDUP_REMOVED lines=9> */
[----:B------:R1:W-:Y:S02]  /*8d9a0*/  STL.64 [R1+0x358], R134 ;  /* 0x0003588601007387 */ /* 0x0003e40000100a00 */
[C---:B-1----:R-:W-:Y:S02]  /*8d9b0*/  HMMA.1688.F32.TF32 R132, R152.reuse, R64, R172 ;  /* 0x000000409884723c */ /* 0x042fe400000810ac */
[----:B------:R-:W-:Y:S04]  /*8d9c0*/  STL.64 [R1+0x340], R176 ;  /* 0x000340b001007387 */ /* 0x000fe80000100a00 */
[----:B------:R-:W-:Y:S01]  /*8d9d0*/  STL.64 [R1+0x348], R178 ;  /* 0x000348b201007387 */ /* 0x000fe20000100a00 */
[C---:B------:R-:W-:Y:S03]  /*8d9e0*/  HMMA.1688.F32.TF32 R168, R152.reuse, R68, R168 ;  /* 0x0000004498a8723c */ /* 0x040fe600000810a8 */
[----:B------:R-:W-:Y:S04]  /*8d9f0*/  STL.64 [R1+0x330], R160 ;  /* 0x000330a001007387 */ /* 0x000fe80000100a00 */
[----:B------:R1:W-:Y:S09]  /*8da00*/  STL.64 [R1+0x338], R162 ;  /* 0x000338a201007387 */ /* 0x0003f20000100a00 */
[----:B------:R-:W-:Y:S01]  /*8da10*/  STL.64 [R1+0x320], R132 ;  /* 0x0003208401007387 */ /* 0x000fe20000100a00 */
[C---:B-1----:R-:W-:Y:S03]  /*8da20*/  HMMA.1688.F32.TF32 R160, R152.reuse, R72, R164 ;  /* 0x0000004898a0723c */ /* 0x042fe600000810a4 */
[----:B------:R1:W-:Y:S03]  /*8da30*/  STL.64 [R1+0x328], R134 ;  /* 0x0003288601007387 */ /* 0x0003e60000100a00 */
[C---:B-1----:R-:W-:Y:S01]  /*8da40*/  HMMA.1688.F32.TF32 R132, R152.reuse, R76, R156 ;  /* 0x0000004c9884723c */ /* 0x042fe2000008109c */
[----:B------:R-:W-:Y:S04]  /*8da50*/  STL.64 [R1+0x310], R168 ;  /* 0x000310a801007387 */ /* 0x000fe80000100a00 */
[----:B------:R-:W-:Y:S01]  /*8da60*/  STL.64 [R1+0x318], R170 ;  /* 0x000318aa01007387 */ /* 0x000fe20000100a00 */
[C---:B------:R-:W-:Y:S11]  /*8da70*/  HMMA.1688.F32.TF32 R148, R152.reuse, R80, R148 ;  /* 0x000000509894723c */ /* 0x040ff60000081094 */
[----:B------:R-:W-:Y:S04]  /*8da80*/  STL.64 [R1+0x300], R160 ;  /* 0x000300a001007387 */ /* 0x000fe80000100a00 */
[----:B------:R-:W-:Y:S01]  /*8da90*/  STL.64 [R1+0x308], R162 ;  /* 0x000308a201007387 */ /* 0x000fe20000100a00 */
[C---:B------:R-:W-:Y:S03]  /*8daa0*/  HMMA.1688.F32.TF32 R144, R152.reuse, R84, R144 ;  /* 0x000000549890723c */ /* 0x040fe60000081090 */
[----:B------:R-:W-:Y:S04]  /*8dab0*/  STL.64 [R1+0x2f0], R132 ;  /* 0x0002f08401007387 */ /* 0x000fe80000100a00 */
[----:B------:R1:W-:Y:S02]  /*8dac0*/  STL.64 [R1+0x2f8], R134 ;  /* 0x0002f88601007387 */ /* 0x0003e40000100a00 */
[----:B-1----:R-:W-:Y:S02]  /*8dad0*/  HMMA.1688.F32.TF32 R132, R152, R88, R140 ;  /* 0x000000589884723c */ /* 0x002fe4000008108c */
[----:B------:R-:W-:Y:S04]  /*8dae0*/  STL.64 [R1+0x2e0], R148 ;  /* 0x0002e09401007387 */ /* 0x000fe80000100a00 */
[----:B------:R-:W-:-:S15]  /*8daf0*/  STL.64 [R1+0x2e8], R150 ;  /* 0x0002e89601007387 */ /* 0x000fde0000100a00 */
[----:B------:R-:W-:-:S02]  /*8db00*/  NOP ;  /* 0x0000000000007918 */ /* 0x000fc40000000000 */
[----:B------:R-:W-:Y:S01]  /*8db10*/  STL.64 [R1+0x2c0], R132 ;  /* 0x0002c08401007387 */ /* 0x000fe20000100a00 */
[----:B------:R-:W-:-:S03]  /*8db20*/  MOV R248, R135 ;  /* 0x0000008700f87202 */ /* 0x000fc60000000f00 */
[----:B------:R-:W-:Y:S04]  /*8db30*/  STL.64 [R1+0x2d0], R144 ;  /* 0x0002d09001007387 */ /* 0x000fe80000100a00 */
[----:B------:R-:W-:Y:S04]  /*8db40*/  STL.64 [R1+0x2d8], R146 ;  /* 0x0002d89201007387 */ /* 0x000fe80000100a00 */
[----:B------:R1:W-:Y:S02]  /*8db50*/  STL [R1+0x2c8], R134 ;  /* 0x0002c88601007387 */ /* 0x0003e40000100800 */
[----:B-1----:R-:W-:Y:S02]  /*8db60*/  HMMA.1688.F32.TF32 R132, R152, R92, R136 ;  /* 0x0000005c9884723c */ /* 0x002fe40000081088 */
[----:B------:R-:W-:Y:S04]  /*8db70*/  STL [R1+0x59e0], R248 ;  /* 0x0059e0f801007387 */ /* 0x000fe80000100800 */
[----:B------:R-:W2:-:S15]  /*8db80*/  LDL.LU R160, [R1+0x110] ;  /* 0x0001100001a07983 */ /* 0x000e9e0000300800 */
[----:B------:R-:W-:-:S02]  /*8db90*/  NOP ;  /* 0x0000000000007918 */ /* 0x000fc40000000000 */
        /* <DEDUP_REMOVED lines=38> */
[----:B------:R-:W-:-:S08]  /*8de00*/  NOP ;  /* 0x0000000000007918 */ /* 0x000fd00000000000 */
[----:B------:R3:W-:Y:S01]  /*8de10*/  STL [R1+0x11c], R135 ;  /* 0x00011c8701007387 */ /* 0x0007e20000100800 */
[----:B------:R-:W-:Y:S01]  /*8de20*/  IMAD.MOV.U32 R249, RZ, RZ, R132 ;  /* 0x000000fffff97224 */ /* 0x000fe200078e0084 */
[----:B------:R-:W-:Y:S01]  /*8de30*/  MOV R251, R134 ;  /* 0x0000008600fb7202 */ /* 0x000fe20000000f00 */
[----:B------:R-:W-:Y:S02]  /*8de40*/  IMAD.MOV.U32 R250, RZ, RZ, R133 ;  /* 0x000000fffffa7224 */ /* 0x000fe400078e0085 */
[C---:B---3--:R-:W-:Y:S02]  /*8de50*/  HMMA.1688.F32.TF32 R132, R152.reuse, R104, R168 ;  /* 0x000000689884723c */ /* 0x048fe400000810a8 */
[----:B------:R1:W-:Y:S04]  /*8de60*/  STL [R1+0x59ec], R251 ;  /* 0x0059ecfb01007387 */ /* 0x0003e80000100800 */
[----:B------:R-:W-:Y:S01]  /*8de70*/  STL [R1+0x59e8], R250 ;  /* 0x0059e8fa01007387 */ /* 0x000fe20000100800 */
[C---:B----4-:R-:W-:Y:S03]  /*8de80*/  HMMA.1688.F32.TF32 R160, R152.reuse, R100, R172 ;  /* 0x0000006498a0723c */ /* 0x050fe600000810ac */
[----:B------:R2:W-:Y:S03]  /*8de90*/  STL [R1+0x59e4], R249 ;  /* 0x0059e4f901007387 */ /* 0x0005e60000100800 */
[----:B------:R-:W-:Y:S11]  /*8dea0*/  HMMA.1688.F32.TF32 R140, R152, R116, R140 ;  /* 0x00000074988c723c */ /* 0x000ff6000008108c */
[----:B-1----:R-:W-:Y:S01]  /*8deb0*/  IMAD.MOV.U32 R251, RZ, RZ, R132 ;  /* 0x000000fffffb7224 */ /* 0x002fe200078e0084 */
[----:B--2---:R-:W-:Y:S01]  /*8dec0*/  MOV R249, R134 ;  /* 0x0000008600f97202 */ /* 0x004fe20000000f00 */
[----:B------:R-:W-:-:S02]  /*8ded0*/  IMAD.MOV.U32 R250, RZ, RZ, R133 ;  /* 0x000000fffffa7224 */ /* 0x000fc400078e0085 */
[----:B------:R-:W-:Y:S02]  /*8dee0*/  IMAD.MOV.U32 R248, RZ, RZ, R135 ;  /* 0x000000fffff87224 */ /* 0x000fe400078e0087 */
[C---:B------:R-:W-:Y:S06]  /*8def0*/  HMMA.1688.F32.TF32 R132, R152.reuse, R108, R164 ;  /* 0x0000006c9884723c */ /* 0x040fec00000810a4 */
[C---:B------:R-:W-:Y:S01]  /*8df00*/  HMMA.1688.F32.TF32 R136, R152.reuse, R112, R136 ;  /* 0x000000709888723c */ /* 0x040fe20000081088 */
[----:B------:R-:W-:Y:S05]  /*8df10*/  STL.64 [R1+0x100], R160 ;  /* 0x000100a001007387 */ /* 0x000fea0000100a00 */
[C---:B------:R-:W-:Y:S01]  /*8df20*/  HMMA.1688.F32.TF32 R144, R152.reuse, R120, R144 ;  /* 0x000000789890723c */ /* 0x040fe20000081090 */
[----:B------:R-:W-:Y:S05]  /*8df30*/  STL.64 [R1+0x108], R162 ;  /* 0x000108a201007387 */ /* 0x000fea0000100a00 */
[C---:B------:R-:W-:Y:S01]  /*8df40*/  HMMA.1688.F32.TF32 R148, R152.reuse, R124, R148 ;  /* 0x0000007c9894723c */ /* 0x040fe20000081094 */
[----:B------:R-:W-:Y:S04]  /*8df50*/  STL.64 [R1+0x59f8], R250 ;  /* 0x0059f8fa01007387 */ /* 0x000fe80000100a00 */
[----:B------:R1:W-:Y:S04]  /*8df60*/  STL.64 [R1+0x59f0], R248 ;  /* 0x0059f0f801007387 */ /* 0x0003e80000100a00 */
[----:B------:R-:W-:Y:S04]  /*8df70*/  STL.64 [R1+0x5a08], R134 ;  /* 0x005a088601007387 */ /* 0x000fe80000100a00 */
[----:B------:R2:W-:Y:S04]  /*8df80*/  STL.64 [R1+0x5a00], R132 ;  /* 0x005a008401007387 */ /* 0x0005e80000100a00 */
[----:B------:R-:W-:Y:S04]  /*8df90*/  STL.64 [R1+0x5a18], R138 ;  /* 0x005a188a01007387 */ /* 0x000fe80000100a00 */
[----:B------:R-:W-:Y:S04]  /*8dfa0*/  STL.64 [R1+0x5a10], R136 ;  /* 0x005a108801007387 */ /* 0x000fe80000100a00 */
[----:B------:R-:W-:Y:S04]  /*8dfb0*/  STL.64 [R1+0x5a28], R142 ;  /* 0x005a288e01007387 */ /* 0x000fe80000100a00 */
[----:B------:R3:W-:Y:S04]  /*8dfc0*/  STL.64 [R1+0x5a20], R140 ;  /* 0x005a208c01007387 */ /* 0x0007e80000100a00 */
[----:B------:R-:W-:Y:S04]  /*8dfd0*/  STL.64 [R1+0x5a38], R146 ;  /* 0x005a389201007387 */ /* 0x000fe80000100a00 */
[----:B------:R4:W-:Y:S04]  /*8dfe0*/  STL.64 [R1+0x5a30], R144 ;  /* 0x005a309001007387 */ /* 0x0009e80000100a00 */
[----:B------:R4:W-:Y:S04]  /*8dff0*/  STL [R1+0x59cc], R148 ;  /* 0x0059cc9401007387 */ /* 0x0009e80000100800 */
[----:B------:R4:W-:Y:S04]  /*8e000*/  STL [R1+0x59c8], R149 ;  /* 0x0059c89501007387 */ /* 0x0009e80000100800 */
[----:B------:R4:W-:Y:S04]  /*8e010*/  STL [R1+0x59c4], R150 ;  /* 0x0059c49601007387 */ /* 0x0009e80000100800 */
[----:B------:R4:W-:Y:S04]  /*8e020*/  STL [R1+0x59c0], R151 ;  /* 0x0059c09701007387 */ /* 0x0009e80000100800 */
        /* <DEDUP_REMOVED lines=52> */
[----:B--2---:R-:W2:Y:S04]  /*8e370*/  LDL.LU R132, [R1+0x240] ;  /* 0x0002400001847983 */ /* 0x004ea80000300800 */
[----:B------:R-:W2:Y:S04]  /*8e380*/  LDL.LU R133, [R1+0x244] ;  /* 0x0002440001857983 */ /* 0x000ea80000300800 */
[----:B------:R-:W2:Y:S04]  /*8e390*/  LDL.LU R134, [R1+0x248] ;  /* 0x0002480001867983 */ /* 0x000ea80000300800 */
[----:B------:R-:W2:Y:S04]  /*8e3a0*/  LDL.LU R135, [R1+0x24c] ;  /* 0x00024c0001877983 */ /* 0x000ea80000300800 */
[----:B---3--:R-:W3:Y:S04]  /*8e3b0*/  LDL.LU R140, [R1+0x260] ;  /* 0x00026000018c7983 */ /* 0x008ee80000300800 */
[----:B------:R-:W3:Y:S04]  /*8e3c0*/  LDL.LU R141, [R1+0x264] ;  /* 0x00026400018d7983 */ /* 0x000ee80000300800 */
[----:B------:R-:W3:Y:S04]  /*8e3d0*/  LDL.LU R142, [R1+0x268] ;  /* 0x00026800018e7983 */ /* 0x000ee80000300800 */
[----:B------:R-:W3:Y:S04]  /*8e3e0*/  LDL.LU R143, [R1+0x26c] ;  /* 0x00026c00018f7983 */ /* 0x000ee80000300800 */
[----:B----4-:R-:W4:Y:S04]  /*8e3f0*/  LDL.LU R144, [R1+0x270] ;  /* 0x0002700001907983 */ /* 0x010f280000300800 */
        /* <DEDUP_REMOVED lines=15> */
[----:B------:R-:W-:Y:S03]  /*8e4f0*/  HMMA.1688.F32.TF32 R152, R152, R128, R156 ;  /* 0x000000809898723c */ /* 0x000fe6000008109c */
        /* <DEDUP_REMOVED lines=20> */
[----:B------:R1:W-:Y:S04]  /*8e640*/  STL [R1+0x59bc], R152 ;  /* 0x0059bc9801007387 */ /* 0x0003e80000100800 */
[----:B------:R1:W-:Y:S04]  /*8e650*/  STL [R1+0x59b8], R153 ;  /* 0x0059b89901007387 */ /* 0x0003e80000100800 */
[----:B------:R1:W-:Y:S04]  /*8e660*/  STL [R1+0x59b4], R154 ;  /* 0x0059b49a01007387 */ /* 0x0003e80000100800 */
[----:B------:R1:W-:Y:S04]  /*8e670*/  STL [R1+0x59b0], R155 ;  /* 0x0059b09b01007387 */ /* 0x0003e80000100800 */
[----:B-1----:R-:W2:Y:S04]  /*8e680*/  LDL.LU R152, [R1+0x290] ;  /* 0x0002900001987983 */ /* 0x002ea80000300800 */
[----:B------:R-:W2:Y:S04]  /*8e690*/  LDL.LU R153, [R1+0x294] ;  /* 0x0002940001997983 */ /* 0x000ea80000300800 */
[----:B------:R-:W2:Y:S04]  /*8e6a0*/  LDL.LU R154, [R1+0x298] ;  /* 0x00029800019a7983 */ /* 0x000ea80000300800 */
[----:B------:R-:W2:Y:S04]  /*8e6b0*/  LDL.LU R155, [R1+0x29c] ;  /* 0x00029c00019b7983 */ /* 0x000ea80000300800 */
[----:B------:R-:W-:Y:S04]  /*8e6c0*/  LDS R156, [R3+UR8+0x84080] ;  /* 0x08408008039c7984 */ /* 0x000fe80008000800 */
[----:B------:R-:W-:Y:S04]  /*8e6d0*/  LDS R158, [R3+UR8+0x84480] ;  /* 0x08448008039e7984 */ /* 0x000fe80008000800 */
[----:B------:R-:W-:Y:S04]  /*8e6e0*/  LDS R157, [R2+UR8+0x84080] ;  /* 0x08408008029d7984 */ /* 0x000fe80008000800 */
[----:B------:R-:W1:Y:S01]  /*8e6f0*/  LDS R159, [R2+UR8+0x84480] ;  /* 0x08448008029f7984 */ /* 0x000e620008000800 */
[C---:B---3--:R-:W-:Y:S06]  /*8e700*/  HMMA.1688.F32.TF32 R160, R184.reuse, R4, R160 ;  /* 0x00000004b8a0723c */ /* 0x048fec00000810a0 */
[----:B----4-:R-:W-:-:S15]  /*8e710*/  HMMA.1688.F32.TF32 R240, R184, R12, R240 ;  /* 0x0000000cb8f0723c */ /* 0x010fde00000810f0 */
[----:B------:R-:W-:-:S08]  /*8e720*/  NOP ;  /* 0x0000000000007918 */ /* 0x000fd00000000000 */
[----:B------:R-:W-:Y:S04]  /*8e730*/  STL.64 [R1+0x2b0], R240 ;  /* 0x0002b0f001007387 */ /* 0x000fe80000100a00 */
[----:B------:R3:W-:Y:S04]  /*8e740*/  STL.64 [R1+0x2b8], R242 ;  /* 0x0002b8f201007387 */ /* 0x0007e80000100a00 */
[----:B---3--:R-:W3:Y:S04]  /*8e750*/  LDL.LU.64 R242, [R1+0x5d10] ;  /* 0x005d100001f27983 */ /* 0x008ee80000300a00 */
[----:B------:R-:W3:Y:S04]  /*8e760*/  LDL.LU.64 R240, [R1+0x5d08] ;  /* 0x005d080001f07983 */ /* 0x000ee80000300a00 */
[----:B------:R-:W-:Y:S04]  /*8e770*/  STL.64 [R1+0x2a0], R160 ;  /* 0x0002a0a001007387 */ /* 0x000fe80000100a00 */
[----:B------:R4:W-:Y:S04]  /*8e780*/  STL.64 [R1+0x2a8], R162 ;  /* 0x0002a8a201007387 */ /* 0x0009e80000100a00 */
[----:B----4-:R-:W4:Y:S04]  /*8e790*/  LDL.LU.64 R162, [R1+0x5d00] ;  /* 0x005d000001a27983 */ /* 0x010f280000300a00 */
[----:B------:R-:W3:Y:S01]  /*8e7a0*/  LDL.LU.64 R160, [R1+0x5cf8] ;  /* 0x005cf80001a07983 */ /* 0x000ee20000300a00 */
[C---:B--2---:R-:W-:Y:S06]  /*8e7b0*/  HMMA.1688.F32.TF32 R148, R184.reuse, R16, R148 ;  /* 0x00000010b894723c */ /* 0x044fec0000081094 */
[C---:B------:R-:W-:Y:S06]  /*8e7c0*/  HMMA.1688.F32.TF32 R144, R184.reuse, R20, R144 ;  /* 0x00000014b890723c */ /* 0x040fec0000081090 */
[C---:B------:R-:W-:Y:S06]  /*8e7d0*/  HMMA.1688.F32.TF32 R140, R184.reuse, R24, R140 ;  /* 0x00000018b88c723c */ /* 0x040fec000008108c */
[C---:B------:R-:W-:Y:S06]  /*8e7e0*/  HMMA.1688.F32.TF32 R136, R184.reuse, R28, R136 ;  /* 0x0000001cb888723c */ /* 0x040fec0000081088 */
[C---:B------:R-:W-:Y:S06]  /*8e7f0*/  HMMA.1688.F32.TF32 R132, R184.reuse, R32, R132 ;  /* 0x00000020b884723c */ /* 0x040fec0000081084 */
[----:B------:R-:W-:-:S15]  /*8e800*/  HMMA.1688.F32.TF32 R152, R184, R8, R152 ;  /* 0x00000008b898723c */ /* 0x000fde0000081098 */
[----:B------:R-:W-:-:S08]  /*8e810*/  NOP ;  /* 0x0000000000007918 */ /* 0x000fd00000000000 */
        /* <DEDUP_REMOVED lines=10> */
[C---:B--2---:R-:W-:Y:S03]  /*8e8c0*/  HMMA.1688.F32.TF32 R140, R184.reuse, R36, R248 ;  /* 0x00000024b88c723c */ /* 0x044fe600000810f8 */
[----:B------:R-:W-:Y:S04]  /*8e8d0*/  STL.64 [R1+0x240], R132 ;  /* 0x0002408401007387 */ /* 0x000fe80000100a00 */
[----:B------:R2:W-:Y:S01]  /*8e8e0*/  STL.64 [R1+0x248], R134 ;  /* 0x0002488601007387 */ /* 0x0005e20000100a00 */
[C---:B-1----:R-:W-:Y:S06]  /*8e8f0*/  HMMA.1688.F32.TF32 R136, R184.reuse, R40, R228 ;  /* 0x00000028b888723c */ /* 0x042fec00000810e4 */
[C---:B--2---:R-:W-:Y:S09]  /*8e900*/  HMMA.1688.F32.TF32 R132, R184.reuse, R44, R224 ;  /* 0x0000002cb884723c */ /* 0x044ff200000810e0 */
        /* <DEDUP_REMOVED lines=35> */
[----:B-1----:R-:W-:Y:S09]  /*8eb40*/  HMMA.1688.F32.TF32 R132, R184, R92, R172 ;  /* 0x0000005cb884723c */ /* 0x002ff200000810ac */
[----:B------:R-:W-:Y:S04]  /*8eb50*/  STL.64 [R1+0x170], R140 ;  /* 0x0001708c01007387 */ /* 0x000fe80000100a00 */
[----:B------:R-:W-:Y:S04]  /*8eb60*/  STL.64 [R1+0x178], R142 ;  /* 0x0001788e01007387 */ /* 0x000fe80000100a00 */
[----:B------:R-:W-:Y:S04]  /*8eb70*/  STL.64 [R1+0x160], R136 ;  /* 0x0001608801007387 */ /* 0x000fe80000100a00 */
[----:B------:R-:W-:Y:S04]  /*8eb80*/  STL.64 [R1+0x168], R138 ;  /* 0x0001688a01007387 */ /* 0x000fe80000100a00 */
[----:B------:R1:W-:Y:S01]  /*8eb90*/  STL [R1+0x15c], R135 ;  /* 0x00015c8701007387 */ /* 0x0003e20000100800 */
[----:B------:R-:W-:Y:S01]  /*8eba0*/  IMAD.MOV.U32 R149, RZ, RZ, R132 ;  /* 0x000000ffff957224 */ /* 0x000fe200078e0084 */
[----:B------:R-:W-:Y:S01]  /*8ebb0*/  MOV R150, R133 ;  /* 0x0000008500967202 */ /* 0x000fe20000000f00 */
[----:B------:R-:W-:-:S02]  /*8ebc0*/  IMAD.MOV.U32 R151, RZ, RZ, R134 ;  /* 0x000000ffff977224 */ /* 0x000fc400078e0086 */
[----:B-1----:R-:W-:Y:S01]  /*8ebd0*/  HMMA.1688.F32.TF32 R132, R184, R96, R168 ;  /* 0x00000060b884723c */ /* 0x002fe200000810a8 */
[----:B---3--:R-:W-:Y:S01]  /*8ebe0*/  IMAD.MOV.U32 R183, RZ, RZ, R160 ;  /* 0x000000ffffb77224 */ /* 0x008fe200078e00a0 */
[----:B------:R-:W-:Y:S01]  /*8ebf0*/  MOV R182, R161 ;  /* 0x000000a100b67202 */ /* 0x000fe20000000f00 */
[----:B----4-:R-:W-:Y:S02]  /*8ec00*/  IMAD.MOV.U32 R181, RZ, RZ, R162 ;  /* 0x000000ffffb57224 */ /* 0x010fe400078e00a2 */
[----:B------:R-:W-:-:S15]  /*8ec10*/  IMAD.MOV.U32 R180, RZ, RZ, R163 ;  /* 0x000000ffffb47224 */ /* 0x000fde00078e00a3 */
[----:B------:R-:W-:-:S04]  /*8ec20*/  NOP ;  /* 0x0000000000007918 */ /* 0x000fc80000000000 */
[----:B------:R-:W-:Y:S01]  /*8ec30*/  IMAD.MOV.U32 R148, RZ, RZ, R135 ;  /* 0x000000ffff947224 */ /* 0x000fe200078e0087 */
[----:B------:R-:W-:Y:S04]  /*8ec40*/  STL.64 [R1+0x140], R132 ;  /* 0x0001408401007387 */ /* 0x000fe80000100a00 */
[----:B------:R1:W-:Y:S04]  /*8ec50*/  STL [R1+0x148], R134 ;  /* 0x0001488601007387 */ /* 0x0003e80000100800 */
[----:B------:R-:W-:Y:S04]  /*8ec60*/  STL.64 [R1+0x5a48], R150 ;  /* 0x005a489601007387 */ /* 0x000fe80000100a00 */
[----:B------:R-:W-:Y:S04]  /*8ec70*/  STL.64 [R1+0x5a40], R148 ;  /* 0x005a409401007387 */ /* 0x000fe80000100a00 */
[----:B------:R-:W2:Y:S01]  /*8ec80*/  LDL.LU R160, [R1+0x750] ;  /* 0x0007500001a07983 */ /* 0x000ea20000300800 */
[C---:B-1----:R-:W-:Y:S03]  /*8ec90*/  HMMA.1688.F32.TF32 R132, R184.reuse, R100, R164 ;  /* 0x00000064b884723c */ /* 0x042fe600000810a4 */
        /* <DEDUP_REMOVED lines=31> */
[----:B------:R-:W-:Y:S01]  /*8ee90*/  HMMA.1688.F32.TF32 R180, R184, R124, R180 ;  /* 0x0000007cb8b4723c */ /* 0x000fe200000810b4 */
[----:B------:R-:W-:Y:S01]  /*8eea0*/  IMAD.MOV.U32 R154, RZ, RZ, R134 ;  /* 0x000000ffff9a7224 */ /* 0x000fe200078e0086 */
[----:B------:R-:W-:Y:S01]  /*8eeb0*/  MOV R155, R135 ;  /* 0x00000087009b7202 */ /* 0x000fe20000000f00 */
[----:B------:R-:W-:Y:S01]  /*8eec0*/  IMAD.MOV.U32 R153, RZ, RZ, R133 ;  /* 0x000000ffff997224 */ /* 0x000fe200078e0085 */
[----:B------:R-:W-:-:S03]  /*8eed0*/  MOV R152, R132 ;  /* 0x0000008400987202 */ /* 0x000fc60000000f00 */
[----:B------:R-:W-:Y:S04]  /*8eee0*/  STL.64 [R1+0x5a58], R154 ;  /* 0x005a589a01007387 */ /* 0x000fe80000100a00 */
[----:B------:R-:W-:Y:S04]  /*8eef0*/  STL.64 [R1+0x5a50], R152 ;  /* 0x005a509801007387 */ /* 0x000fe80000100a00 */
[----:B------:R-:W4:Y:S04]  /*8ef00*/  LDL.LU R196, [R1+0x6c0] ;  /* 0x0006c00001c47983 */ /* 0x000f280000300800 */
[----:B------:R-:W4:Y:S04]  /*8ef10*/  LDL.LU R197, [R1+0x6c4] ;  /* 0x0006c40001c57983 */ /* 0x000f280000300800 */
[----:B------:R-:W4:Y:S04]  /*8ef20*/  LDL.LU R198, [R1+0x6c8] ;  /* 0x0006c80001c67983 */ /* 0x000f280000300800 */
[----:B------:R-:W4:Y:S01]  /*8ef30*/  LDL.LU R199, [R1+0x6cc] ;  /* 0x0006cc0001c77983 */ /* 0x000f220000300800 */
[C---:B--2---:R-:W-:Y:S06]  /*8ef40*/  HMMA.1688.F32.TF32 R160, R184.reuse, R104, R160 ;  /* 0x00000068b8a0723c */ /* 0x044fec00000810a0 */
[C---:B---3--:R-:W-:Y:S06]  /*8ef50*/  HMMA.1688.F32.TF32 R164, R184.reuse, R108, R164 ;  /* 0x0000006cb8a4723c */ /* 0x048fec00000810a4 */
[C---:B----4-:R-:W-:Y:S06]  /*8ef60*/  HMMA.1688.F32.TF32 R168, R184.reuse, R112, R168 ;  /* 0x00000070b8a8723c */ /* 0x050fec00000810a8 */
[C---:B------:R-:W-:Y:S05]  /*8ef70*/  HMMA.1688.F32.TF32 R172, R184.reuse, R116, R172 ;  /* 0x00000074b8ac723c */ /* 0x040fea00000810ac */
[----:B------:R-:W-:Y:S01]  /*8ef80*/  STL.64 [R1+0x5888], R162 ;  /* 0x005888a201007387 */ /* 0x000fe20000100a00 */
[C---:B------:R-:W-:Y:S03]  /*8ef90*/  HMMA.1688.F32.TF32 R176, R184.reuse, R120, R176 ;  /* 0x00000078b8b0723c */ /* 0x040fe600000810b0 */
[----:B------:R-:W-:Y:S03]  /*8efa0*/  STL.64 [R1+0x5880], R160 ;  /* 0x005880a001007387 */ /* 0x000fe60000100a00 */
[----:B------:R-:W-:Y:S01]  /*8efb0*/  HMMA.1688.F32.TF32 R184, R184, R128, R200 ;  /* 0x00000080b8b8723c */ /* 0x000fe200000810c8 */
[----:B------:R-:W-:Y:S05]  /*8efc0*/  STL.64 [R1+0x5898], R166 ;  /* 0x005898a601007387 */ /* 0x000fea0000100a00 */
        /* <DEDUP_REMOVED lines=56> */
[----:B------:R-:W-:Y:S01]  /*8f350*/  STL [R1+0x5870], R199 ;  /* 0x005870c701007387 */ /* 0x000fe20000100800 */
[----:B------:R-:W-:Y:S01]  /*8f360*/  IMAD.MOV.U32 R248, RZ, RZ, R233 ;  /* 0x000000fffff87224 */ /* 0x000fe200078e00e9 */
[----:B------:R-:W-:Y:S01]  /*8f370*/  MOV R249, R234 ;  /* 0x000000ea00f97202 */ /* 0x000fe20000000f00 */
[----:B------:R-:W-:-:S02]  /*8f380*/  IMAD.MOV.U32 R250, RZ, RZ, R235 ;  /* 0x000000fffffa7224 */ /* 0x000fc400078e00eb */
[----:B------:R-:W-:Y:S01]  /*8f390*/  IMAD.MOV.U32 R251, RZ, RZ, R239 ;  /* 0x000000fffffb7224 */ /* 0x000fe200078e00ef */
        /* <DEDUP_REMOVED lines=8> */
[C---:B----4-:R-:W-:Y:S06]  /*8f420*/  HMMA.1688.F32.TF32 R204, R156.reuse, R20, R204 ;  /* 0x000000149ccc723c */ /* 0x050fec00000810cc */
[C---:B--2---:R-:W-:Y:S06]  /*8f430*/  HMMA.1688.F32.TF32 R208, R156.reuse, R24, R208 ;  /* 0x000000189cd0723c */ /* 0x044fec00000810d0 */
[C---:B------:R-:W-:Y:S06]  /*8f440*/  HMMA.1688.F32.TF32 R212, R156.reuse, R28, R212 ;  /* 0x0000001c9cd4723c */ /* 0x040fec00000810d4 */
[C---:B------:R-:W-:Y:S05]  /*8f450*/  HMMA.1688.F32.TF32 R216, R156.reuse, R32, R216 ;  /* 0x000000209cd8723c */ /* 0x040fea00000810d8 */
        /* <DEDUP_REMOVED lines=10> */
[----:B------:R-:W2:Y:S04]  /*8f500*/  LDL.LU R235, [R1+0x5cec] ;  /* 0x005cec0001eb7983 */ /* 0x000ea80000300800 */
[----:B------:R-:W4:Y:S01]  /*8f510*/  LDL.LU R239, [R1+0x5ce8] ;  /* 0x005ce80001ef7983 */ /* 0x000f220000300800 */
[C---:B------:R-:W-:Y:S06]  /*8f520*/  HMMA.1688.F32.TF32 R220, R156.reuse, R36, R220 ;  /* 0x000000249cdc723c */ /* 0x040fec00000810dc */
[C---:B------:R-:W-:Y:S06]  /*8f530*/  HMMA.1688.F32.TF32 R224, R156.reuse, R40, R224 ;  /* 0x000000289ce0723c */ /* 0x040fec00000810e0 */
[C---:B------:R-:W-:Y:S11]  /*8f540*/  HMMA.1688.F32.TF32 R228, R156.reuse, R44, R228 ;  /* 0x0000002c9ce4723c */ /* 0x040ff600000810e4 */
[----:B------:R-:W-:Y:S04]  /*8f550*/  STL.64 [R1+0x5948], R222 ;  /* 0x005948de01007387 */ /* 0x000fe80000100a00 */
[----:B------:R-:W-:Y:S04]  /*8f560*/  STL.64 [R1+0x5940], R220 ;  /* 0x005940dc01007387 */ /* 0x000fe80000100a00 */
[----:B------:R-:W-:Y:S04]  /*8f570*/  STL.64 [R1+0x5958], R226 ;  /* 0x005958e201007387 */ /* 0x000fe80000100a00 */
[----:B------:R-:W-:Y:S04]  /*8f580*/  STL.64 [R1+0x5950], R224 ;  /* 0x005950e001007387 */ /* 0x000fe80000100a00 */
[----:B------:R-:W-:Y:S04]  /*8f590*/  STL.64 [R1+0x5968], R230 ;  /* 0x005968e601007387 */ /* 0x000fe80000100a00 */
[----:B------:R-:W-:Y:S01]  /*8f5a0*/  STL.64 [R1+0x5960], R228 ;  /* 0x005960e401007387 */ /* 0x000fe20000100a00 */
[----:B---3--:R-:W-:-:S15]  /*8f5b0*/  HMMA.1688.F32.TF32 R132, R156, R56, R132 ;  /* 0x000000389c84723c */ /* 0x008fde0000081084 */
[----:B------:R-:W-:-:S09]  /*8f5c0*/  NOP ;  /* 0x0000000000007918 */ /* 0x000fd20000000000 */
[----:B------:R-:W-:Y:S01]  /*8f5d0*/  MOV R9, R132 ;  /* 0x0000008400097202 */ /* 0x000fe20000000f00 */
[----:B------:R-:W-:Y:S01]  /*8f5e0*/  IMAD.MOV.U32 R8, RZ, RZ, R133 ;  /* 0x000000ffff087224 */ /* 0x000fe200078e0085 */
[----:B------:R-:W-:Y:S01]  /*8f5f0*/  MOV R4, R135 ;  /* 0x0000008700047202 */ /* 0x000fe20000000f00 */
[----:B------:R-:W-:Y:S02]  /*8f600*/  IMAD.MOV.U32 R5, RZ, RZ, R134 ;  /* 0x000000ffff057224 */ /* 0x000fe400078e0086 */
[----:B------:R-:W-:Y:S01]  /*8f610*/  HMMA.1688.F32.TF32 R132, R156, R60, R240 ;  /* 0x0000003c9c84723c */ /* 0x000fe200000810f0 */
[----:B------:R-:W-:Y:S04]  /*8f620*/  LDS R240, [R252+UR8+0x84800] ;  /* 0x08480008fcf07984 */ /* 0x000fe80008000800 */
[----:B------:R-:W-:-:S15]  /*8f630*/  LDS R242, [R252+UR8+0x84c00] ;  /* 0x084c0008fcf27984 */ /* 0x000fde0008000800 */
[----:B------:R-:W-:-:S04]  /*8f640*/  NOP ;  /* 0x0000000000007918 */ /* 0x000fc80000000000 */
[----:B------:R-:W-:Y:S01]  /*8f650*/  IMAD.MOV.U32 R17, RZ, RZ, R132 ;  /* 0x000000ffff117224 */ /* 0x000fe200078e0084 */
[----:B------:R-:W-:Y:S01]  /*8f660*/  MOV R13, R134 ;  /* 0x00000086000d7202 */ /* 0x000fe20000000f00 */
[----:B------:R-:W-:Y:S02]  /*8f670*/  IMAD.MOV.U32 R16, RZ, RZ, R133 ;  /* 0x000000ffff107224 */ /* 0x000fe400078e0085 */
[----:B------:R-:W-:Y:S01]  /*8f680*/  IMAD.MOV.U32 R12, RZ, RZ, R135 ;  /* 0x000000ffff0c7224 */ /* 0x000fe200078e0087 */
[C---:B--2---:R-:W-:Y:S06]  /*8f690*/  HMMA.1688.F32.TF32 R232, R156.reuse, R48, R232 ;  /* 0x000000309ce8723c */ /* 0x044fec00000810e8 */
[C---:B----4-:R-:W-:Y:S06]  /*8f6a0*/  HMMA.1688.F32.TF32 R236, R156.reuse, R52, R236 ;  /* 0x000000349cec723c */ /* 0x050fec00000810ec */
[----:B------:R-:W-:Y:S11]  /*8f6b0*/  HMMA.1688.F32.TF32 R132, R156, R64, R248 ;  /* 0x000000409c84723c */ /* 0x000ff600000810f8 */
[----:B------:R-:W-:Y:S04]  /*8f6c0*/  STL.64 [R1+0x5978], R234 ;  /* 0x005978ea01007387 */ /* 0x000fe80000100a00 */
[----:B------:R-:W-:Y:S04]  /*8f6d0*/  STL.64 [R1+0x5970], R232 ;  /* 0x005970e801007387 */ /* 0x000fe80000100a00 */
[----:B------:R2:W-:Y:S04]  /*8f6e0*/  STL.64 [R1+0x5988], R238 ;  /* 0x005988ee01007387 */ /* 0x0005e80000100a00 */
[----:B------:R-:W-:Y:S01]  /*8f6f0*/  STL.64 [R1+0x5980], R236 ;  /* 0x005980ec01007387 */ /* 0x000fe20000100a00 */
[----:B-1----:R-:W-:Y:S01]  /*8f700*/  IMAD.MOV.U32 R189, RZ, RZ, R132 ;  /* 0x000000ffffbd7224 */ /* 0x002fe200078e0084 */
[----:B------:R-:W-:-:S02]  /*8f710*/  MOV R190, R133 ;  /* 0x0000008500be7202 */ /* 0x000fc40000000f00 */
[----:B--2---:R-:W-:Y:S01]  /*8f720*/  LOP3.LUT R239, R252, 0x20, RZ, 0x3c, !PT ;  /* 0x00000020fcef7812 */ /* 0x004fe200078e3cff */
[----:B------:R-:W-:-:S04]  /*8f730*/  IMAD.MOV.U32 R191, RZ, RZ, R134 ;  /* 0x000000ffffbf7224 */ /* 0x000fc800078e0086 */
[----:B------:R-:W-:Y:S01]  /*8f740*/  STL [R1+0x5a60], R239 ;  /* 0x005a60ef01007387 */ /* 0x000fe20000100800 */
[----:B------:R-:W-:-:S03]  /*8f750*/  IMAD.MOV.U32 R29, RZ, RZ, R135 ;  /* 0x000000ffff1d7224 */ /* 0x000fc600078e0087 */
        /* <DEDUP_REMOVED lines=37> */
[----:B------:R-:W1:Y:S01]  /*8f9b0*/  LDS R243, [R239+UR8+0x84c00] ;  /* 0x084c0008eff37984 */ /* 0x000e620008000800 */
        /* <DEDUP_REMOVED lines=11> */
[----:B------:R-:W-:Y:S04]  /*8fa70*/  STL.64 [R1+0x5998], R190 ;  /* 0x005998be01007387 */ /* 0x000fe80000100a00 */
[----:B------:R-:W-:-:S15]  /*8fa80*/  STL.64 [R1+0x5990], R188 ;  /* 0x005990bc01007387 */ /* 0x000fde0000100a00 */
[----:B------:R-:W-:-:S02]  /*8fa90*/  NOP ;  /* 0x0000000000007918 */ /* 0x000fc40000000000 */
[----:B------:R-:W-:Y:S01]  /*8faa0*/  IMAD.MOV.U32 R197, RZ, RZ, R164 ;  /* 0x000000ffffc57224 */ /* 0x000fe200078e00a4 */
[----:B------:R-:W-:Y:S01]  /*8fab0*/  MOV R199, R166 ;  /* 0x000000a600c77202 */ /* 0x000fe20000000f00 */
[----:B------:R-:W-:Y:S02]  /*8fac0*/  IMAD.MOV.U32 R198, RZ, RZ, R165 ;  /* 0x000000ffffc67224 */ /* 0x000fe400078e00a5 */
[----:B------:R-:W-:Y:S02]  /*8fad0*/  IMAD.MOV.U32 R192, RZ, RZ, R167 ;  /* 0x000000ffffc07224 */ /* 0x000fe400078e00a7 */
[C---:B----4-:R-:W-:Y:S06]  /*8fae0*/  HMMA.1688.F32.TF32 R164, R156.reuse, R76, R160 ;  /* 0x0000004c9ca4723c */ /* 0x050fec00000810a0 */
[C---:B------:R-:W-:Y:S01]  /*8faf0*/  HMMA.1688.F32.TF32 R160, R156.reuse, R80, R248 ;  /* 0x000000509ca0723c */ /* 0x040fe200000810f8 */
[----:B------:R-:W-:Y:S04]  /*8fb00*/  STL.64 [R1+0x5a70], R194 ;  /* 0x005a70c201007387 */ /* 0x000fe80000100a00 */
[----:B------:R-:W-:Y:S04]  /*8fb10*/  STL.64 [R1+0x5a68], R192 ;  /* 0x005a68c001007387 */ /* 0x000fe80000100a00 */
[----:B------:R-:W-:Y:S04]  /*8fb20*/  STL.64 [R1+0x59a8], R198 ;  /* 0x0059a8c601007387 */ /* 0x000fe80000100a00 */
[----:B------:R-:W-:Y:S04]  /*8fb30*/  STL.64 [R1+0x59a0], R196 ;  /* 0x0059a0c401007387 */ /* 0x000fe80000100a00 */
[----:B------:R-:W3:Y:S04]  /*8fb40*/  LDL.LU R248, [R1+0x560] ;  /* 0x0005600001f87983 */ /* 0x000ee80000300800 */
[----:B------:R-:W-:Y:S04]  /*8fb50*/  STL.64 [R1+0x5f0], R164 ;  /* 0x0005f0a401007387 */ /* 0x000fe80000100a00 */
[----:B------:R-:W-:Y:S04]  /*8fb60*/  STL.64 [R1+0x5f8], R166 ;  /* 0x0005f8a601007387 */ /* 0x000fe80000100a00 */
[----:B------:R-:W-:Y:S04]  /*8fb70*/  STL.64 [R1+0x5e0], R160 ;  /* 0x0005e0a001007387 */ /* 0x000fe80000100a00 */
[----:B------:R-:W-:Y:S04]  /*8fb80*/  STL.64 [R1+0x5e8], R162 ;  /* 0x0005e8a201007387 */ /* 0x000fe80000100a00 */
[----:B------:R-:W3:Y:S04]  /*8fb90*/  LDL.LU R249, [R1+0x564] ;  /* 0x0005640001f97983 */ /* 0x000ee80000300800 */
[----:B------:R-:W3:Y:S04]  /*8fba0*/  LDL.LU R250, [R1+0x568] ;  /* 0x0005680001fa7983 */ /* 0x000ee80000300800 */
[----:B------:R-:W3:Y:S01]  /*8fbb0*/  LDL.LU R251, [R1+0x56c] ;  /* 0x00056c0001fb7983 */ /* 0x000ee20000300800 */
[C---:B------:R-:W-:Y:S06]  /*8fbc0*/  HMMA.1688.F32.TF32 R152, R156.reuse, R84, R152 ;  /* 0x000000549c98723c */ /* 0x040fec0000081098 */
[C---:B------:R-:W-:Y:S06]  /*8fbd0*/  HMMA.1688.F32.TF32 R148, R156.reuse, R88, R148 ;  /* 0x000000589c94723c */ /* 0x040fec0000081094 */
[C---:B------:R-:W-:Y:S06]  /*8fbe0*/  HMMA.1688.F32.TF32 R144, R156.reuse, R92, R144 ;  /* 0x0000005c9c90723c */ /* 0x040fec0000081090 */
[C---:B------:R-:W-:Y:S06]  /*8fbf0*/  HMMA.1688.F32.TF32 R140, R156.reuse, R96, R140 ;  /* 0x000000609c8c723c */ /* 0x040fec000008108c */
[----:B------:R-:W-:Y:S01]  /*8fc00*/  HMMA.1688.F32.TF32 R136, R156, R100, R136 ;  /* 0x000000649c88723c */ /* 0x000fe20000081088 */
        /* <DEDUP_REMOVED lines=8> */
[----:B------:R2:W-:Y:S04]  /*8fc90*/  STL.64 [R1+0x590], R136 ;  /* 0x0005908801007387 */ /* 0x0005e80000100a00 */
[----:B----4-:R-:W4:Y:S04]  /*8fca0*/  LDL.LU R144, [R1+0x550] ;  /* 0x0005500001907983 */ /* 0x010f280000300800 */
[----:B------:R-:W4:Y:S04]  /*8fcb0*/  LDL.LU R145, [R1+0x554] ;  /* 0x0005540001917983 */ /* 0x000f280000300800 */
[----:B-1----:R-:W4:Y:S04]  /*8fcc0*/  LDL.LU R146, [R1+0x558] ;  /* 0x0005580001927983 */ /* 0x002f280000300800 */
[----:B------:R-:W4:Y:S01]  /*8fcd0*/  LDL.LU R147, [R1+0x55c] ;  /* 0x00055c0001937983 */ /* 0x000f220000300800 */
[----:B------:R-:W-:Y:S01]  /*8fce0*/  MOV R100, R139 ;  /* 0x0000008b00647202 */ /* 0x000fe20000000f00 */
[----:B------:R-:W-:-:S04]  /*8fcf0*/  IMAD.MOV.U32 R101, RZ, RZ, R138 ;  /* 0x000000ffff657224 */ /* 0x000fc800078e008a */
[----:B------:R-:W-:Y:S04]  /*8fd00*/  STL [R1+0x5844], R100 ;  /* 0x0058446401007387 */ /* 0x000fe80000100800 */
[----:B------:R-:W-:Y:S01]  /*8fd10*/  STL [R1+0x5840], R101 ;  /* 0x0058406501007387 */ /* 0x000fe20000100800 */
[----:B--2---:R-:W-:-:S15]  /*8fd20*/  HMMA.1688.F32.TF32 R132, R156, R104, R132 ;  /* 0x000000689c84723c */ /* 0x004fde0000081084 */
        /* <DEDUP_REMOVED lines=10> */
[----:B------:R-:W-:-:S03]  /*8fdd0*/  IMAD.MOV.U32 R105, RZ, RZ, R134 ;  /* 0x000000ffff697224 */ /* 0x000fc600078e0086 */
[----:B-1----:R-:W2:Y:S01]  /*8fde0*/  LDL.LU R132, [R1+0x520] ;  /* 0x0005200001847983 */ /* 0x002ea20000300800 */
[----:B------:R-:W-:-:S03]  /*8fdf0*/  IMAD.MOV.U32 R104, RZ, RZ, R135 ;  /* 0x000000ffff687224 */ /* 0x000fc600078e0087 */
[----:B------:R-:W2:Y:S04]  /*8fe00*/  LDL.LU R133, [R1+0x524] ;  /* 0x0005240001857983 */ /* 0x000ea80000300800 */
[----:B------:R-:W2:Y:S04]  /*8fe10*/  LDL.LU R134, [R1+0x528] ;  /* 0x0005280001867983 */ /* 0x000ea80000300800 */
[----:B------:R-:W2:Y:S04]  /*8fe20*/  LDL.LU R135, [R1+0x52c] ;  /* 0x00052c0001877983 */ /* 0x000ea80000300800 */
[----:B------:R-:W-:Y:S04]  /*8fe30*/  STL [R1+0x584c], R104 ;  /* 0x00584c6801007387 */ /* 0x000fe80000100800 */
[----:B------:R-:W-:Y:S01]  /*8fe40*/  STL [R1+0x5848], R105 ;  /* 0x0058486901007387 */ /* 0x000fe20000100800 */
[----:B---3--:R-:W-:Y:S03]  /*8fe50*/  HMMA.1688.F32.TF32 R148, R156, R108, R248 ;  /* 0x0000006c9c94723c */ /* 0x008fe600000810f8 */
[----:B------:R-:W3:Y:S04]  /*8fe60*/  LDL.LU R248, [R1+0x510] ;  /* 0x0005100001f87983 */ /* 0x000ee80000300800 */
[----:B------:R-:W3:Y:S01]  /*8fe70*/  LDL.LU R249, [R1+0x514] ;  /* 0x0005140001f97983 */ /* 0x000ee20000300800 */
[----:B------:R-:W-:-:S03]  /*8fe80*/  IMAD.MOV.U32 R250, RZ, RZ, R14 ;  /* 0x000000fffffa7224 */ /* 0x000fc600078e000e */
[----:B------:R-:W3:Y:S01]  /*8fe90*/  LDL.LU R14, [R1+0x5ce4] ;  /* 0x005ce400010e7983 */ /* 0x000ee20000300800 */
[----:B------:R-:W-:-:S03]  /*8fea0*/  IMAD.MOV.U32 R251, RZ, RZ, R15 ;  /* 0x000000fffffb7224 */ /* 0x000fc600078e000f */
[----:B------:R-:W3:Y:S04]  /*8feb0*/  LDL.LU R15, [R1+0x5ce0] ;  /* 0x005ce000010f7983 */ /* 0x000ee80000300800 */
[----:B------:R-:W-:Y:S05]  /*8fec0*/  STL.64 [R1+0x5a90], R110 ;  /* 0x005a906e01007387 */ /* 0x000fea0000100a00 */
[----:B------:R-:W-:Y:S01]  /*8fed0*/  IMAD.MOV.U32 R109, RZ, RZ, R150 ;  /* 0x000000ffff6d7224 */ /* 0x000fe200078e0096 */
[----:B------:R-:W-:Y:S01]  /*8fee0*/  MOV R108, R151 ;  /* 0x00000097006c7202 */ /* 0x000fe20000000f00 */
[----:B------:R-:W-:Y:S01]  /*8fef0*/  IMAD.MOV.U32 R101, RZ, RZ, R149 ;  /* 0x000000ffff657224 */ /* 0x000fe200078e0095 */
[----:B------:R-:W-:-:S03]  /*8ff00*/  MOV R100, R148 ;  /* 0x0000009400647202 */ /* 0x000fc60000000f00 */
[----:B------:R-:W-:Y:S04]  /*8ff10*/  STL.64 [R1+0x5a88], R108 ;  /* 0x005a886c01007387 */ /* 0x000fe80000100a00 */
[----:B------:R-:W-:Y:S04]  /*8ff20*/  STL.64 [R1+0x5a80], R102 ;  /* 0x005a806601007387 */ /* 0x000fe80000100a00 */
[----:B------:R-:W-:Y:S04]  /*8ff30*/  STL.64 [R1+0x5a78], R100 ;  /* 0x005a786401007387 */ /* 0x000fe80000100a00 */
[----:B------:R-:W-:Y:S01]  /*8ff40*/  STL.64 [R1+0x5ab0], R94 ;  /* 0x005ab05e01007387 */ /* 0x000fe20000100a00 */
[----:B----4-:R-:W-:-:S15]  /*8ff50*/  HMMA.1688.F32.TF32 R144, R156, R112, R144 ;  /* 0x000000709c90723c */ /* 0x010fde0000081090 */
[----:B------:R-:W-:-:S09]  /*8ff60*/  NOP ;  /* 0x0000000000007918 */ /* 0x000fd20000000000 */
[----:B------:R-:W-:Y:S01]  /*8ff70*/  IMAD.MOV.U32 R93, RZ, RZ, R146 ;  /* 0x000000ffff5d7224 */ /* 0x000fe200078e0092 */
[----:B------:R-:W-:-:S05]  /*8ff80*/  MOV R92, R147 ;  /* 0x00000093005c7202 */ /* 0x000fca0000000f00 */
[----:B------:R2:W-:Y:S01]  /*8ff90*/  STL.64 [R1+0x5aa8], R92 ;  /* 0x005aa85c01007387 */ /* 0x0005e20000100a00 */
[----:B------:R-:W-:Y:S01]  /*8ffa0*/  MOV R97, R144 ;  /* 0x0000009000617202 */ /* 0x000fe20000000f00 */
[----:B------:R-:W-:Y:S02]  /*8ffb0*/  IMAD.MOV.U32 R96, RZ, RZ, R145 ;  /* 0x000000ffff607224 */ /* 0x000fe400078e0091 */
        /* <DEDUP_REMOVED lines=24> */
[----:B------:R-:W1:Y:S01]  /*90140*/  LDL.LU R38, [R1+0x5cd4] ;  /* 0x005cd40001267983 */ /* 0x000e620000300800 */
        /* <DEDUP_REMOVED lines=13> */
[----:B------:R-:W-:Y:S01]  /*90220*/  HMMA.1688.F32.TF32 R100, R156, R116, R140 ;  /* 0x000000749c64723c */ /* 0x000fe2000008108c */
        /* <DEDUP_REMOVED lines=9> */
[----:B------:R-:W1:Y:S01]  /*902c0*/  LDL.LU R39, [R1+0x5cd0] ;  /* 0x005cd00001277983 */ /* 0x000e620000300800 */
[----:B------:R-:W-:-:S03]  /*902d0*/  MOV R143, R30 ;  /* 0x0000001e008f7202 */ /* 0x000fc60000000f00 */
[----:B------:R-:W2:Y:S04]  /*902e0*/  LDL.LU R34, [R1+0x5ccc] ;  /* 0x005ccc0001227983 */ /* 0x000ea80000300800 */
[----:B------:R-:W-:Y:S01]  /*902f0*/  IMAD.MOV.U32 R81, RZ, RZ, R92 ;  /* 0x000000ffff517224 */ /* 0x000fe200078e005c */
[----:B------:R-:W-:Y:S01]  /*90300*/  MOV R77, R94 ;  /* 0x0000005e004d7202 */ /* 0x000fe20000000f00 */
[----:B------:R-:W-:Y:S01]  /*90310*/  IMAD.MOV.U32 R80, RZ, RZ, R93 ;  /* 0x000000ffff507224 */ /* 0x000fe200078e005d */
[----:B------:R-:W2:Y:S01]  /*90320*/  LDL.LU R35, [R1+0x5cc8] ;  /* 0x005cc80001237983 */ /* 0x000ea20000300800 */
[----:B------:R-:W-:Y:S02]  /*90330*/  IMAD.MOV.U32 R76, RZ, RZ, R95 ;  /* 0x000000ffff4c7224 */ /* 0x000fe400078e005f */
[----:B---3--:R-:W-:Y:S01]  /*90340*/  HMMA.1688.F32.TF32 R92, R240, R14, R248 ;  /* 0x0000000ef05c723c */ /* 0x008fe200000810f8 */
[----:B------:R-:W3:Y:S01]  /*90350*/  LDL.LU R30, [R1+0x5cc4] ;  /* 0x005cc400011e7983 */ /* 0x000ee20000300800 */
[----:B------:R-:W-:-:S02]  /*90360*/  IMAD.MOV.U32 R133, RZ, RZ, R18 ;  /* 0x000000ffff857224 */ /* 0x000fc400078e0012 */
[----:B------:R-:W-:Y:S01]  /*90370*/  IMAD.MOV.U32 R134, RZ, RZ, R19 ;  /* 0x000000ffff867224 */ /* 0x000fe200078e0013 */
[----:B------:R-:W-:Y:S01]  /*90380*/  MOV R169, R83 ;  /* 0x0000005300a97202 */ /* 0x000fe20000000f00 */
[----:B------:R-:W-:Y:S02]  /*90390*/  IMAD.MOV.U32 R168, RZ, RZ, R82 ;  /* 0x000000ffffa87224 */ /* 0x000fe400078e0052 */
[----:B------:R-:W-:Y:S01]  /*903a0*/  IMAD.MOV.U32 R170, RZ, RZ, R78 ;  /* 0x000000ffffaa7224 */ /* 0x000fe200078e004e */
[----:B------:R-:W-:Y:S01]  /*903b0*/  MOV R172, R114 ;  /* 0x0000007200ac7202 */ /* 0x000fe20000000f00 */
[----:B------:R-:W-:Y:S01]  /*903c0*/  IMAD.MOV.U32 R248, RZ, RZ, R31 ;  /* 0x000000fffff87224 */ /* 0x000fe200078e001f */
[----:B------:R-:W-:Y:S01]  /*903d0*/  MOV R250, R27 ;  /* 0x0000001b00fa7202 */ /* 0x000fe20000000f00 */
[----:B------:R-:W3:Y:S01]  /*903e0*/  LDL.LU R31, [R1+0x5cc0] ;  /* 0x005cc000011f7983 */ /* 0x000ee20000300800 */
[----:B------:R-:W-:Y:S02]  /*903f0*/  IMAD.MOV.U32 R249, RZ, RZ, R26 ;  /* 0x000000fffff97224 */ /* 0x000fe400078e001a */
[----:B------:R-:W-:Y:S01]  /*90400*/  IMAD.MOV.U32 R251, RZ, RZ, R22 ;  /* 0x000000fffffb7224 */ /* 0x000fe200078e0016 */
[----:B------:R-:W2:Y:S04]  /*90410*/  LDL.LU R26, [R1+0x5cbc] ;  /* 0x005cbc00011a7983 */ /* 0x000ea80000300800 */
[----:B------:R-:W2:Y:S04]  /*90420*/  LDL.LU R27, [R1+0x5cb8] ;  /* 0x005cb800011b7983 */ /* 0x000ea80000300800 */
[----:B------:R-:W3:Y:S04]  /*90430*/  LDL.LU R22, [R1+0x5cb4] ;  /* 0x005cb40001167983 */ /* 0x000ee80000300800 */
[----:B------:R-:W4:Y:S04]  /*90440*/  LDL.LU R6, [R1+0x5cb0] ;  /* 0x005cb00001067983 */ /* 0x000f280000300800 */
[----:B------:R-:W4:Y:S04]  /*90450*/  LDL.LU R7, [R1+0x5cac] ;  /* 0x005cac0001077983 */ /* 0x000f280000300800 */
[----:B------:R-:W3:Y:S04]  /*90460*/  LDL.LU R23, [R1+0x5ca8] ;  /* 0x005ca80001177983 */ /* 0x000ee80000300800 */
[----:B------:R-:W2:Y:S04]  /*90470*/  LDL.LU R10, [R1+0x5ca4] ;  /* 0x005ca400010a7983 */ /* 0x000ea80000300800 */
[----:B------:R-:W2:Y:S01]  /*90480*/  LDL.LU R11, [R1+0x5ca0] ;  /* 0x005ca000010b7983 */ /* 0x000ea20000300800 */
[----:B------:R-:W-:Y:S01]  /*90490*/  IMAD.MOV.U32 R73, RZ, RZ, R92 ;  /* 0x000000ffff497224 */ /* 0x000fe200078e005c */
[----:B------:R-:W-:Y:S01]  /*904a0*/  MOV R72, R93 ;  /* 0x0000005d00487202 */ /* 0x000fe20000000f00 */
[----:B------:R-:W-:Y:S01]  /*904b0*/  IMAD.MOV.U32 R69, RZ, RZ, R94 ;  /* 0x000000ffff457224 */ /* 0x000fe200078e005e */
[----:B------:R-:W3:Y:S01]  /*904c0*/  LDL.LU R18, [R1+0x5c9c] ;  /* 0x005c9c0001127983 */ /* 0x000ee20000300800 */
[----:B------:R-:W-:-:S03]  /*904d0*/  IMAD.MOV.U32 R68, RZ, RZ, R95 ;  /* 0x000000ffff447224 */ /* 0x000fc600078e005f */
[----:B------:R-:W3:Y:S01]  /*904e0*/  LDL.LU R19, [R1+0x5c98] ;  /* 0x005c980001137983 */ /* 0x000ee20000300800 */
        /* <DEDUP_REMOVED lines=26> */
[----:B------:R-:W-:Y:S04]  /*90690*/  LDS R157, [R2+UR8+0x84800] ;  /* 0x08480008029d7984 */ /* 0x000fe80008000800 */
[----:B------:R-:W1:Y:S01]  /*906a0*/  LDS R159, [R2+UR8+0x84c00] ;  /* 0x084c0008029f7984 */ /* 0x000e620008000800 */
        /* <DEDUP_REMOVED lines=30> */
[C---:B------:R-:W-:Y:S06]  /*90890*/  HMMA.1688.F32.TF32 R92, R240.reuse, R34, R136 ;  /* 0x00000022f05c723c */ /* 0x040fec0000081088 */
[----:B-1----:R-:W-:-:S15]  /*908a0*/  HMMA.1688.F32.TF32 R96, R240, R38, R132 ;  /* 0x00000026f060723c */ /* 0x002fde0000081084 */
[----:B------:R-:W-:-:S03]  /*908b0*/  NOP ;  /* 0x0000000000007918 */ /* 0x000fc60000000000 */
[----:B------:R-:W-:Y:S01]  /*908c0*/  MOV R52, R92 ;  /* 0x0000005c00347202 */ /* 0x000fe20000000f00 */
[----:B------:R-:W-:Y:S01]  /*908d0*/  IMAD.MOV.U32 R49, RZ, RZ, R93 ;  /* 0x000000ffff317224 */ /* 0x000fe200078e005d */
[----:B------:R-:W-:Y:S01]  /*908e0*/  MOV R45, R95 ;  /* 0x0000005f002d7202 */ /* 0x000fe20000000f00 */
[----:B------:R-:W-:Y:S02]  /*908f0*/  IMAD.MOV.U32 R48, RZ, RZ, R94 ;  /* 0x000000ffff307224 */ /* 0x000fe400078e005e */
[----:B------:R-:W-:Y:S01]  /*90900*/  HMMA.1688.F32.TF32 R92, R240, R42, R248 ;  /* 0x0000002af05c723c */ /* 0x000fe200000810f8 */
[----:B------:R1:W-:Y:S01]  /*90910*/  STL.64 [R1+0x4e0], R96 ;  /* 0x0004e06001007387 */ /* 0x0003e20000100a00 */
[----:B------:R-:W-:-:S03]  /*90920*/  IMAD.MOV.U32 R164, RZ, RZ, R87 ;  /* 0x000000ffffa47224 */ /* 0x000fc600078e0057 */
[----:B------:R2:W-:Y:S01]  /*90930*/  STL.64 [R1+0x4e8], R98 ;  /* 0x0004e86201007387 */ /* 0x0005e20000100a00 */
[----:B------:R-:W-:-:S03]  /*90940*/  IMAD.MOV.U32 R165, RZ, RZ, R86 ;  /* 0x000000ffffa57224 */ /* 0x000fc600078e0056 */
[----:B------:R-:W3:Y:S01]  /*90950*/  LDL.LU R87, [R1+0x5c94] ;  /* 0x005c940001577983 */ /* 0x000ee20000300800 */
[----:B------:R-:W-:Y:S01]  /*90960*/  MOV R166, R91 ;  /* 0x0000005b00a67202 */ /* 0x000fe20000000f00 */
[----:B------:R-:W-:-:S12]  /*90970*/  IMAD.MOV.U32 R167, RZ, RZ, R90 ;  /* 0x000000ffffa77224 */ /* 0x000fd800078e005a */
[----:B------:R-:W-:Y:S04]  /*90980*/  STL.64 [R1+0x4d0], R92 ;  /* 0x0004d05c01007387 */ /* 0x000fe80000100a00 */
[----:B------:R4:W-:Y:S04]  /*90990*/  STL.64 [R1+0x4d8], R94 ;  /* 0x0004d85e01007387 */ /* 0x0009e80000100a00 */
        /* <DEDUP_REMOVED lines=23> */
[----:B---3--:R-:W-:Y:S01]  /*90b10*/  IMAD.MOV.U32 R211, RZ, RZ, R87 ;  /* 0x000000ffffd37224 */ /* 0x008fe200078e0057 */
[----:B--2---:R-:W-:Y:S01]  /*90b20*/  MOV R210, R86 ;  /* 0x0000005600d27202 */ /* 0x004fe20000000f00 */
[----:B----4-:R-:W-:-:S02]  /*90b30*/  IMAD.MOV.U32 R209, RZ, RZ, R91 ;  /* 0x000000ffffd17224 */ /* 0x010fc400078e005b */
[----:B------:R-:W-:Y:S02]  /*90b40*/  IMAD.MOV.U32 R208, RZ, RZ, R90 ;  /* 0x000000ffffd07224 */ /* 0x000fe400078e005a */
[----:B------:R-:W2:Y:S04]  /*90b50*/  LDL.LU R90, [R1+0x5c34] ;  /* 0x005c3400015a7983 */ /* 0x000ea80000300800 */
[----:B------:R-:W3:Y:S04]  /*90b60*/  LDL.LU R91, [R1+0x5c30] ;  /* 0x005c3000015b7983 */ /* 0x000ee80000300800 */
[----:B------:R-:W4:Y:S01]  /*90b70*/  LDL.LU R86, [R1+0x5c2c] ;  /* 0x005c2c0001567983 */ /* 0x000f220000300800 */
[----:B------:R-:W-:Y:S01]  /*90b80*/  IMAD.MOV.U32 R214, RZ, RZ, R83 ;  /* 0x000000ffffd67224 */ /* 0x000fe200078e0053 */
[----:B------:R-:W-:-:S02]  /*90b90*/  MOV R213, R78 ;  /* 0x0000004e00d57202 */ /* 0x000fc40000000f00 */
[----:B------:R-:W4:Y:S01]  /*90ba0*/  LDL.LU R87, [R1+0x5c28] ;  /* 0x005c280001577983 */ /* 0x000f220000300800 */
[----:B------:R-:W-:-:S03]  /*90bb0*/  IMAD.MOV.U32 R212, RZ, RZ, R79 ;  /* 0x000000ffffd47224 */ /* 0x000fc600078e004f */
[----:B------:R-:W4:Y:S01]  /*90bc0*/  LDL.LU R79, [R1+0x5c24] ;  /* 0x005c2400014f7983 */ /* 0x000f220000300800 */
[----:B------:R-:W-:-:S03]  /*90bd0*/  IMAD.MOV.U32 R215, RZ, RZ, R82 ;  /* 0x000000ffffd77224 */ /* 0x000fc600078e0052 */
        /* <DEDUP_REMOVED lines=19> */
[----:B------:R-:W-:Y:S01]  /*90d10*/  MOV R229, R123 ;  /* 0x0000007b00e57202 */ /* 0x000fe20000000f00 */
[----:B------:R-:W-:-:S02]  /*90d20*/  IMAD.MOV.U32 R228, RZ, RZ, R122 ;  /* 0x000000ffffe47224 */ /* 0x000fc400078e007a */
[----:B------:R-:W4:Y:S01]  /*90d30*/  LDL.LU R122, [R1+0x5bf4] ;  /* 0x005bf400017a7983 */ /* 0x000f220000300800 */
[----:B------:R-:W-:Y:S02]  /*90d40*/  IMAD.MOV.U32 R230, RZ, RZ, R119 ;  /* 0x000000ffffe67224 */ /* 0x000fe400078e0077 */
[----:B------:R-:W-:Y:S01]  /*90d50*/  IMAD.MOV.U32 R231, RZ, RZ, R118 ;  /* 0x000000ffffe77224 */ /* 0x000fe200078e0076 */
        /* <DEDUP_REMOVED lines=9> */
[----:B------:R-:W4:Y:S04]  /*90df0*/  LDL.LU R91, [R1+0x5bdc] ;  /* 0x005bdc00015b7983 */ /* 0x000f280000300800 */
[----:B------:R-:W2:Y:S01]  /*90e00*/  LDL.LU R90, [R1+0x5bd8] ;  /* 0x005bd800015a7983 */ /* 0x000ea20000300800 */
[----:B------:R-:W-:Y:S01]  /*90e10*/  IMAD.MOV.U32 R199, RZ, RZ, R107 ;  /* 0x000000ffffc77224 */ /* 0x000fe200078e006b */
[----:B------:R-:W-:Y:S01]  /*90e20*/  MOV R198, R106 ;  /* 0x0000006a00c67202 */ /* 0x000fe20000000f00 */
[----:B------:R-:W-:-:S02]  /*90e30*/  IMAD.MOV.U32 R197, RZ, RZ, R115 ;  /* 0x000000ffffc57224 */ /* 0x000fc400078e0073 */
[----:B------:R-:W-:Y:S02]  /*90e40*/  IMAD.MOV.U32 R196, RZ, RZ, R114 ;  /* 0x000000ffffc47224 */ /* 0x000fe400078e0072 */
[----:B------:R-:W3:Y:S04]  /*90e50*/  LDL.LU R114, [R1+0x5bd4] ;  /* 0x005bd40001727983 */ /* 0x000ee80000300800 */
[----:B------:R-:W4:Y:S04]  /*90e60*/  LDL.LU R115, [R1+0x5bd0] ;  /* 0x005bd00001737983 */ /* 0x000f280000300800 */
[----:B------:R-:W2:Y:S04]  /*90e70*/  LDL.LU R106, [R1+0x5bcc] ;  /* 0x005bcc00016a7983 */ /* 0x000ea80000300800 */
[----:B------:R-:W2:Y:S01]  /*90e80*/  LDL.LU R107, [R1+0x5bc8] ;  /* 0x005bc800016b7983 */ /* 0x000ea20000300800 */
[----:B------:R-:W-:-:S02]  /*90e90*/  IMAD.MOV.U32 R251, RZ, RZ, R126 ;  /* 0x000000fffffb7224 */ /* 0x000fc400078e007e */
[----:B------:R-:W-:Y:S01]  /*90ea0*/  IMAD.MOV.U32 R250, RZ, RZ, R127 ;  /* 0x000000fffffa7224 */ /* 0x000fe200078e007f */
[----:B------:R-:W-:Y:S01]  /*90eb0*/  MOV R249, R131 ;  /* 0x0000008300f97202 */ /* 0x000fe20000000f00 */
[----:B------:R-:W-:Y:S02]  /*90ec0*/  IMAD.MOV.U32 R248, RZ, RZ, R130 ;  /* 0x000000fffff87224 */ /* 0x000fe400078e0082 */
[----:B------:R-:W2:Y:S04]  /*90ed0*/  LDL.LU R130, [R1+0x5bc4] ;  /* 0x005bc40001827983 */ /* 0x000ea80000300800 */
[----:B------:R-:W2:Y:S04]  /*90ee0*/  LDL.LU R131, [R1+0x5bc0] ;  /* 0x005bc00001837983 */ /* 0x000ea80000300800 */
[----:B------:R-:W2:Y:S04]  /*90ef0*/  LDL.LU R127, [R1+0x5bbc] ;  /* 0x005bbc00017f7983 */ /* 0x000ea80000300800 */
[----:B------:R-:W2:Y:S01]  /*90f00*/  LDL.LU R126, [R1+0x5bb8] ;  /* 0x005bb800017e7983 */ /* 0x000ea20000300800 */
[----:B------:R-:W-:Y:S01]  /*90f10*/  IMAD.MOV.U32 R133, RZ, RZ, R119 ;  /* 0x000000ffff857224 */ /* 0x000fe200078e0077 */
[----:B------:R-:W-:Y:S01]  /*90f20*/  MOV R132, R118 ;  /* 0x0000007600847202 */ /* 0x000fe20000000f00 */
[----:B------:R-:W-:Y:S01]  /*90f30*/  IMAD.MOV.U32 R134, RZ, RZ, R123 ;  /* 0x000000ffff867224 */ /* 0x000fe200078e007b */
[----:B------:R-:W2:Y:S01]  /*90f40*/  LDL.LU R118, [R1+0x5bb4] ;  /* 0x005bb40001767983 */ /* 0x000ea20000300800 */
[----:B------:R-:W-:-:S03]  /*90f50*/  MOV R135, R122 ;  /* 0x0000007a00877202 */ /* 0x000fc60000000f00 */
[----:B------:R-:W2:Y:S04]  /*90f60*/  LDL.LU R119, [R1+0x5bb0] ;  /* 0x005bb00001777983 */ /* 0x000ea80000300800 */
[----:B------:R-:W2:Y:S04]  /*90f70*/  LDL.LU R123, [R1+0x5bac] ;  /* 0x005bac00017b7983 */ /* 0x000ea80000300800 */
[----:B------:R-:W2:Y:S01]  /*90f80*/  LDL.LU R122, [R1+0x5ba8] ;  /* 0x005ba800017a7983 */ /* 0x000ea20000300800 */
[----:B---3--:R-:W-:Y:S01]  /*90f90*/  IMAD.MOV.U32 R143, RZ, RZ, R114 ;  /* 0x000000ffff8f7224 */ /* 0x008fe200078e0072 */
[----:B----4-:R-:W-:Y:S01]  /*90fa0*/  MOV R142, R115 ;  /* 0x00000073008e7202 */ /* 0x010fe20000000f00 */
[----:B--2---:R-:W-:-:S02]  /*90fb0*/  IMAD.MOV.U32 R141, RZ, RZ, R106 ;  /* 0x000000ffff8d7224 */ /* 0x004fc400078e006a */
[----:B------:R-:W-:Y:S02]  /*90fc0*/  IMAD.MOV.U32 R140, RZ, RZ, R107 ;  /* 0x000000ffff8c7224 */ /* 0x000fe400078e006b */
[----:B------:R-:W2:Y:S04]  /*90fd0*/  LDL.LU R107, [R1+0x5ba4] ;  /* 0x005ba400016b7983 */ /* 0x000ea80000300800 */
[----:B------:R-:W3:Y:S04]  /*90fe0*/  LDL.LU R106, [R1+0x5ba0] ;  /* 0x005ba000016a7983 */ /* 0x000ee80000300800 */
[----:B------:R-:W4:Y:S04]  /*90ff0*/  LDL.LU R115, [R1+0x5b9c] ;  /* 0x005b9c0001737983 */ /* 0x000f280000300800 */
[----:B------:R-:W2:Y:S01]  /*91000*/  LDL.LU R114, [R1+0x5b98] ;  /* 0x005b980001727983 */ /* 0x000ea20000300800 */
[----:B------:R-:W-:-:S02]  /*91010*/  IMAD.MOV.U32 R147, RZ, RZ, R130 ;  /* 0x000000ffff937224 */ /* 0x000fc400078e0082 */
[----:B------:R-:W-:Y:S01]  /*91020*/  IMAD.MOV.U32 R146, RZ, RZ, R131 ;  /* 0x000000ffff927224 */ /* 0x000fe200078e0083 */
[----:B------:R-:W-:Y:S01]  /*91030*/  MOV R145, R127 ;  /* 0x0000007f00917202 */ /* 0x000fe20000000f00 */
[----:B------:R-:W-:Y:S02]  /*91040*/  IMAD.MOV.U32 R144, RZ, RZ, R126 ;  /* 0x000000ffff907224 */ /* 0x000fe400078e007e */
[----:B------:R-:W3:Y:S04]  /*91050*/  LDL.LU R126, [R1+0x5b94] ;  /* 0x005b9400017e7983 */ /* 0x000ee80000300800 */
[----:B------:R-:W4:Y:S04]  /*91060*/  LDL.LU R127, [R1+0x5b90] ;  /* 0x005b9000017f7983 */ /* 0x000f280000300800 */
        /* <DEDUP_REMOVED lines=13> */
[----:B------:R-:W2:Y:S01]  /*91140*/  LDL.LU R131, [R1+0x5b74] ;  /* 0x005b740001837983 */ /* 0x000ea20000300800 */
[----:B------:R-:W-:-:S03]  /*91150*/  IMAD.MOV.U32 R237, RZ, RZ, R130 ;  /* 0x000000ffffed7224 */ /* 0x000fc600078e0082 */
[----:B------:R-:W3:Y:S04]  /*91160*/  LDL.LU R130, [R1+0x5b70] ;  /* 0x005b700001827983 */ /* 0x000ee80000300800 */
[----:B------:R-:W4:Y:S04]  /*91170*/  LDL.LU R127, [R1+0x5b6c] ;  /* 0x005b6c00017f7983 */ /* 0x000f280000300800 */
[----:B------:R-:W4:Y:S01]  /*91180*/  LDL.LU R126, [R1+0x5b68] ;  /* 0x005b6800017e7983 */ /* 0x000f220000300800 */
[----:B------:R-:W-:-:S03]  /*91190*/  IMAD.MOV.U32 R192, RZ, RZ, R119 ;  /* 0x000000ffffc07224 */ /* 0x000fc600078e0077 */
[----:B------:R-:W4:Y:S01]  /*911a0*/  LDL.LU R119, [R1+0x5b64] ;  /* 0x005b640001777983 */ /* 0x000f220000300800 */
[----:B------:R-:W-:Y:S01]  /*911b0*/  IMAD.MOV.U32 R194, RZ, RZ, R123 ;  /* 0x000000ffffc27224 */ /* 0x000fe200078e007b */
[----:B------:R-:W-:Y:S01]  /*911c0*/  MOV R193, R118 ;  /* 0x0000007600c17202 */ /* 0x000fe20000000f00 */
[----:B------:R-:W-:Y:S01]  /*911d0*/  IMAD.MOV.U32 R117, RZ, RZ, R100 ;  /* 0x000000ffff757224 */ /* 0x000fe200078e0064 */
[----:B------:R-:W4:Y:S01]  /*911e0*/  LDL.LU R118, [R1+0x5b60] ;  /* 0x005b600001767983 */ /* 0x000f220000300800 */
[----:B------:R-:W-:Y:S01]  /*911f0*/  IMAD.MOV.U32 R195, RZ, RZ, R122 ;  /* 0x000000ffffc37224 */ /* 0x000fe200078e007a */
[----:B------:R-:W-:Y:S01]  /*91200*/  MOV R113, R102 ;  /* 0x0000006600717202 */ /* 0x000fe20000000f00 */
[----:B------:R-:W-:Y:S01]  /*91210*/  IMAD.MOV.U32 R116, RZ, RZ, R101 ;  /* 0x000000ffff747224 */ /* 0x000fe200078e0065 */
[----:B------:R-:W4:Y:S01]  /*91220*/  LDL.LU R123, [R1+0x5b5c] ;  /* 0x005b5c00017b7983 */ /* 0x000f220000300800 */
[----:B------:R-:W-:-:S03]  /*91230*/  IMAD.MOV.U32 R112, RZ, RZ, R103 ;  /* 0x000000ffff707224 */ /* 0x000fc600078e0067 */
[----:B------:R-:W4:Y:S01]  /*91240*/  LDL.LU R122, [R1+0x5b58] ;  /* 0x005b5800017a7983 */ /* 0x000f220000300800 */
[----:B--2---:R-:W-:Y:S01]  /*91250*/  MOV R103, R131 ;  /* 0x0000008300677202 */ /* 0x004fe20000000f00 */
[----:B---3--:R-:W-:Y:S01]  /*91260*/  IMAD.MOV.U32 R102, RZ, RZ, R130 ;  /* 0x000000ffff667224 */ /* 0x008fe200078e0082 */
[----:B----4-:R-:W-:Y:S02]  /*91270*/  MOV R100, R127 ;  /* 0x0000007f00647202 */ /* 0x010fe40000000f00 */
[----:B------:R-:W2:Y:S01]  /*91280*/  LDL.LU R127, [R1+0x5b54] ;  /* 0x005b5400017f7983 */ /* 0x000ea20000300800 */
[----:B------:R-:W-:-:S03]  /*91290*/  IMAD.MOV.U32 R101, RZ, RZ, R126 ;  /* 0x000000ffff657224 */ /* 0x000fc600078e007e */
[----:B------:R-:W3:Y:S04]  /*912a0*/  LDL.LU R126, [R1+0x5b50] ;  /* 0x005b5000017e7983 */ /* 0x000ee80000300800 */
[----:B------:R-:W4:Y:S04]  /*912b0*/  LDL.LU R130, [R1+0x5b4c] ;  /* 0x005b4c0001827983 */ /* 0x000f280000300800 */
[----:B------:R-:W4:Y:S04]  /*912c0*/  LDL.LU R131, [R1+0x5b48] ;  /* 0x005b480001837983 */ /* 0x000f280000300800 */
[----:B-1----:R-:W4:Y:S04]  /*912d0*/  LDL.LU R96, [R1+0x460] ;  /* 0x0004600001607983 */ /* 0x002f280000300800 */
[----:B------:R-:W4:Y:S04]  /*912e0*/  LDL.LU R97, [R1+0x464] ;  /* 0x0004640001617983 */ /* 0x000f280000300800 */
[----:B------:R-:W4:Y:S04]  /*912f0*/  LDL.LU R98, [R1+0x468] ;  /* 0x0004680001627983 */ /* 0x000f280000300800 */
[----:B------:R-:W4:Y:S01]  /*91300*/  LDL.LU R99, [R1+0x46c] ;  /* 0x00046c0001637983 */ /* 0x000f220000300800 */
[----:B------:R-:W-:Y:S01]  /*91310*/  IMAD.MOV.U32 R108, RZ, RZ, R122 ;  /* 0x000000ffff6c7224 */ /* 0x000fe200078e007a */
[----:B------:R-:W-:Y:S01]  /*91320*/  MOV R109, R123 ;  /* 0x0000007b006d7202 */ /* 0x000fe20000000f00 */
[----:B------:R-:W-:Y:S01]  /*91330*/  IMAD.MOV.U32 R110, RZ, RZ, R118 ;  /* 0x000000ffff6e7224 */ /* 0x000fe200078e0076 */
[----:B------:R-:W-:Y:S01]  /*91340*/  HMMA.1688.F32.TF32 R244, R240, R18, R152 ;  /* 0x00000012f0f4723c */ /* 0x000fe20000081098 */
[----:B------:R-:W-:-:S02]  /*91350*/  IMAD.MOV.U32 R111, RZ, RZ, R119 ;  /* 0x000000ffff6f7224 */ /* 0x000fc400078e0077 */
[----:B------:R-:W-:-:S04]  /*91360*/  IMAD.MOV.U32 R136, RZ, RZ, R90 ;  /* 0x000000ffff887224 */ /* 0x000fc800078e005a */
[----:B------:R-:W-:Y:S01]  /*91370*/  MOV R152, R114 ;  /* 0x0000007200987202 */ /* 0x000fe20000000f00 */
[----:B------:R-:W-:Y:S01]  /*91380*/  IMAD.MOV.U32 R153, RZ, RZ, R115 ;  /* 0x000000ffff997224 */ /* 0x000fe200078e0073 */
[----:B------:R-:W-:Y:S01]  /*91390*/  MOV R155, R107 ;  /* 0x0000006b009b7202 */ /* 0x000fe20000000f00 */
        /* <DEDUP_REMOVED lines=12> */
[----:B------:R-:W-:Y:S01]  /*91460*/  MOV R160, R51 ;  /* 0x0000003300a07202 */ /* 0x000fe20000000f00 */
[----:B------:R-:W-:Y:S01]  /*91470*/  IMAD.MOV.U32 R161, RZ, RZ, R59 ;  /* 0x000000ffffa17224 */ /* 0x000fe200078e003b */
[----:B------:R-:W-:Y:S01]  /*91480*/  MOV R163, R55 ;  /* 0x0000003700a37202 */ /* 0x000fe20000000f00 */
[----:B------:R-:W-:Y:S02]  /*91490*/  IMAD.MOV.U32 R162, RZ, RZ, R54 ;  /* 0x000000ffffa27224 */ /* 0x000fe400078e0036 */
[----:B--2---:R-:W-:Y:S01]  /*914a0*/  IMAD.MOV.U32 R95, RZ, RZ, R127 ;  /* 0x000000ffff5f7224 */ /* 0x004fe200078e007f */
[----:B---3--:R-:W-:Y:S01]  /*914b0*/  MOV R94, R126 ;  /* 0x0000007e005e7202 */ /* 0x008fe20000000f00 */
[----:B----4-:R-:W-:-:S02]  /*914c0*/  IMAD.MOV.U32 R92, RZ, RZ, R130 ;  /* 0x000000ffff5c7224 */ /* 0x010fc400078e0082 */
[----:B------:R-:W2:Y:S01]  /*914d0*/  LDL.LU R130, [R1+0x5b44] ;  /* 0x005b440001827983 */ /* 0x000ea20000300800 */
[----:B------:R-:W-:-:S03]  /*914e0*/  IMAD.MOV.U32 R93, RZ, RZ, R131 ;  /* 0x000000ffff5d7224 */ /* 0x000fc600078e0083 */
        /* <DEDUP_REMOVED lines=28> */
[----:B------:R-:W2:Y:S04]  /*916b0*/  LDL.LU R46, [R1+0x5ad0] ;  /* 0x005ad000012e7983 */ /* 0x000ea80000300800 */
[----:B------:R-:W2:Y:S04]  /*916c0*/  LDL.LU R47, [R1+0x5acc] ;  /* 0x005acc00012f7983 */ /* 0x000ea80000300800 */
[----:B------:R-:W3:Y:S04]  /*916d0*/  LDL.LU R50, [R1+0x5ac8] ;  /* 0x005ac80001327983 */ /* 0x000ee80000300800 */
[----:B------:R-:W3:Y:S04]  /*916e0*/  LDL.LU R51, [R1+0x5ac4] ;  /* 0x005ac40001337983 */ /* 0x000ee80000300800 */
[----:B------:R-:W4:Y:S04]  /*916f0*/  LDL.LU R59, [R1+0x5ac0] ;  /* 0x005ac000013b7983 */ /* 0x000f280000300800 */
[----:B------:R-:W4:Y:S04]  /*91700*/  LDL.LU R54, [R1+0x5abc] ;  /* 0x005abc0001367983 */ /* 0x000f280000300800 */
[----:B------:R-:W4:Y:S01]  /*91710*/  LDL.LU R55, [R1+0x5ab8] ;  /* 0x005ab80001377983 */ /* 0x000f220000300800 */
[----:B--2---:R-:W-:-:S15]  /*91720*/  HMMA.1688.F32.TF32 R92, R240, R46, R92 ;  /* 0x0000002ef05c723c */ /* 0x004fde000008105c */
[----:B------:R-:W-:-:S08]  /*91730*/  NOP ;  /* 0x0000000000007918 */ /* 0x000fd00000000000 */
[----:B------:R-:W-:Y:S04]  /*91740*/  STL.64 [R1+0x4c0], R92 ;  /* 0x0004c05c01007387 */ /* 0x000fe80000100a00 */
[----:B------:R1:W-:Y:S04]  /*91750*/  STL.64 [R1+0x4c8], R94 ;  /* 0x0004c85e01007387 */ /* 0x0003e80000100a00 */
[----:B-1----:R-:W2:Y:S01]  /*91760*/  LDL.LU.64 R94, [R1+0x5ab0] ;  /* 0x005ab000015e7983 */ /* 0x002ea20000300a00 */
[C---:B---3--:R-:W-:Y:S03]  /*91770*/  HMMA.1688.F32.TF32 R96, R240.reuse, R50, R96 ;  /* 0x00000032f060723c */ /* 0x048fe60000081060 */
[----:B------:R-:W3:Y:S03]  /*91780*/  LDL.LU.64 R92, [R1+0x5aa8] ;  /* 0x005aa800015c7983 */ /* 0x000ee60000300a00 */
[C---:B----4-:R-:W-:Y:S06]  /*91790*/  HMMA.1688.F32.TF32 R108, R240.reuse, R54, R108 ;  /* 0x00000036f06c723c */ /* 0x050fec000008106c */
[C---:B------:R-:W-:Y:S11]  /*917a0*/  HMMA.1688.F32.TF32 R100, R240.reuse, R58, R100 ;  /* 0x0000003af064723c */ /* 0x040ff60000081064 */
[----:B------:R-:W-:Y:S04]  /*917b0*/  STL.64 [R1+0x4b0], R96 ;  /* 0x0004b06001007387 */ /* 0x000fe80000100a00 */
[----:B------:R1:W-:Y:S04]  /*917c0*/  STL.64 [R1+0x4b8], R98 ;  /* 0x0004b86201007387 */ /* 0x0003e80000100a00 */
[----:B-1----:R-:W4:Y:S04]  /*917d0*/  LDL.LU.64 R98, [R1+0x5aa0] ;  /* 0x005aa00001627983 */ /* 0x002f280000300a00 */
[----:B------:R-:W3:Y:S04]  /*917e0*/  LDL.LU.64 R96, [R1+0x5a98] ;  /* 0x005a980001607983 */ /* 0x000ee80000300a00 */
[----:B------:R-:W-:Y:S04]  /*917f0*/  STL.64 [R1+0x4a0], R108 ;  /* 0x0004a06c01007387 */ /* 0x000fe80000100a00 */
[----:B------:R1:W-:Y:S04]  /*91800*/  STL.64 [R1+0x4a8], R110 ;  /* 0x0004a86e01007387 */ /* 0x0003e80000100a00 */
[----:B-1----:R-:W3:Y:S04]  /*91810*/  LDL.LU.64 R110, [R1+0x5a90] ;  /* 0x005a9000016e7983 */ /* 0x002ee80000300a00 */
[----:B------:R-:W3:Y:S04]  /*91820*/  LDL.LU.64 R108, [R1+0x5a88] ;  /* 0x005a8800016c7983 */ /* 0x000ee80000300a00 */
[----:B------:R-:W-:Y:S04]  /*91830*/  STL.64 [R1+0x490], R100 ;  /* 0x0004906401007387 */ /* 0x000fe80000100a00 */
[----:B------:R1:W-:Y:S04]  /*91840*/  STL.64 [R1+0x498], R102 ;  /* 0x0004986601007387 */ /* 0x0003e80000100a00 */
[----:B-1----:R-:W3:Y:S01]  /*91850*/  LDL.LU.64 R102, [R1+0x5a80] ;  /* 0x005a800001667983 */ /* 0x002ee20000300a00 */
[C---:B------:R-:W-:Y:S03]  /*91860*/  HMMA.1688.F32.TF32 R192, R240.reuse, R62, R192 ;  /* 0x0000003ef0c0723c */ /* 0x040fe600000810c0 */
[----:B------:R-:W3:Y:S03]  /*91870*/  LDL.LU.64 R100, [R1+0x5a78] ;  /* 0x005a780001647983 */ /* 0x000ee60000300a00 */
        /* <DEDUP_REMOVED lines=8> */
[----:B-1----:R-:W3:Y:S05]  /*91900*/  LDL.LU.64 R194, [R1+0x5a70] ;  /* 0x005a700001c27983 */ /* 0x002eea0000300a00 */
[C---:B------:R-:W-:Y:S01]  /*91910*/  HMMA.1688.F32.TF32 R132, R240.reuse, R90, R132 ;  /* 0x0000005af084723c */ /* 0x040fe20000081084 */
[----:B------:R-:W3:Y:S04]  /*91920*/  LDL.LU.64 R192, [R1+0x5a68] ;  /* 0x005a680001c07983 */ /* 0x000ee80000300a00 */
[----:B------:R-:W-:Y:S04]  /*91930*/  STL.64 [R1+0x470], R236 ;  /* 0x000470ec01007387 */ /* 0x000fe80000100a00 */
[----:B------:R1:W-:Y:S04]  /*91940*/  STL.64 [R1+0x478], R238 ;  /* 0x000478ee01007387 */ /* 0x0003e80000100a00 */
[----:B-1----:R-:W3:Y:S04]  /*91950*/  LDL.LU R239, [R1+0x5a60] ;  /* 0x005a600001ef7983 */ /* 0x002ee80000300800 */
        /* <DEDUP_REMOVED lines=20> */
[----:B------:R-:W-:Y:S01]  /*91aa0*/  STL.64 [R1+0x410], R132 ;  /* 0x0004108401007387 */ /* 0x000fe20000100a00 */
[----:B--2---:R-:W-:Y:S03]  /*91ab0*/  HMMA.1688.F32.TF32 R248, R240, R94, R248 ;  /* 0x0000005ef0f8723c */ /* 0x004fe600000810f8 */
[----:B------:R1:W-:Y:S04]  /*91ac0*/  STL.64 [R1+0x418], R134 ;  /* 0x0004188601007387 */ /* 0x0003e80000100a00 */
[----:B-1----:R-:W2:Y:S04]  /*91ad0*/  LDL.LU.64 R134, [R1+0x5a08] ;  /* 0x005a080001867983 */ /* 0x002ea80000300a00 */
[----:B------:R-:W2:-:S12]  /*91ae0*/  LDL.LU.64 R132, [R1+0x5a00] ;  /* 0x005a000001847983 */ /* 0x000e980000300a00 */
[----:B------:R-:W-:Y:S04]  /*91af0*/  STL.64 [R1+0x400], R248 ;  /* 0x000400f801007387 */ /* 0x000fe80000100a00 */
[----:B------:R1:W-:Y:S04]  /*91b00*/  STL.64 [R1+0x408], R250 ;  /* 0x000408fa01007387 */ /* 0x0003e80000100a00 */
[----:B-1----:R-:W2:Y:S04]  /*91b10*/  LDL.LU.64 R250, [R1+0x59f8] ;  /* 0x0059f80001fa7983 */ /* 0x002ea80000300a00 */
[----:B------:R-:W2:Y:S01]  /*91b20*/  LDL.LU.64 R248, [R1+0x59f0] ;  /* 0x0059f00001f87983 */ /* 0x000ea20000300a00 */
[----:B----4-:R-:W-:-:S15]  /*91b30*/  HMMA.1688.F32.TF32 R196, R240, R98, R196 ;  /* 0x00000062f0c4723c */ /* 0x010fde00000810c4 */
[----:B------:R-:W-:-:S08]  /*91b40*/  NOP ;  /* 0x0000000000007918 */ /* 0x000fd00000000000 */
[----:B------:R-:W-:Y:S04]  /*91b50*/  STL.64 [R1+0x3f0], R196 ;  /* 0x0003f0c401007387 */ /* 0x000fe80000100a00 */
[----:B------:R3:W-:Y:S02]  /*91b60*/  STL.64 [R1+0x3f8], R198 ;  /* 0x0003f8c601007387 */ /* 0x0007e40000100a00 */
[C---:B---3--:R-:W-:Y:S06]  /*91b70*/  HMMA.1688.F32.TF32 R196, R240.reuse, R102, R188 ;  /* 0x00000066f0c4723c */ /* 0x048fec00000810bc */
[C---:B------:R-:W-:Y:S06]  /*91b80*/  HMMA.1688.F32.TF32 R188, R240.reuse, R106, R232 ;  /* 0x0000006af0bc723c */ /* 0x040fec00000810e8 */
[C---:B------:R-:W-:Y:S11]  /*91b90*/  HMMA.1688.F32.TF32 R228, R240.reuse, R110, R228 ;  /* 0x0000006ef0e4723c */ /* 0x040ff600000810e4 */
[----:B------:R-:W-:Y:S04]  /*91ba0*/  STL.64 [R1+0x3e0], R196 ;  /* 0x0003e0c401007387 */ /* 0x000fe80000100a00 */
[----:B------:R1:W-:Y:S04]  /*91bb0*/  STL.64 [R1+0x3e8], R198 ;  /* 0x0003e8c601007387 */ /* 0x0003e80000100a00 */
[----:B------:R-:W-:Y:S04]  /*91bc0*/  STL.64 [R1+0x3d0], R188 ;  /* 0x0003d0bc01007387 */ /* 0x000fe80000100a00 */
[----:B------:R3:W-:Y:S01]  /*91bd0*/  STL.64 [R1+0x3d8], R190 ;  /* 0x0003d8be01007387 */ /* 0x0007e20000100a00 */
[C---:B-1----:R-:W-:Y:S06]  /*91be0*/  HMMA.1688.F32.TF32 R196, R240.reuse, R114, R224 ;  /* 0x00000072f0c4723c */ /* 0x042fec00000810e0 */
[C---:B---3--:R-:W-:Y:S01]  /*91bf0*/  HMMA.1688.F32.TF32 R188, R240.reuse, R118, R220 ;  /* 0x00000076f0bc723c */ /* 0x048fe200000810dc */
[----:B------:R-:W-:Y:S04]  /*91c00*/  STL.64 [R1+0x3c0], R228 ;  /* 0x0003c0e401007387 */ /* 0x000fe80000100a00 */
[----:B------:R-:W-:Y:S01]  /*91c10*/  STL.64 [R1+0x3c8], R230 ;  /* 0x0003c8e601007387 */ /* 0x000fe20000100a00 */
[C---:B------:R-:W-:Y:S11]  /*91c20*/  HMMA.1688.F32.TF32 R216, R240.reuse, R122, R216 ;  /* 0x0000007af0d8723c */ /* 0x040ff600000810d8 */
[----:B------:R-:W-:Y:S04]  /*91c30*/  STL.64 [R1+0x3b0], R196 ;  /* 0x0003b0c401007387 */ /* 0x000fe80000100a00 */
[----:B------:R1:W-:Y:S04]  /*91c40*/  STL.64 [R1+0x3b8], R198 ;  /* 0x0003b8c601007387 */ /* 0x0003e80000100a00 */
[----:B------:R-:W-:Y:S04]  /*91c50*/  STL.64 [R1+0x3a0], R188 ;  /* 0x0003a0bc01007387 */ /* 0x000fe80000100a00 */
[----:B------:R3:W-:Y:S01]  /*91c60*/  STL.64 [R1+0x3a8], R190 ;  /* 0x0003a8be01007387 */ /* 0x0007e20000100a00 */
[C---:B-1----:R-:W-:Y:S06]  /*91c70*/  HMMA.1688.F32.TF32 R196, R240.reuse, R126, R212 ;  /* 0x0000007ef0c4723c */ /* 0x042fec00000810d4 */
[----:B---3--:R-:W-:Y:S01]  /*91c80*/  HMMA.1688.F32.TF32 R188, R240, R130, R208 ;  /* 0x00000082f0bc723c */ /* 0x008fe200000810d0 */
[----:B------:R-:W-:Y:S04]  /*91c90*/  STL.64 [R1+0x390], R216 ;  /* 0x000390d801007387 */ /* 0x000fe80000100a00 */
[----:B------:R-:W-:Y:S01]  /*91ca0*/  STL.64 [R1+0x398], R218 ;  /* 0x000398da01007387 */ /* 0x000fe20000100a00 */
[C---:B------:R-:W-:Y:S03]  /*91cb0*/  HMMA.1688.F32.TF32 R204, R156.reuse, R14, R204 ;  /* 0x0000000e9ccc723c */ /* 0x040fe600000810cc */
[----:B------:R-:W-:Y:S04]  /*91cc0*/  LDS R241, [R239+UR8+0x84880] ;  /* 0x08488008eff17984 */ /* 0x000fe80008000800 */
[----:B------:R-:W-:Y:S04]  /*91cd0*/  LDS R243, [R239+UR8+0x84c80] ;  /* 0x084c8008eff37984 */ /* 0x000fe80008000800 */
[----:B------:R-:W-:Y:S04]  /*91ce0*/  STL.64 [R1+0xa0], R196 ;  /* 0x0000a0c401007387 */ /* 0x000fe80000100a00 */
[----:B------:R1:W-:Y:S04]  /*91cf0*/  STL.64 [R1+0xa8], R198 ;  /* 0x0000a8c601007387 */ /* 0x0003e80000100a00 */
[----:B------:R-:W-:Y:S04]  /*91d00*/  STL.64 [R1+0x90], R188 ;  /* 0x000090bc01007387 */ /* 0x000fe80000100a00 */
[----:B------:R3:W-:Y:S01]  /*91d10*/  STL.64 [R1+0x98], R190 ;  /* 0x000098be01007387 */ /* 0x0007e20000100a00 */
[C---:B-1----:R-:W-:Y:S03]  /*91d20*/  HMMA.1688.F32.TF32 R196, R156.reuse, R6, R200 ;  /* 0x000000069cc4723c */ /* 0x042fe600000810c8 */
[----:B------:R-:W-:Y:S04]  /*91d30*/  LDS R240, [R252+UR8+0x84880] ;  /* 0x08488008fcf07984 */ /* 0x000fe80008000800 */
[----:B------:R-:W1:Y:S01]  /*91d40*/  LDS R242, [R252+UR8+0x84c80] ;  /* 0x084c8008fcf27984 */ /* 0x000e620008000800 */
[C---:B---3--:R-:W-:Y:S06]  /*91d50*/  HMMA.1688.F32.TF32 R188, R156.reuse, R10, R184 ;  /* 0x0000000a9cbc723c */ /* 0x048fec00000810b8 */
[C---:B------:R-:W-:Y:S06]  /*91d60*/  HMMA.1688.F32.TF32 R184, R156.reuse, R18, R180 ;  /* 0x000000129cb8723c */ /* 0x040fec00000810b4 */
        /* <DEDUP_REMOVED lines=19> */
[----:B------:R-:W-:Y:S04]  /*91ea0*/  STL.64 [R1+0x10], R168 ;  /* 0x000010a801007387 */ /* 0x000fe80000100a00 */
[----:B------:R1:W-:Y:S01]  /*91eb0*/  STL.64 [R1+0x18], R170 ;  /* 0x000018aa01007387 */ /* 0x0003e20000100a00 */
[----:B--2---:R-:W-:-:S03]  /*91ec0*/  IMAD.MOV.U32 R160, RZ, RZ, R251 ;  /* 0x000000ffffa07224 */ /* 0x004fc600078e00fb */
[----:B------:R-:W1:Y:S01]  /*91ed0*/  LDL.LU R251, [R1+0x59ec] ;  /* 0x0059ec0001fb7983 */ /* 0x000e620000300800 */
[----:B------:R-:W-:Y:S01]  /*91ee0*/  IMAD.MOV.U32 R161, RZ, RZ, R250 ;  /* 0x000000ffffa17224 */ /* 0x000fe200078e00fa */
[----:B------:R-:W-:Y:S02]  /*91ef0*/  MOV R162, R249 ;  /* 0x000000f900a27202 */ /* 0x000fe40000000f00 */
[----:B------:R2:W-:Y:S01]  /*91f00*/  STL.64 [R1], R164 ;  /* 0x000000a401007387 */ /* 0x0005e20000100a00 */
[----:B------:R-:W-:-:S03]  /*91f10*/  IMAD.MOV.U32 R163, RZ, RZ, R248 ;  /* 0x000000ffffa37224 */ /* 0x000fc600078e00f8 */
[----:B------:R2:W-:Y:S04]  /*91f20*/  STL.64 [R1+0x8], R166 ;  /* 0x000008a601007387 */ /* 0x0005e80000100a00 */
[----:B------:R-:W2:Y:S04]  /*91f30*/  LDL.LU R250, [R1+0x59e8] ;  /* 0x0059e80001fa7983 */ /* 0x000ea80000300800 */
[----:B------:R-:W2:Y:S04]  /*91f40*/  LDL.LU R249, [R1+0x59e4] ;  /* 0x0059e40001f97983 */ /* 0x000ea80000300800 */
[----:B------:R-:W2:Y:S04]  /*91f50*/  LDL.LU R248, [R1+0x59e0] ;  /* 0x0059e00001f87983 */ /* 0x000ea80000300800 */
[----:B---3--:R-:W3:Y:S04]  /*91f60*/  LDL.LU R172, [R1+0x120] ;  /* 0x0001200001ac7983 */ /* 0x008ee80000300800 */
[----:B------:R-:W3:Y:S04]  /*91f70*/  LDL.LU R173, [R1+0x124] ;  /* 0x0001240001ad7983 */ /* 0x000ee80000300800 */
[----:B----4-:R-:W3:Y:S04]  /*91f80*/  LDL.LU R174, [R1+0x128] ;  /* 0x0001280001ae7983 */ /* 0x010ee80000300800 */
        /* <DEDUP_REMOVED lines=48> */
[----:B-1----:R-:W-:-:S02]  /*92290*/  IMAD.MOV.U32 R170, RZ, RZ, R251 ;  /* 0x000000ffffaa7224 */ /* 0x002fc400078e00fb */
[----:B--2---:R-:W-:Y:S01]  /*922a0*/  IMAD.MOV.U32 R169, RZ, RZ, R250 ;  /* 0x000000ffffa97224 */ /* 0x004fe200078e00fa */
[----:B------:R-:W-:Y:S01]  /*922b0*/  MOV R168, R249 ;  /* 0x000000f900a87202 */ /* 0x000fe20000000f00 */
[----:B------:R-:W-:Y:S02]  /*922c0*/  IMAD.MOV.U32 R179, RZ, RZ, R248 ;  /* 0x000000ffffb37224 */ /* 0x000fe400078e00f8 */
        /* <DEDUP_REMOVED lines=9> */
[C---:B----4-:R-:W-:Y:S06]  /*92360*/  HMMA.1688.F32.TF32 R180, R156.reuse, R86, R180 ;  /* 0x000000569cb4723c */ /* 0x050fec00000810b4 */
        /* <DEDUP_REMOVED lines=10> */
[----:B--2---:R-:W-:-:S15]  /*92410*/  HMMA.1688.F32.TF32 R248, R156, R42, R248 ;  /* 0x0000002a9cf8723c */ /* 0x004fde00000810f8 */
        /* <DEDUP_REMOVED lines=8> */
[----:B------:R1:W-:Y:S04]  /*924a0*/  STL.64 [R1+0x378], R198 ;  /* 0x000378c601007387 */ /* 0x0003e80000100a00 */
[----:B------:R-:W-:Y:S04]  /*924b0*/  STL.64 [R1+0x360], R188 ;  /* 0x000360bc01007387 */ /* 0x000fe80000100a00 */
[----:B------:R2:W-:Y:S01]  /*924c0*/  STL.64 [R1+0x368], R190 ;  /* 0x000368be01007387 */ /* 0x0005e20000100a00 */
[C---:B-1----:R-:W-:Y:S06]  /*924d0*/  HMMA.1688.F32.TF32 R196, R156.reuse, R62, R216 ;  /* 0x0000003e9cc4723c */ /* 0x042fec00000810d8 */
[----:B--2---:R-:W-:Y:S01]  /*924e0*/  HMMA.1688.F32.TF32 R188, R156, R66, R212 ;  /* 0x000000429cbc723c */ /* 0x004fe200000810d4 */
[----:B------:R-:W-:Y:S04]  /*924f0*/  STL.64 [R1+0x350], R220 ;  /* 0x000350dc01007387 */ /* 0x000fe80000100a00 */
[----:B------:R-:W-:-:S12]  /*92500*/  STL.64 [R1+0x358], R222 ;  /* 0x000358de01007387 */ /* 0x000fd80000100a00 */
[----:B------:R-:W-:Y:S04]  /*92510*/  STL.64 [R1+0x340], R196 ;  /* 0x000340c401007387 */ /* 0x000fe80000100a00 */
[----:B------:R1:W-:Y:S04]  /*92520*/  STL.64 [R1+0x348], R198 ;  /* 0x000348c601007387 */ /* 0x0003e80000100a00 */
[----:B------:R-:W-:Y:S04]  /*92530*/  STL.64 [R1+0x330], R188 ;  /* 0x000330bc01007387 */ /* 0x000fe80000100a00 */
[----:B------:R2:W-:Y:S01]  /*92540*/  STL.64 [R1+0x338], R190 ;  /* 0x000338be01007387 */ /* 0x0005e20000100a00 */
[C---:B-1----:R-:W-:Y:S06]  /*92550*/  HMMA.1688.F32.TF32 R196, R156.reuse, R74, R204 ;  /* 0x0000004a9cc4723c */ /* 0x042fec00000810cc */
[C---:B--2---:R-:W-:Y:S06]  /*92560*/  HMMA.1688.F32.TF32 R188, R156.reuse, R78, R200 ;  /* 0x0000004e9cbc723c */ /* 0x044fec00000810c8 */
[C---:B------:R-:W-:Y:S06]  /*92570*/  HMMA.1688.F32.TF32 R168, R156.reuse, R98, R168 ;  /* 0x000000629ca8723c */ /* 0x040fec00000810a8 */
[----:B------:R-:W-:Y:S01]  /*92580*/  HMMA.1688.F32.TF32 R164, R156, R102, R164 ;  /* 0x000000669ca4723c */ /* 0x000fe200000810a4 */
[----:B------:R-:W-:Y:S01]  /*92590*/  STL.64 [R1+0x320], R208 ;  /* 0x000320d001007387 */ /* 0x000fe20000100a00 */
[----:B------:R-:W-:-:S03]  /*925a0*/  MOV R248, R187 ;  /* 0x000000bb00f87202 */ /* 0x000fc60000000f00 */
[----:B------:R-:W-:Y:S04]  /*925b0*/  STL.64 [R1+0x328], R210 ;  /* 0x000328d201007387 */ /* 0x000fe80000100a00 */
[----:B------:R-:W-:Y:S04]  /*925c0*/  STL.64 [R1+0x310], R196 ;  /* 0x000310c401007387 */ /* 0x000fe80000100a00 */
[----:B------:R-:W-:Y:S04]  /*925d0*/  STL.64 [R1+0x318], R198 ;  /* 0x000318c601007387 */ /* 0x000fe80000100a00 */
[----:B------:R-:W-:Y:S04]  /*925e0*/  STL.64 [R1+0x2f0], R184 ;  /* 0x0002f0b801007387 */ /* 0x000fe80000100a00 */
[----:B------:R-:W-:Y:S04]  /*925f0*/  STL.64 [R1+0x300], R188 ;  /* 0x000300bc01007387 */ /* 0x000fe80000100a00 */
[----:B------:R-:W-:Y:S04]  /*92600*/  STL.64 [R1+0x308], R190 ;  /* 0x000308be01007387 */ /* 0x000fe80000100a00 */
[----:B------:R-:W-:Y:S04]  /*92610*/  STL [R1+0x2f8], R186 ;  /* 0x0002f8ba01007387 */ /* 0x000fe80000100800 */
[----:B------:R1:W-:Y:S01]  /*92620*/  STL [R1+0x5828], R248 ;  /* 0x005828f801007387 */ /* 0x0003e20000100800 */
[----:B------:R-:W-:-:S03]  /*92630*/  IMAD.MOV.U32 R251, RZ, RZ, R170 ;  /* 0x000000fffffb7224 */ /* 0x000fc600078e00aa */
[----:B------:R-:W-:Y:S01]  /*92640*/  STL.64 [R1+0x2d0], R176 ;  /* 0x0002d0b001007387 */ /* 0x000fe20000100a00 */
[----:B------:R-:W-:-:S03]  /*92650*/  MOV R250, R169 ;  /* 0x000000a900fa7202 */ /* 0x000fc60000000f00 */
[----:B------:R-:W-:Y:S01]  /*92660*/  STL.64 [R1+0x2e0], R180 ;  /* 0x0002e0b401007387 */ /* 0x000fe20000100a00 */
[----:B-1----:R-:W-:-:S03]  /*92670*/  IMAD.MOV.U32 R248, RZ, RZ, R179 ;  /* 0x000000fffff87224 */ /* 0x002fc600078e00b3 */
[----:B------:R-:W-:Y:S01]  /*92680*/  STL.64 [R1+0x2e8], R182 ;  /* 0x0002e8b601007387 */ /* 0x000fe20000100a00 */
[----:B------:R-:W-:-:S03]  /*92690*/  IMAD.MOV.U32 R249, RZ, RZ, R168 ;  /* 0x000000fffff97224 */ /* 0x000fc600078e00a8 */
[----:B------:R-:W-:Y:S04]  /*926a0*/  STL [R1+0x2d8], R178 ;  /* 0x0002d8b201007387 */ /* 0x000fe80000100800 */
[----:B------:R1:W-:Y:S04]  /*926b0*/  STL [R1+0x582c], R248 ;  /* 0x00582cf801007387 */ /* 0x0003e80000100800 */
[----:B------:R-:W-:Y:S04]  /*926c0*/  STL.64 [R1+0x2c0], R172 ;  /* 0x0002c0ac01007387 */ /* 0x000fe80000100a00 */
[----:B------:R-:W-:Y:S01]  /*926d0*/  STL.64 [R1+0x2c8], R174 ;  /* 0x0002c8ae01007387 */ /* 0x000fe20000100a00 */
[----:B-1----:R-:W-:-:S03]  /*926e0*/  IMAD.MOV.U32 R248, RZ, RZ, R167 ;  /* 0x000000fffff87224 */ /* 0x002fc600078e00a7 */
[----:B------:R-:W-:Y:S04]  /*926f0*/  STL [R1+0x82c], R171 ;  /* 0x00082cab01007387 */ /* 0x000fe80000100800 */
[----:B------:R1:W-:Y:S04]  /*92700*/  STL [R1+0x5838], R251 ;  /* 0x005838fb01007387 */ /* 0x0003e80000100800 */
[----:B------:R2:W-:Y:S04]  /*92710*/  STL [R1+0x5834], R250 ;  /* 0x005834fa01007387 */ /* 0x0005e80000100800 */
[----:B------:R3:W-:Y:S04]  /*92720*/  STL [R1+0x5830], R249 ;  /* 0x005830f901007387 */ /* 0x0007e80000100800 */
[----:B------:R-:W-:Y:S01]  /*92730*/  STL.64 [R1+0xe0], R164 ;  /* 0x0000e0a401007387 */ /* 0x000fe20000100a00 */
[----:B-1----:R-:W-:Y:S01]  /*92740*/  MOV R251, R161 ;  /* 0x000000a100fb7202 */ /* 0x002fe20000000f00 */
[----:B--2---:R-:W-:-:S02]  /*92750*/  IMAD.MOV.U32 R250, RZ, RZ, R162 ;  /* 0x000000fffffa7224 */ /* 0x004fc400078e00a2 */
[----:B------:R-:W-:Y:S01]  /*92760*/  STL [R1+0xe8], R166 ;  /* 0x0000e8a601007387 */ /* 0x000fe20000100800 */
[----:B---3--:R-:W-:-:S03]  /*92770*/  IMAD.MOV.U32 R249, RZ, RZ, R163 ;  /* 0x000000fffff97224 */ /* 0x008fc600078e00a3 */
[----:B------:R1:W-:Y:S04]  /*92780*/  STL [R1+0x583c], R248 ;  /* 0x00583cf801007387 */ /* 0x0003e80000100800 */
[----:B------:R2:W-:Y:S04]  /*92790*/  STL [R1+0xd0], R160 ;  /* 0x0000d0a001007387 */ /* 0x0005e80000100800 */
[----:B------:R-:W-:Y:S01]  /*927a0*/  STL.64 [R1+0xc0], R132 ;  /* 0x0000c08401007387 */ /* 0x000fe20000100a00 */
[----:B-1----:R-:W-:Y:S01]  /*927b0*/  MOV R248, R135 ;  /* 0x0000008700f87202 */ /* 0x002fe20000000f00 */
[C---:B--2---:R-:W-:Y:S02]  /*927c0*/  HMMA.1688.F32.TF32 R160, R156.reuse, R114, R136 ;  /* 0x000000729ca0723c */ /* 0x044fe40000081088 */
[----:B------:R1:W-:Y:S04]  /*927d0*/  STL [R1+0xc8], R134 ;  /* 0x0000c88601007387 */ /* 0x0003e80000100800 */
[C---:B------:R-:W-:Y:S06]  /*927e0*/  HMMA.1688.F32.TF32 R136, R156.reuse, R118, R140 ;  /* 0x000000769c88723c */ /* 0x040fec000008108c */
[----:B-1----:R-:W-:Y:S01]  /*927f0*/  HMMA.1688.F32.TF32 R132, R156, R122, R144 ;  /* 0x0000007a9c84723c */ /* 0x002fe20000081090 */
[----:B------:R-:W-:-:S10]  /*92800*/  IMAD.MOV.U32 R143, RZ, RZ, R148 ;  /* 0x000000ffff8f7224 */ /* 0x000fd400078e0094 */
[----:B------:R-:W-:Y:S04]  /*92810*/  STL.64 [R1+0xb0], R160 ;  /* 0x0000b0a001007387 */ /* 0x000fe80000100a00 */
[----:B------:R-:W-:Y:S04]  /*92820*/  STL.64 [R1+0xb8], R162 ;  /* 0x0000b8a201007387 */ /* 0x000fe80000100a00 */
[----:B------:R-:W2:Y:S04]  /*92830*/  LDL.LU R140, [R1+0x140] ;  /* 0x00014000018c7983 */ /* 0x000ea80000300800 */
[----:B------:R1:W-:Y:S04]  /*92840*/  STL.64 [R1+0x810], R136 ;  /* 0x0008108801007387 */ /* 0x0003e80000100a00 */
[----:B------:R3:W-:Y:S04]  /*92850*/  STL.64 [R1+0x818], R138 ;  /* 0x0008188a01007387 */ /* 0x0007e80000100a00 */
[----:B------:R-:W-:Y:S01]  /*92860*/  STL.64 [R1+0x800], R132 ;  /* 0x0008008401007387 */ /* 0x000fe20000100a00 */
[----:B------:R-:W-:-:S03]  /*92870*/  IMAD.MOV.U32 R144, RZ, RZ, R149 ;  /* 0x000000ffff907224 */ /* 0x000fc600078e0095 */
[----:B------:R4:W-:Y:S01]  /*92880*/  STL.64 [R1+0x808], R134 ;  /* 0x0008088601007387 */ /* 0x0009e20000100a00 */
[----:B------:R-:W-:-:S03]  /*92890*/  MOV R145, R150 ;  /* 0x0000009600917202 */ /* 0x000fc60000000f00 */
[----:B------:R-:W2:Y:S01]  /*928a0*/  LDL.LU R141, [R1+0x144] ;  /* 0x00014400018d7983 */ /* 0x000ea20000300800 */
[----:B------:R-:W-:-:S03]  /*928b0*/  IMAD.MOV.U32 R146, RZ, RZ, R151 ;  /* 0x000000ffff927224 */ /* 0x000fc600078e0097 */
[----:B------:R-:W2:Y:S04]  /*928c0*/  LDL.LU R142, [R1+0x148] ;  /* 0x00014800018e7983 */ /* 0x000ea80000300800 */
[----:B------:R-:W4:Y:S04]  /*928d0*/  LDL.LU R148, [R1+0x59cc] ;  /* 0x0059cc0001947983 */ /* 0x000f280000300800 */
[----:B------:R-:W4:Y:S04]  /*928e0*/  LDL.LU R149, [R1+0x59c8] ;  /* 0x0059c80001957983 */ /* 0x000f280000300800 */
[----:B------:R-:W4:Y:S04]  /*928f0*/  LDL.LU R150, [R1+0x59c4] ;  /* 0x0059c40001967983 */ /* 0x000f280000300800 */
[----:B------:R-:W4:Y:S01]  /*92900*/  LDL.LU R151, [R1+0x59c0] ;  /* 0x0059c00001977983 */ /* 0x000f220000300800 */
[----:B-1----:R-:W-:Y:S01]  /*92910*/  IMAD.MOV.U32 R136, RZ, RZ, R152 ;  /* 0x000000ffff887224 */ /* 0x002fe200078e0098 */
[----:B------:R-:W-:-:S02]  /*92920*/  MOV R137, R153 ;  /* 0x0000009900897202 */ /* 0x000fc40000000f00 */
[----:B------:R-:W2:Y:S01]  /*92930*/  LDL.LU R147, [R1+0x15c] ;  /* 0x00015c0001937983 */ /* 0x000ea20000300800 */
[----:B---3--:R-:W-:-:S03]  /*92940*/  IMAD.MOV.U32 R138, RZ, RZ, R154 ;  /* 0x000000ffff8a7224 */ /* 0x008fc600078e009a */
[----:B------:R-:W3:Y:S01]  /*92950*/  LDL.LU R152, [R1+0x59bc] ;  /* 0x0059bc0001987983 */ /* 0x000ee20000300800 */
[----:B------:R-:W-:-:S03]  /*92960*/  IMAD.MOV.U32 R139, RZ, RZ, R155 ;  /* 0x000000ffff8b7224 */ /* 0x000fc600078e009b */
[----:B------:R-:W3:Y:S04]  /*92970*/  LDL.LU R153, [R1+0x59b8] ;  /* 0x0059b80001997983 */ /* 0x000ee80000300800 */
[----:B------:R-:W3:Y:S04]  /*92980*/  LDL.LU R154, [R1+0x59b4] ;  /* 0x0059b400019a7983 */ /* 0x000ee80000300800 */
[----:B------:R-:W3:Y:S01]  /*92990*/  LDL.LU R155, [R1+0x59b0] ;  /* 0x0059b000019b7983 */ /* 0x000ee20000300800 */
[----:B----4-:R-:W-:Y:S03]  /*929a0*/  HMMA.1688.F32.TF32 R132, R156, R126, R148 ;  /* 0x0000007e9c84723c */ /* 0x010fe60000081094 */
[----:B------:R-:W4:-:S15]  /*929b0*/  LDL.LU R148, [R1+0x160] ;  /* 0x0001600001947983 */ /* 0x000f1e0000300800 */
[----:B------:R-:W-:-:S05]  /*929c0*/  NOP ;  /* 0x0000000000007918 */ /* 0x000fca0000000000 */
[----:B------:R-:W-:Y:S04]  /*929d0*/  STL.64 [R1+0x7f0], R132 ;  /* 0x0007f08401007387 */ /* 0x000fe80000100a00 */
[----:B------:R3:W-:Y:S04]  /*929e0*/  STL.64 [R1+0x7f8], R134 ;  /* 0x0007f88601007387 */ /* 0x0007e80000100a00 */
[----:B------:R-:W4:Y:S04]  /*929f0*/  LDL.LU R149, [R1+0x164] ;  /* 0x0001640001957983 */ /* 0x000f280000300800 */
[----:B------:R-:W4:Y:S01]  /*92a00*/  LDL.LU R150, [R1+0x168] ;  /* 0x0001680001967983 */ /* 0x000f220000300800 */
[----:B---3--:R-:W-:Y:S03]  /*92a10*/  HMMA.1688.F32.TF32 R132, R156, R130, R152 ;  /* 0x000000829c84723c */ /* 0x008fe60000081098 */
[----:B------:R-:W4:Y:S04]  /*92a20*/  LDL.LU R151, [R1+0x16c] ;  /* 0x00016c0001977983 */ /* 0x000f280000300800 */
[----:B------:R-:W3:-:S15]  /*92a30*/  LDL.LU R164, [R1+0x1a0] ;  /* 0x0001a00001a47983 */ /* 0x000ede0000300800 */
[----:B------:R-:W-:-:S01]  /*92a40*/  NOP ;  /* 0x0000000000007918 */ /* 0x000fc20000000000 */
[----:B------:R-:W-:Y:S04]  /*92a50*/  STL.64 [R1+0xf0], R132 ;  /* 0x0000f08401007387 */ /* 0x000fe80000100a00 */
[----:B------:R-:W-:Y:S04]  /*92a60*/  STL.64 [R1+0xf8], R134 ;  /* 0x0000f88601007387 */ /* 0x000fe80000100a00 */
        /* <DEDUP_REMOVED lines=83> */
[C---:B--2---:R-:W-:Y:S03]  /*92fa0*/  HMMA.1688.F32.TF32 R168, R240.reuse, R70, R168 ;  /* 0x00000046f0a8723c */ /* 0x044fe600000810a8 */
[----:B------:R-:W-:Y:S03]  /*92fb0*/  LDS R132, [R3+UR8+0x84880] ;  /* 0x0848800803847984 */ /* 0x000fe60008000800 */
[C---:B----4-:R-:W-:Y:S01]  /*92fc0*/  HMMA.1688.F32.TF32 R148, R240.reuse, R90, R148 ;  /* 0x0000005af094723c */ /* 0x050fe20000081094 */
[----:B------:R-:W-:Y:S04]  /*92fd0*/  LDS R134, [R3+UR8+0x84c80] ;  /* 0x084c800803867984 */ /* 0x000fe80008000800 */
[----:B------:R-:W-:Y:S01]  /*92fe0*/  LDS R133, [R2+UR8+0x84880] ;  /* 0x0848800802857984 */ /* 0x000fe20008000800 */
[C---:B---3--:R-:W-:Y:S03]  /*92ff0*/  HMMA.1688.F32.TF32 R172, R240.reuse, R66, R172 ;  /* 0x00000042f0ac723c */ /* 0x048fe600000810ac */
[----:B------:R-:W1:Y:S03]  /*93000*/  LDS R135, [R2+UR8+0x84c80] ;  /* 0x084c800802877984 */ /* 0x000e660008000800 */
        /* <DEDUP_REMOVED lines=11> */
[----:B------:R-:W-:-:S15]  /*930c0*/  HMMA.1688.F32.TF32 R236, R240, R10, R236 ;  /* 0x0000000af0ec723c */ /* 0x000fde00000810ec */
[----:B------:R-:W-:-:S02]  /*930d0*/  NOP ;  /* 0x0000000000007918 */ /* 0x000fc40000000000 */
[----:B------:R-:W-:Y:S04]  /*930e0*/  STL.64 [R1+0x7e0], R196 ;  /* 0x0007e0c401007387 */ /* 0x000fe80000100a00 */
[----:B------:R2:W-:Y:S01]  /*930f0*/  STL.64 [R1+0x7e8], R198 ;  /* 0x0007e8c601007387 */ /* 0x0005e20000100a00 */
[C---:B------:R-:W-:Y:S03]  /*93100*/  HMMA.1688.F32.TF32 R220, R240.reuse, R30, R220 ;  /* 0x0000001ef0dc723c */ /* 0x040fe600000810dc */
[----:B--2---:R-:W2:Y:S04]  /*93110*/  LDL.LU.64 R198, [R1+0x59a8] ;  /* 0x0059a80001c67983 */ /* 0x004ea80000300a00 */
[----:B------:R-:W3:Y:S04]  /*93120*/  LDL.LU.64 R196, [R1+0x59a0] ;  /* 0x0059a00001c47983 */ /* 0x000ee80000300a00 */
[----:B------:R-:W-:Y:S04]  /*93130*/  STL.64 [R1+0x7d0], R188 ;  /* 0x0007d0bc01007387 */ /* 0x000fe80000100a00 */
[----:B------:R4:W-:Y:S01]  /*93140*/  STL.64 [R1+0x7d8], R190 ;  /* 0x0007d8be01007387 */ /* 0x0009e20000100a00 */
[C---:B------:R-:W-:Y:S03]  /*93150*/  HMMA.1688.F32.TF32 R204, R240.reuse, R46, R204 ;  /* 0x0000002ef0cc723c */ /* 0x040fe600000810cc */
[----:B----4-:R-:W4:Y:S04]  /*93160*/  LDL.LU.64 R190, [R1+0x5998] ;  /* 0x0059980001be7983 */ /* 0x010f280000300a00 */
        /* <DEDUP_REMOVED lines=72> */
[C---:B------:R-:W-:Y:S06]  /*935f0*/  HMMA.1688.F32.TF32 R156, R240.reuse, R82, R156 ;  /* 0x00000052f09c723c */ /* 0x040fec000008109c */
[C---:B------:R-:W-:Y:S06]  /*93600*/  HMMA.1688.F32.TF32 R152, R240.reuse, R86, R152 ;  /* 0x00000056f098723c */ /* 0x040fec0000081098 */
[C---:B------:R-:W-:Y:S06]  /*93610*/  HMMA.1688.F32.TF32 R144, R240.reuse, R94, R144 ;  /* 0x0000005ef090723c */ /* 0x040fec0000081090 */
[C---:B------:R-:W-:Y:S05]  /*93620*/  HMMA.1688.F32.TF32 R140, R240.reuse, R98, R140 ;  /* 0x00000062f08c723c */ /* 0x040fea000008108c */
[----:B------:R1:W-:Y:S01]  /*93630*/  STL.64 [R1+0x6b0], R156 ;  /* 0x0006b09c01007387 */ /* 0x0003e20000100a00 */
[----:B------:R-:W-:Y:S03]  /*93640*/  HMMA.1688.F32.TF32 R136, R240, R102, R136 ;  /* 0x00000066f088723c */ /* 0x000fe60000081088 */
        /* <DEDUP_REMOVED lines=10> */
[----:B------:R3:W-:Y:S01]  /*936f0*/  STL.64 [R1+0x128], R138 ;  /* 0x0001288a01007387 */ /* 0x0007e20000100a00 */
[----:B-1----:R-:W-:-:S02]  /*93700*/  IMAD.MOV.U32 R156, RZ, RZ, R9 ;  /* 0x000000ffff9c7224 */ /* 0x002fc400078e0009 */
[----:B------:R-:W-:Y:S01]  /*93710*/  IMAD.MOV.U32 R157, RZ, RZ, R8 ;  /* 0x000000ffff9d7224 */ /* 0x000fe200078e0008 */
[----:B------:R-:W-:Y:S01]  /*93720*/  MOV R158, R5 ;  /* 0x00000005009e7202 */ /* 0x000fe20000000f00 */
[----:B------:R-:W-:Y:S01]  /*93730*/  IMAD.MOV.U32 R159, RZ, RZ, R4 ;  /* 0x000000ffff9f7224 */ /* 0x000fe200078e0004 */
[----:B------:R-:W-:Y:S04]  /*93740*/  LDS R152, [R252+UR8+0x85000] ;  /* 0x08500008fc987984 */ /* 0x000fe80008000800 */
[----:B------:R-:W-:Y:S01]  /*93750*/  LDS R154, [R252+UR8+0x85400] ;  /* 0x08540008fc9a7984 */ /* 0x000fe20008000800 */
[C---:B---3--:R-:W-:Y:S06]  /*93760*/  HMMA.1688.F32.TF32 R136, R240.reuse, R114, R168 ;  /* 0x00000072f088723c */ /* 0x048fec00000810a8 */
[C---:B----4-:R-:W-:Y:S06]  /*93770*/  HMMA.1688.F32.TF32 R140, R240.reuse, R110, R164 ;  /* 0x0000006ef08c723c */ /* 0x050fec00000810a4 */
[C---:B--2---:R-:W-:Y:S06]  /*93780*/  HMMA.1688.F32.TF32 R144, R240.reuse, R106, R160 ;  /* 0x0000006af090723c */ /* 0x044fec00000810a0 */
[C---:B------:R-:W-:Y:S01]  /*93790*/  HMMA.1688.F32.TF32 R160, R240.reuse, R118, R172 ;  /* 0x00000076f0a0723c */ /* 0x040fe200000810ac */
[----:B------:R-:W-:Y:S01]  /*937a0*/  MOV R148, R17 ;  /* 0x0000001100947202 */ /* 0x000fe20000000f00 */
[----:B------:R-:W-:Y:S01]  /*937b0*/  IMAD.MOV.U32 R149, RZ, RZ, R16 ;  /* 0x000000ffff957224 */ /* 0x000fe200078e0010 */
[----:B------:R-:W-:Y:S01]  /*937c0*/  MOV R151, R12 ;  /* 0x0000000c00977202 */ /* 0x000fe20000000f00 */
[----:B------:R-:W-:Y:S01]  /*937d0*/  IMAD.MOV.U32 R150, RZ, RZ, R13 ;  /* 0x000000ffff967224 */ /* 0x000fe200078e000d */
[----:B------:R-:W-:Y:S01]  /*937e0*/  LDS R172, [R252+UR8+0x85080] ;  /* 0x08508008fcac7984 */ /* 0x000fe20008000800 */
[C---:B------:R-:W-:Y:S06]  /*937f0*/  HMMA.1688.F32.TF32 R164, R240.reuse, R122, R176 ;  /* 0x0000007af0a4723c */ /* 0x040fec00000810b0 */
[----:B------:R-:W-:Y:S05]  /*93800*/  HMMA.1688.F32.TF32 R168, R240, R126, R180 ;  /* 0x0000007ef0a8723c */ /* 0x000fea00000810b4 */
[----:B------:R-:W-:Y:S04]  /*93810*/  STL.64 [R1+0x110], R144 ;  /* 0x0001109001007387 */ /* 0x000fe80000100a00 */
[----:B------:R-:W-:Y:S04]  /*93820*/  STL.64 [R1+0x118], R146 ;  /* 0x0001189201007387 */ /* 0x000fe80000100a00 */
[----:B------:R-:W-:Y:S04]  /*93830*/  STL.64 [R1+0x100], R140 ;  /* 0x0001008c01007387 */ /* 0x000fe80000100a00 */
[----:B------:R1:W-:Y:S01]  /*93840*/  STL.64 [R1+0x108], R142 ;  /* 0x0001088e01007387 */ /* 0x0003e20000100a00 */
[----:B------:R-:W-:Y:S03]  /*93850*/  HMMA.1688.F32.TF32 R156, R132, R58, R156 ;  /* 0x0000003a849c723c */ /* 0x000fe6000008109c */
[----:B------:R-:W-:Y:S03]  /*93860*/  LDS R174, [R252+UR8+0x85480] ;  /* 0x08548008fcae7984 */ /* 0x000fe60008000800 */
[----:B-1----:R-:W-:Y:S01]  /*93870*/  HMMA.1688.F32.TF32 R140, R240, R130, R184 ;  /* 0x00000082f08c723c */ /* 0x002fe200000810b8 */
[----:B------:R-:W-:Y:S04]  /*93880*/  STL.64 [R1+0x56e0], R162 ;  /* 0x0056e0a201007387 */ /* 0x000fe80000100a00 */
[----:B------:R1:W-:Y:S04]  /*93890*/  STL.64 [R1+0x660], R136 ;  /* 0x0006608801007387 */ /* 0x0003e80000100a00 */
[----:B------:R2:W-:Y:S04]  /*938a0*/  STL.64 [R1+0x668], R138 ;  /* 0x0006688a01007387 */ /* 0x0005e80000100a00 */
[----:B------:R-:W-:Y:S04]  /*938b0*/  STL.64 [R1+0x56d8], R160 ;  /* 0x0056d8a001007387 */ /* 0x000fe80000100a00 */
[----:B------:R-:W-:Y:S01]  /*938c0*/  STL.64 [R1+0x56f0], R166 ;  /* 0x0056f0a601007387 */ /* 0x000fe20000100a00 */
[----:B-1----:R-:W-:-:S03]  /*938d0*/  MOV R136, R197 ;  /* 0x000000c500887202 */ /* 0x002fc60000000f00 */
[----:B------:R-:W-:Y:S04]  /*938e0*/  STL.64 [R1+0x56e8], R164 ;  /* 0x0056e8a401007387 */ /* 0x000fe80000100a00 */
[----:B------:R-:W-:Y:S01]  /*938f0*/  STL.64 [R1+0x5700], R170 ;  /* 0x005700aa01007387 */ /* 0x000fe20000100a00 */
[----:B------:R-:W-:-:S03]  /*93900*/  IMAD.MOV.U32 R137, RZ, RZ, R198 ;  /* 0x000000ffff897224 */ /* 0x000fc600078e00c6 */
[----:B------:R-:W-:Y:S01]  /*93910*/  STL.64 [R1+0x56f8], R168 ;  /* 0x0056f8a801007387 */ /* 0x000fe20000100a00 */
[----:B--2---:R-:W-:-:S03]  /*93920*/  IMAD.MOV.U32 R138, RZ, RZ, R199 ;  /* 0x000000ffff8a7224 */ /* 0x004fc600078e00c7 */
[----:B------:R-:W2:Y:S01]  /*93930*/  LDL.LU R197, [R1+0x5878] ;  /* 0x0058780001c57983 */ /* 0x000ea20000300800 */
[----:B------:R-:W-:-:S03]  /*93940*/  MOV R139, R192 ;  /* 0x000000c0008b7202 */ /* 0x000fc60000000f00 */
[----:B------:R1:W-:Y:S04]  /*93950*/  STL.64 [R1+0x650], R140 ;  /* 0x0006508c01007387 */ /* 0x0003e80000100a00 */
[----:B------:R3:W-:Y:S04]  /*93960*/  STL.64 [R1+0x658], R142 ;  /* 0x0006588e01007387 */ /* 0x0007e80000100a00 */
[----:B------:R-:W2:Y:S04]  /*93970*/  LDL.LU R198, [R1+0x5874] ;  /* 0x0058740001c67983 */ /* 0x000ea80000300800 */
[----:B------:R-:W2:Y:S01]  /*93980*/  LDL.LU R199, [R1+0x5870] ;  /* 0x0058700001c77983 */ /* 0x000ea20000300800 */
[----:B-1----:R-:W-:-:S02]  /*93990*/  IMAD.MOV.U32 R140, RZ, RZ, R193 ;  /* 0x000000ffff8c7224 */ /* 0x002fc400078e00c1 */
[----:B------:R-:W-:Y:S01]  /*939a0*/  IMAD.MOV.U32 R141, RZ, RZ, R194 ;  /* 0x000000ffff8d7224 */ /* 0x000fe200078e00c2 */
[----:B------:R-:W4:Y:S01]  /*939b0*/  LDL.LU R192, [R1+0x586c] ;  /* 0x00586c0001c07983 */ /* 0x000f220000300800 */
[----:B---3--:R-:W-:Y:S01]  /*939c0*/  MOV R142, R195 ;  /* 0x000000c3008e7202 */ /* 0x008fe20000000f00 */
[----:B------:R-:W-:Y:S02]  /*939d0*/  IMAD.MOV.U32 R143, RZ, RZ, R188 ;  /* 0x000000ffff8f7224 */ /* 0x000fe400078e00bc */
[----:B------:R-:W4:Y:S01]  /*939e0*/  LDL.LU R193, [R1+0x5868] ;  /* 0x0058680001c17983 */ /* 0x000f220000300800 */
[----:B------:R-:W-:-:S03]  /*939f0*/  IMAD.MOV.U32 R144, RZ, RZ, R189 ;  /* 0x000000ffff907224 */ /* 0x000fc600078e00bd */
[----:B------:R-:W4:Y:S01]  /*93a00*/  LDL.LU R194, [R1+0x5864] ;  /* 0x0058640001c27983 */ /* 0x000f220000300800 */
[----:B------:R-:W-:-:S03]  /*93a10*/  MOV R145, R190 ;  /* 0x000000be00917202 */ /* 0x000fc60000000f00 */
[----:B------:R-:W4:Y:S01]  /*93a20*/  LDL.LU R195, [R1+0x5860] ;  /* 0x0058600001c37983 */ /* 0x000f220000300800 */
[----:B------:R-:W-:-:S03]  /*93a30*/  IMAD.MOV.U32 R146, RZ, RZ, R191 ;  /* 0x000000ffff927224 */ /* 0x000fc600078e00bf */
[----:B------:R-:W3:Y:S04]  /*93a40*/  LDL.LU R188, [R1+0x585c] ;  /* 0x00585c0001bc7983 */ /* 0x000ee80000300800 */
[----:B------:R-:W3:Y:S04]  /*93a50*/  LDL.LU R189, [R1+0x5858] ;  /* 0x0058580001bd7983 */ /* 0x000ee80000300800 */
[----:B------:R-:W3:Y:S04]  /*93a60*/  LDL.LU R190, [R1+0x5854] ;  /* 0x0058540001be7983 */ /* 0x000ee80000300800 */
[----:B------:R-:W3:Y:S01]  /*93a70*/  LDL.LU R191, [R1+0x5850] ;  /* 0x0058500001bf7983 */ /* 0x000ee20000300800 */
[----:B------:R-:W-:-:S03]  /*93a80*/  IMAD.MOV.U32 R147, RZ, RZ, R29 ;  /* 0x000000ffff937224 */ /* 0x000fc600078e001d */
[----:B------:R-:W3:Y:S04]  /*93a90*/  LDL R29, [R1+0xcc0] ;  /* 0x000cc000011d7983 */ /* 0x000ee80000100800 */
[C---:B------:R-:W-:Y:S06]  /*93aa0*/  HMMA.1688.F32.TF32 R144, R132.reuse, R66, R144 ;  /* 0x000000428490723c */ /* 0x040fec0000081090 */
[C---:B------:R-:W-:Y:S06]  /*93ab0*/  HMMA.1688.F32.TF32 R140, R132.reuse, R70, R140 ;  /* 0x00000046848c723c */ /* 0x040fec000008108c */
[----:B------:R-:W-:Y:S01]  /*93ac0*/  HMMA.1688.F32.TF32 R136, R132, R74, R136 ;  /* 0x0000004a8488723c */ /* 0x000fe20000081088 */
[----:B------:R-:W-:Y:S01]  /*93ad0*/  IMAD.MOV.U32 R160, RZ, RZ, R104 ;  /* 0x000000ffffa07224 */ /* 0x000fe200078e0068 */
[----:B------:R-:W-:Y:S01]  /*93ae0*/  MOV R240, R100 ;  /* 0x0000006400f07202 */ /* 0x000fe20000000f00 */
[----:B------:R-:W-:-:S02]  /*93af0*/  IMAD.MOV.U32 R161, RZ, RZ, R105 ;  /* 0x000000ffffa17224 */ /* 0x000fc400078e0069 */
[----:B------:R-:W-:Y:S01]  /*93b00*/  IMAD.MOV.U32 R241, RZ, RZ, R101 ;  /* 0x000000fffff17224 */ /* 0x000fe200078e0065 */
[C---:B--2---:R-:W-:Y:S06]  /*93b10*/  HMMA.1688.F32.TF32 R184, R132.reuse, R10, R196 ;  /* 0x0000000a84b8723c */ /* 0x044fec00000810c4 */
[C---:B------:R-:W-:Y:S06]  /*93b20*/  HMMA.1688.F32.TF32 R196, R132.reuse, R26, R208 ;  /* 0x0000001a84c4723c */ /* 0x040fec00000810d0 */
[C---:B----4-:R-:W-:Y:S06]  /*93b30*/  HMMA.1688.F32.TF32 R180, R132.reuse, R6, R192 ;  /* 0x0000000684b4723c */ /* 0x050fec00000810c0 */
[C---:B------:R-:W-:Y:S06]  /*93b40*/  HMMA.1688.F32.TF32 R192, R132.reuse, R22, R204 ;  /* 0x0000001684c0723c */ /* 0x040fec00000810cc */
[C---:B---3--:R-:W-:Y:S01]  /*93b50*/  HMMA.1688.F32.TF32 R176, R132.reuse, R14, R188 ;  /* 0x0000000e84b0723c */ /* 0x048fe200000810bc */
[----:B------:R-:W-:Y:S05]  /*93b60*/  LDSM.16.M88.4 R12, [R29+UR9+0x2100] ;  /* 0x002100091d0c783b */ /* 0x000fea0008000200 */
[C---:B------:R-:W-:Y:S01]  /*93b70*/  HMMA.1688.F32.TF32 R188, R132.reuse, R18, R200 ;  /* 0x0000001284bc723c */ /* 0x040fe200000810c8 */
[----:B------:R-:W1:Y:S05]  /*93b80*/  LDSM.16.M88.4 R16, [R29+UR9+0x100] ;  /* 0x000100091d10783b */ /* 0x000e6a0008000200 */
[C---:B------:R-:W-:Y:S01]  /*93b90*/  HMMA.1688.F32.TF32 R200, R132.reuse, R30, R212 ;  /* 0x0000001e84c8723c */ /* 0x040fe200000810d4 */
[----:B------:R-:W2:Y:S04]  /*93ba0*/  LDSM.16.M88.4 R8, [R29+UR9+0x4100] ;  /* 0x004100091d08783b */ /* 0x000ea80008000200 */
[----:B------:R-:W3:Y:S01]  /*93bb0*/  LDSM.16.M88.4 R4, [R29+UR9+0x6100] ;  /* 0x006100091d04783b */ /* 0x000ee20008000200 */
[C---:B------:R-:W-:Y:S06]  /*93bc0*/  HMMA.1688.F32.TF32 R204, R132.reuse, R34, R216 ;  /* 0x0000002284cc723c */ /* 0x040fec00000810d8 */
[C---:B------:R-:W-:Y:S01]  /*93bd0*/  HMMA.1688.F32.TF32 R208, R132.reuse, R38, R220 ;  /* 0x0000002684d0723c */ /* 0x040fe200000810dc */
[----:B------:R-:W-:Y:S05]  /*93be0*/  STL [R1+0x56d0], R176 ;  /* 0x0056d0b001007387 */ /* 0x000fea0000100800 */
[C---:B------:R-:W-:Y:S01]  /*93bf0*/  HMMA.1688.F32.TF32 R212, R132.reuse, R42, R224 ;  /* 0x0000002a84d4723c */ /* 0x040fe200000810e0 */
[----:B------:R-:W-:Y:S05]  /*93c00*/  STL [R1+0x56cc], R177 ;  /* 0x0056ccb101007387 */ /* 0x000fea0000100800 */
[C---:B------:R-:W-:Y:S01]  /*93c10*/  HMMA.1688.F32.TF32 R216, R132.reuse, R46, R228 ;  /* 0x0000002e84d8723c */ /* 0x040fe200000810e4 */
[----:B------:R4:W-:Y:S05]  /*93c20*/  STL [R1+0x56c8], R178 ;  /* 0x0056c8b201007387 */ /* 0x0009ea0000100800 */
[C---:B------:R-:W-:Y:S01]  /*93c30*/  HMMA.1688.F32.TF32 R220, R132.reuse, R50, R232 ;  /* 0x0000003284dc723c */ /* 0x040fe200000810e8 */
[----:B------:R2:W-:Y:S04]  /*93c40*/  STL [R1+0x56c4], R179 ;  /* 0x0056c4b301007387 */ /* 0x0005e80000100800 */
[----:B------:R-:W-:Y:S01]  /*93c50*/  STL.64 [R1+0x5710], R182 ;  /* 0x005710b601007387 */ /* 0x000fe20000100a00 */
[C---:B------:R-:W-:Y:S03]  /*93c60*/  HMMA.1688.F32.TF32 R224, R132.reuse, R54, R236 ;  /* 0x0000003684e0723c */ /* 0x040fe600000810ec */
        /* <DEDUP_REMOVED lines=24> */
[----:B-1----:R-:W-:Y:S04]  /*93df0*/  STL [R1+0x568c], R18 ;  /* 0x00568c1201007387 */ /* 0x002fe80000100800 */
[----:B------:R-:W-:Y:S04]  /*93e00*/  STL [R1+0x5688], R19 ;  /* 0x0056881301007387 */ /* 0x000fe80000100800 */
[----:B------:R-:W-:Y:S01]  /*93e10*/  STL [R1+0x5684], R14 ;  /* 0x0056840e01007387 */ /* 0x000fe20000100800 */
[----:B----4-:R-:W-:-:S03]  /*93e20*/  IMAD.MOV.U32 R178, RZ, RZ, R146 ;  /* 0x000000ffffb27224 */ /* 0x010fc600078e0092 */
[----:B------:R-:W-:Y:S01]  /*93e30*/  STL [R1+0x5680], R15 ;  /* 0x0056800f01007387 */ /* 0x000fe20000100800 */
[----:B--2---:R-:W-:-:S03]  /*93e40*/  IMAD.MOV.U32 R179, RZ, RZ, R147 ;  /* 0x000000ffffb37224 */ /* 0x004fc600078e0093 */
[----:B------:R-:W-:Y:S01]  /*93e50*/  STL [R1+0x5694], R10 ;  /* 0x0056940a01007387 */ /* 0x000fe20000100800 */
[----:B------:R-:W-:Y:S01]  /*93e60*/  IMAD.MOV.U32 R176, RZ, RZ, R144 ;  /* 0x000000ffffb07224 */ /* 0x000fe200078e0090 */
[----:B------:R-:W-:Y:S02]  /*93e70*/  MOV R177, R145 ;  /* 0x0000009100b17202 */ /* 0x000fe40000000f00 */
[----:B------:R-:W-:Y:S04]  /*93e80*/  STL [R1+0x5690], R11 ;  /* 0x0056900b01007387 */ /* 0x000fe80000100800 */
[----:B---3--:R-:W-:Y:S04]  /*93e90*/  STL [R1+0x569c], R6 ;  /* 0x00569c0601007387 */ /* 0x008fe80000100800 */
[----:B------:R-:W-:Y:S04]  /*93ea0*/  STL [R1+0x5698], R7 ;  /* 0x0056980701007387 */ /* 0x000fe80000100800 */
[----:B------:R1:W-:Y:S04]  /*93eb0*/  STL [R1+0x56c0], R231 ;  /* 0x0056c0e701007387 */ /* 0x0003e80000100800 */
[----:B------:R-:W-:Y:S04]  /*93ec0*/  STL.64 [R1+0x640], R156 ;  /* 0x0006409c01007387 */ /* 0x000fe80000100a00 */
[----:B------:R-:W-:Y:S01]  /*93ed0*/  STL.64 [R1+0x648], R158 ;  /* 0x0006489e01007387 */ /* 0x000fe20000100a00 */
[----:B-1----:R-:W-:-:S03]  /*93ee0*/  MOV R231, R140 ;  /* 0x0000008c00e77202 */ /* 0x002fc60000000f00 */
[----:B------:R-:W-:Y:S04]  /*93ef0*/  STL.64 [R1+0x57d0], R178 ;  /* 0x0057d0b201007387 */ /* 0x000fe80000100a00 */
[----:B------:R-:W-:Y:S04]  /*93f00*/  STL.64 [R1+0x57c8], R176 ;  /* 0x0057c8b001007387 */ /* 0x000fe80000100a00 */
[----:B------:R-:W-:Y:S04]  /*93f10*/  STL [R1+0x614], R141 ;  /* 0x0006148d01007387 */ /* 0x000fe80000100800 */
[----:B------:R-:W-:Y:S04]  /*93f20*/  STL.64 [R1+0x618], R142 ;  /* 0x0006188e01007387 */ /* 0x000fe80000100a00 */
[----:B------:R-:W-:Y:S04]  /*93f30*/  STL.64 [R1+0x57e0], R230 ;  /* 0x0057e0e601007387 */ /* 0x000fe80000100a00 */
[----:B------:R-:W-:Y:S04]  /*93f40*/  STL.64 [R1+0x57d8], R228 ;  /* 0x0057d8e401007387 */ /* 0x000fe80000100a00 */
[----:B------:R-:W2:Y:S04]  /*93f50*/  LDL.LU R104, [R1+0x584c] ;  /* 0x00584c0001687983 */ /* 0x000ea80000300800 */
[----:B------:R1:W-:Y:S04]  /*93f60*/  STL.64 [R1+0x600], R136 ;  /* 0x0006008801007387 */ /* 0x0003e80000100a00 */
        /* <DEDUP_REMOVED lines=32> */
[----:B------:R-:W-:Y:S01]  /*94170*/  MOV R150, R77 ;  /* 0x0000004d00967202 */ /* 0x000fe20000000f00 */
[----:B------:R-:W-:Y:S01]  /*94180*/  IMAD.MOV.U32 R151, RZ, RZ, R76 ;  /* 0x000000ffff977224 */ /* 0x000fe200078e004c */
[----:B------:R-:W-:Y:S01]  /*94190*/  MOV R140, R65 ;  /* 0x00000041008c7202 */ /* 0x000fe20000000f00 */
[----:B------:R-:W-:Y:S01]  /*941a0*/  IMAD.MOV.U32 R141, RZ, RZ, R64 ;  /* 0x000000ffff8d7224 */ /* 0x000fe200078e0040 */
[----:B------:R-:W-:Y:S01]  /*941b0*/  MOV R143, R60 ;  /* 0x0000003c008f7202 */ /* 0x000fe20000000f00 */
[----:B------:R-:W-:Y:S01]  /*941c0*/  IMAD.MOV.U32 R142, RZ, RZ, R61 ;  /* 0x000000ffff8e7224 */ /* 0x000fe200078e003d */
[----:B------:R-:W-:-:S05]  /*941d0*/  LOP3.LUT R175, R252, 0x20, RZ, 0x3c, !PT ;  /* 0x00000020fcaf7812 */ /* 0x000fca00078e3cff */
[----:B------:R-:W-:Y:S04]  /*941e0*/  LDS R153, [R175+UR8+0x85000] ;  /* 0x08500008af997984 */ /* 0x000fe80008000800 */
[----:B------:R-:W1:Y:S01]  /*941f0*/  LDS R155, [R175+UR8+0x85400] ;  /* 0x08540008af9b7984 */ /* 0x000e620008000800 */
[----:B------:R-:W-:Y:S01]  /*94200*/  IMAD.MOV.U32 R242, RZ, RZ, R109 ;  /* 0x000000fffff27224 */ /* 0x000fe200078e006d */
[----:B------:R-:W-:Y:S01]  /*94210*/  MOV R243, R108 ;  /* 0x0000006c00f37202 */ /* 0x000fe20000000f00 */
[----:B------:R-:W-:Y:S01]  /*94220*/  IMAD.MOV.U32 R168, RZ, RZ, R97 ;  /* 0x000000ffffa87224 */ /* 0x000fe200078e0061 */
[----:B------:R-:W-:Y:S01]  /*94230*/  MOV R169, R96 ;  /* 0x0000006000a97202 */ /* 0x000fe20000000f00 */
[----:B------:R-:W-:Y:S02]  /*94240*/  IMAD.MOV.U32 R170, RZ, RZ, R93 ;  /* 0x000000ffffaa7224 */ /* 0x000fe400078e005d */
[----:B------:R-:W-:Y:S01]  /*94250*/  IMAD.MOV.U32 R171, RZ, RZ, R92 ;  /* 0x000000ffffab7224 */ /* 0x000fe200078e005c */
        /* <DEDUP_REMOVED lines=14> */
[----:B------:R-:W-:Y:S01]  /*94340*/  HMMA.1688.F32.TF32 R232, R132, R126, R156 ;  /* 0x0000007e84e8723c */ /* 0x000fe2000008109c */
[----:B------:R-:W-:Y:S01]  /*94350*/  IMAD.MOV.U32 R146, RZ, RZ, R69 ;  /* 0x000000ffff927224 */ /* 0x000fe200078e0045 */
[----:B------:R-:W-:Y:S01]  /*94360*/  LDSM.16.M88.4 R72, [R29+UR9+0x28100] ;  /* 0x028100091d48783b */ /* 0x000fe20008000200 */
[----:B------:R-:W-:-:S03]  /*94370*/  IMAD.MOV.U32 R147, RZ, RZ, R68 ;  /* 0x000000ffff937224 */ /* 0x000fc600078e0044 */
[C---:B------:R-:W-:Y:S01]  /*94380*/  HMMA.1688.F32.TF32 R236, R132.reuse, R130, R148 ;  /* 0x0000008284ec723c */ /* 0x040fe20000081094 */
        /* <DEDUP_REMOVED lines=9> */
[----:B------:R-:W-:Y:S01]  /*94420*/  LDS R175, [R175+UR8+0x85480] ;  /* 0x08548008afaf7984 */ /* 0x000fe20008000800 */
[----:B--2---:R-:W-:Y:S01]  /*94430*/  IMAD.MOV.U32 R183, RZ, RZ, R104 ;  /* 0x000000ffffb77224 */ /* 0x004fe200078e0068 */
[----:B----4-:R-:W-:Y:S07]  /*94440*/  HMMA.1688.F32.TF32 R76, R132, R78, R136 ;  /* 0x0000004e844c723c */ /* 0x010fee0000081088 */
[----:B------:R-:W-:-:S02]  /*94450*/  IMAD.MOV.U32 R136, RZ, RZ, R57 ;  /* 0x000000ffff887224 */ /* 0x000fc400078e0039 */
[----:B------:R-:W-:Y:S02]  /*94460*/  IMAD.MOV.U32 R137, RZ, RZ, R56 ;  /* 0x000000ffff897224 */ /* 0x000fe400078e0038 */
[----:B------:R-:W-:-:S12]  /*94470*/  IMAD.MOV.U32 R139, RZ, RZ, R0 ;  /* 0x000000ffff8b7224 */ /* 0x000fd800078e0000 */
[----:B------:R-:W-:Y:S01]  /*94480*/  STL.64 [R1+0x5f0], R76 ;  /* 0x0005f04c01007387 */ /* 0x000fe20000100a00 */
[C---:B---3--:R-:W-:Y:S03]  /*94490*/  HMMA.1688.F32.TF32 R56, R132.reuse, R82, R204 ;  /* 0x000000528438723c */ /* 0x048fe600000810cc */
[----:B------:R-:W-:Y:S03]  /*944a0*/  STL.64 [R1+0x5f8], R78 ;  /* 0x0005f84e01007387 */ /* 0x000fe60000100a00 */
[C---:B------:R-:W-:Y:S06]  /*944b0*/  HMMA.1688.F32.TF32 R60, R132.reuse, R90, R196 ;  /* 0x0000005a843c723c */ /* 0x040fec00000810c4 */
[----:B------:R-:W-:Y:S01]  /*944c0*/  HMMA.1688.F32.TF32 R64, R132, R86, R200 ;  /* 0x000000568440723c */ /* 0x000fe200000810c8 */
[----:B------:R-:W-:Y:S01]  /*944d0*/  MOV R186, R101 ;  /* 0x0000006500ba7202 */ /* 0x000fe20000000f00 */
[----:B------:R-:W-:-:S02]  /*944e0*/  IMAD.MOV.U32 R187, RZ, RZ, R100 ;  /* 0x000000ffffbb7224 */ /* 0x000fc400078e0064 */
[----:B------:R-:W-:Y:S01]  /*944f0*/  IMAD.MOV.U32 R182, RZ, RZ, R105 ;  /* 0x000000ffffb67224 */ /* 0x000fe200078e0069 */
[----:B------:R-:W-:Y:S01]  /*94500*/  MOV R138, R53 ;  /* 0x00000035008a7202 */ /* 0x000fe20000000f00 */
[----:B------:R-:W-:Y:S06]  /*94510*/  LDSM.16.M88.4 R88, [R29+UR9+0x20100] ;  /* 0x020100091d58783b */ /* 0x000fec0008000200 */
[----:B------:R-:W-:Y:S01]  /*94520*/  IMAD.MOV.U32 R0, RZ, RZ, R59 ;  /* 0x000000ffff007224 */ /* 0x000fe200078e003b */
[----:B------:R-:W-:Y:S04]  /*94530*/  STL.64 [R1+0x5e0], R56 ;  /* 0x0005e03801007387 */ /* 0x000fe80000100a00 */
[----:B------:R2:W-:Y:S04]  /*94540*/  STL [R1+0x5e8], R58 ;  /* 0x0005e83a01007387 */ /* 0x0005e80000100800 */
[----:B------:R-:W-:Y:S04]  /*94550*/  LDSM.16.M88.4 R84, [R29+UR9+0x22100] ;  /* 0x022100091d54783b */ /* 0x000fe80008000200 */
[----:B------:R-:W-:Y:S01]  /*94560*/  LDSM.16.M88.4 R80, [R29+UR9+0x24100] ;  /* 0x024100091d50783b */ /* 0x000fe20008000200 */
[C---:B--2---:R-:W-:Y:S03]  /*94570*/  HMMA.1688.F32.TF32 R56, R132.reuse, R94, R192 ;  /* 0x0000005e8438723c */ /* 0x044fe600000810c0 */
[----:B------:R-:W-:Y:S04]  /*94580*/  STL.64 [R1+0x5d0], R64 ;  /* 0x0005d04001007387 */ /* 0x000fe80000100a00 */
[----:B------:R2:W-:Y:S04]  /*94590*/  STL.64 [R1+0x5d8], R66 ;  /* 0x0005d84201007387 */ /* 0x0005e80000100a00 */
[----:B------:R-:W-:Y:S04]  /*945a0*/  STL.64 [R1+0x5c0], R60 ;  /* 0x0005c03c01007387 */ /* 0x000fe80000100a00 */
[----:B------:R3:W-:Y:S01]  /*945b0*/  STL.64 [R1+0x5c8], R62 ;  /* 0x0005c83e01007387 */ /* 0x0007e20000100a00 */
[C---:B--2---:R-:W-:Y:S03]  /*945c0*/  HMMA.1688.F32.TF32 R64, R132.reuse, R98, R188 ;  /* 0x000000628440723c */ /* 0x044fe600000810bc */
[----:B------:R-:W-:Y:S04]  /*945d0*/  LDSM.16.M88.4 R92, [R29+UR9+0x1e100] ;  /* 0x01e100091d5c783b */ /* 0x000fe80008000200 */
[----:B------:R-:W-:Y:S01]  /*945e0*/  STL.64 [R1+0x5b0], R56 ;  /* 0x0005b03801007387 */ /* 0x000fe20000100a00 */
[C---:B---3--:R-:W-:Y:S03]  /*945f0*/  HMMA.1688.F32.TF32 R60, R132.reuse, R102, R184 ;  /* 0x00000066843c723c */ /* 0x048fe600000810b8 */
[----:B------:R2:W-:Y:S04]  /*94600*/  STL.64 [R1+0x5b8], R58 ;  /* 0x0005b83a01007387 */ /* 0x0005e80000100a00 */
[----:B------:R-:W-:Y:S01]  /*94610*/  LDSM.16.M88.4 R76, [R29+UR9+0x26100] ;  /* 0x026100091d4c783b */ /* 0x000fe20008000200 */
[C---:B--2---:R-:W-:Y:S07]  /*94620*/  HMMA.1688.F32.TF32 R56, R132.reuse, R106, R180 ;  /* 0x0000006a8438723c */ /* 0x044fee00000810b4 */
[----:B------:R-:W-:Y:S04]  /*94630*/  STL.64 [R1+0x5a0], R64 ;  /* 0x0005a04001007387 */ /* 0x000fe80000100a00 */
[----:B------:R2:W-:Y:S04]  /*94640*/  STL.64 [R1+0x5a8], R66 ;  /* 0x0005a84201007387 */ /* 0x0005e80000100a00 */
[----:B------:R-:W-:Y:S01]  /*94650*/  STL.64 [R1+0x590], R60 ;  /* 0x0005903c01007387 */ /* 0x000fe20000100a00 */
[C---:B------:R-:W-:Y:S03]  /*94660*/  HMMA.1688.F32.TF32 R96, R132.reuse, R122, R160 ;  /* 0x0000007a8460723c */ /* 0x040fe600000810a0 */
[----:B------:R3:W-:Y:S03]  /*94670*/  STL.64 [R1+0x598], R62 ;  /* 0x0005983e01007387 */ /* 0x0007e60000100a00 */
[C---:B--2---:R-:W-:Y:S01]  /*94680*/  HMMA.1688.F32.TF32 R64, R132.reuse, R110, R240 ;  /* 0x0000006e8440723c */ /* 0x044fe200000810f0 */
[----:B------:R-:W-:Y:S01]  /*94690*/  MOV R184, R25 ;  /* 0x0000001900b87202 */ /* 0x000fe20000000f00 */
[----:B------:R-:W-:Y:S01]  /*946a0*/  IMAD.MOV.U32 R185, RZ, RZ, R24 ;  /* 0x000000ffffb97224 */ /* 0x000fe200078e0018 */
[----:B------:R-:W-:Y:S01]  /*946b0*/  MOV R187, R20 ;  /* 0x0000001400bb7202 */ /* 0x000fe20000000f00 */
[----:B------:R-:W-:Y:S02]  /*946c0*/  LDSM.16.M88.4 R24, [R29+UR9+0x1a100] ;  /* 0x01a100091d18783b */ /* 0x000fe40008000200 */
[----:B---3--:R-:W-:Y:S02]  /*946d0*/  HMMA.1688.F32.TF32 R60, R132, R114, R168 ;  /* 0x00000072843c723c */ /* 0x008fe400000810a8 */
[----:B------:R-:W-:Y:S04]  /*946e0*/  STL.64 [R1+0x580], R56 ;  /* 0x0005803801007387 */ /* 0x000fe80000100a00 */
[----:B------:R2:W-:Y:S01]  /*946f0*/  STL.64 [R1+0x588], R58 ;  /* 0x0005883a01007387 */ /* 0x0005e20000100a00 */
[----:B-1----:R-:W-:Y:S03]  /*94700*/  HMMA.1688.F32.TF32 R108, R152, R8, R136 ;  /* 0x00000008986c723c */ /* 0x002fe60000081088 */
[----:B------:R-:W1:Y:S01]  /*94710*/  LDSM.16.M88.4 R136, [R29+UR9+0x12100] ;  /* 0x012100091d88783b */ /* 0x000e620008000200 */
[----:B------:R-:W-:-:S03]  /*94720*/  IMAD.MOV.U32 R186, RZ, RZ, R21 ;  /* 0x000000ffffba7224 */ /* 0x000fc600078e0015 */
[----:B------:R-:W3:Y:S01]  /*94730*/  LDSM.16.M88.4 R20, [R29+UR9+0x1c100] ;  /* 0x01c100091d14783b */ /* 0x000ee20008000200 */
[----:B--2---:R-:W-:Y:S06]  /*94740*/  HMMA.1688.F32.TF32 R56, R132, R118, R164 ;  /* 0x000000768438723c */ /* 0x004fec00000810a4 */
[C---:B------:R-:W-:Y:S01]  /*94750*/  HMMA.1688.F32.TF32 R100, R152.reuse, R16, R144 ;  /* 0x000000109864723c */ /* 0x040fe20000081090 */
[----:B------:R-:W-:Y:S05]  /*94760*/  STL.64 [R1+0x570], R64 ;  /* 0x0005704001007387 */ /* 0x000fea0000100a00 */
[----:B------:R-:W-:Y:S01]  /*94770*/  HMMA.1688.F32.TF32 R104, R152, R12, R140 ;  /* 0x0000000c9868723c */ /* 0x000fe2000008108c */
[----:B------:R-:W-:Y:S04]  /*94780*/  STL.64 [R1+0x578], R66 ;  /* 0x0005784201007387 */ /* 0x000fe80000100a00 */
[----:B------:R-:W-:Y:S04]  /*94790*/  STL.64 [R1+0x560], R60 ;  /* 0x0005603c01007387 */ /* 0x000fe80000100a00 */
[----:B------:R-:W-:Y:S04]  /*947a0*/  STL.64 [R1+0x568], R62 ;  /* 0x0005683e01007387 */ /* 0x000fe80000100a00 */
[----:B------:R-:W2:Y:S04]  /*947b0*/  LDSM.16.M88.4 R64, [R29+UR9+0x2c100] ;  /* 0x02c100091d40783b */ /* 0x000ea80008000200 */
[----:B------:R-:W-:Y:S01]  /*947c0*/  STL.64 [R1+0x57f0], R98 ;  /* 0x0057f06201007387 */ /* 0x000fe20000100a00 */
[----:B------:R-:W-:-:S03]  /*947d0*/  MOV R164, R52 ;  /* 0x0000003400a47202 */ /* 0x000fc60000000f00 */
[----:B------:R-:W-:Y:S04]  /*947e0*/  STL.64 [R1+0x540], R56 ;  /* 0x0005403801007387 */ /* 0x000fe80000100a00 */
[----:B------:R-:W4:Y:S04]  /*947f0*/  LDSM.16.M88.4 R60, [R29+UR9+0x2e100] ;  /* 0x02e100091d3c783b */ /* 0x000f280008000200 */
[----:B------:R-:W-:Y:S01]  /*94800*/  STL.64 [R1+0x548], R58 ;  /* 0x0005483a01007387 */ /* 0x000fe20000100a00 */
[----:B------:R-:W-:-:S03]  /*94810*/  IMAD.MOV.U32 R165, RZ, RZ, R49 ;  /* 0x000000ffffa57224 */ /* 0x000fc600078e0031 */
[----:B------:R-:W4:Y:S01]  /*94820*/  LDSM.16.M88.4 R56, [R29+UR9+0x30100] ;  /* 0x030100091d38783b */ /* 0x000f220008000200 */
[----:B------:R-:W-:-:S03]  /*94830*/  IMAD.MOV.U32 R166, RZ, RZ, R48 ;  /* 0x000000ffffa67224 */ /* 0x000fc600078e0030 */
[----:B------:R-:W4:Y:S01]  /*94840*/  LDSM.16.M88.4 R52, [R29+UR9+0x32100] ;  /* 0x032100091d34783b */ /* 0x000f220008000200 */
[----:B------:R-:W-:Y:S01]  /*94850*/  MOV R167, R45 ;  /* 0x0000002d00a77202 */ /* 0x000fe20000000f00 */
[----:B------:R-:W-:Y:S02]  /*94860*/  IMAD.MOV.U32 R180, RZ, RZ, R44 ;  /* 0x000000ffffb47224 */ /* 0x000fe400078e002c */
[----:B------:R-:W-:Y:S01]  /*94870*/  STL.64 [R1+0x57e8], R96 ;  /* 0x0057e86001007387 */ /* 0x000fe20000100a00 */
[----:B------:R-:W-:-:S03]  /*94880*/  IMAD.MOV.U32 R181, RZ, RZ, R41 ;  /* 0x000000ffffb57224 */ /* 0x000fc600078e0029 */
[----:B------:R-:W-:Y:S01]  /*94890*/  STL.64 [R1+0x5800], R234 ;  /* 0x005800ea01007387 */ /* 0x000fe20000100a00 */
[----:B------:R-:W-:-:S03]  /*948a0*/  MOV R182, R40 ;  /* 0x0000002800b67202 */ /* 0x000fc60000000f00 */
[----:B------:R-:W4:Y:S04]  /*948b0*/  LDSM.16.M88.4 R48, [R29+UR9+0x34100] ;  /* 0x034100091d30783b */ /* 0x000f280008000200 */
[----:B------:R-:W-:Y:S01]  /*948c0*/  STL.64 [R1+0x57f8], R232 ;  /* 0x0057f8e801007387 */ /* 0x000fe20000100a00 */
[----:B------:R-:W-:-:S03]  /*948d0*/  IMAD.MOV.U32 R183, RZ, RZ, R37 ;  /* 0x000000ffffb77224 */ /* 0x000fc600078e0025 */
[----:B------:R-:W-:Y:S01]  /*948e0*/  STL [R1+0x56ac], R236 ;  /* 0x0056acec01007387 */ /* 0x000fe20000100800 */
[----:B------:R-:W-:-:S03]  /*948f0*/  IMAD.MOV.U32 R160, RZ, RZ, R36 ;  /* 0x000000ffffa07224 */ /* 0x000fc600078e0024 */
[----:B------:R-:W4:Y:S04]  /*94900*/  LDSM.16.M88.4 R44, [R29+UR9+0x36100] ;  /* 0x036100091d2c783b */ /* 0x000f280008000200 */
[----:B------:R-:W-:Y:S01]  /*94910*/  STL [R1+0x56a8], R237 ;  /* 0x0056a8ed01007387 */ /* 0x000fe20000100800 */
[----:B------:R-:W-:-:S03]  /*94920*/  MOV R161, R33 ;  /* 0x0000002100a17202 */ /* 0x000fc60000000f00 */
[----:B------:R-:W-:Y:S01]  /*94930*/  STL [R1+0x56a4], R238 ;  /* 0x0056a4ee01007387 */ /* 0x000fe20000100800 */
[----:B------:R-:W-:-:S03]  /*94940*/  IMAD.MOV.U32 R162, RZ, RZ, R32 ;  /* 0x000000ffffa27224 */ /* 0x000fc600078e0020 */
[----:B------:R-:W4:Y:S04]  /*94950*/  LDSM.16.M88.4 R40, [R29+UR9+0x38100] ;  /* 0x038100091d28783b */ /* 0x000f280008000200 */
[----:B------:R-:W-:Y:S04]  /*94960*/  STL [R1+0x56a0], R239 ;  /* 0x0056a0ef01007387 */ /* 0x000fe80000100800 */
[----:B------:R-:W-:Y:S04]  /*94970*/  STL [R1+0x56bc], R100 ;  /* 0x0056bc6401007387 */ /* 0x000fe80000100800 */
[----:B------:R-:W4:Y:S04]  /*94980*/  LDSM.16.M88.4 R36, [R29+UR9+0x3a100] ;  /* 0x03a100091d24783b */ /* 0x000f280008000200 */
[----:B------:R-:W-:Y:S04]  /*94990*/  STL [R1+0x56b8], R101 ;  /* 0x0056b86501007387 */ /* 0x000fe80000100800 */
[----:B------:R-:W-:Y:S04]  /*949a0*/  STL [R1+0x56b4], R102 ;  /* 0x0056b46601007387 */ /* 0x000fe80000100800 */
[----:B------:R-:W4:Y:S04]  /*949b0*/  LDSM.16.M88.4 R32, [R29+UR9+0x3c100] ;  /* 0x03c100091d20783b */ /* 0x000f280008000200 */
[----:B------:R-:W-:Y:S04]  /*949c0*/  STL [R1+0x56b0], R103 ;  /* 0x0056b06701007387 */ /* 0x000fe80000100800 */
[----:B------:R-:W-:Y:S04]  /*949d0*/  STL.64 [R1+0x5810], R106 ;  /* 0x0058106a01007387 */ /* 0x000fe80000100a00 */
[----:B------:R-:W-:Y:S04]  /*949e0*/  STL.64 [R1+0x5808], R104 ;  /* 0x0058086801007387 */ /* 0x000fe80000100a00 */
[----:B-1----:R-:W-:Y:S04]  /*949f0*/  STL [R1+0x54c8], R138 ;  /* 0x0054c88a01007387 */ /* 0x002fe80000100800 */
        /* <DEDUP_REMOVED lines=39> */
[----:B------:R-:W2:Y:S04]  /*94c70*/  LDL.LU R241, [R1+0x4e4] ;  /* 0x0004e40001f17983 */ /* 0x000ea80000300800 */
[----:B------:R-:W2:Y:S04]  /*94c80*/  LDL.LU R242, [R1+0x4e8] ;  /* 0x0004e80001f27983 */ /* 0x000ea80000300800 */
[----:B------:R-:W2:Y:S01]  /*94c90*/  LDL.LU R243, [R1+0x4ec] ;  /* 0x0004ec0001f37983 */ /* 0x000ea20000300800 */
[----:B------:R-:W-:-:S03]  /*94ca0*/  IMAD.MOV.U32 R163, RZ, RZ, R28 ;  /* 0x000000ffffa37224 */ /* 0x000fc600078e001c */
[----:B------:R-:W3:Y:S04]  /*94cb0*/  LDSM.16.M88.4 R120, [R29+UR9+0xa100] ;  /* 0x00a100091d78783b */ /* 0x000ee80008000200 */
[----:B------:R-:W-:Y:S04]  /*94cc0*/  LDSM.16.M88.4 R132, [R29+UR9+0x10100] ;  /* 0x010100091d84783b */ /* 0x000fe80008000200 */
[----:B------:R-:W-:Y:S04]  /*94cd0*/  LDSM.16.M88.4 R140, [R29+UR9+0x14100] ;  /* 0x014100091d8c783b */ /* 0x000fe80008000200 */
[----:B------:R-:W-:Y:S04]  /*94ce0*/  LDSM.16.M88.4 R144, [R29+UR9+0x16100] ;  /* 0x016100091d90783b */ /* 0x000fe80008000200 */
[----:B------:R-:W4:Y:S04]  /*94cf0*/  LDSM.16.M88.4 R28, [R29+UR9+0x3e100] ;  /* 0x03e100091d1c783b */ /* 0x000f280008000200 */
[----:B------:R-:W2:Y:S04]  /*94d00*/  LDL.LU R168, [R1+0x4d0] ;  /* 0x0004d00001a87983 */ /* 0x000ea80000300800 */
[----:B------:R-:W2:Y:S04]  /*94d10*/  LDL.LU R169, [R1+0x4d4] ;  /* 0x0004d40001a97983 */ /* 0x000ea80000300800 */
[----:B------:R-:W2:Y:S04]  /*94d20*/  LDL.LU R170, [R1+0x4d8] ;  /* 0x0004d80001aa7983 */ /* 0x000ea80000300800 */
[----:B------:R-:W2:Y:S01]  /*94d30*/  LDL.LU R171, [R1+0x4dc] ;  /* 0x0004dc0001ab7983 */ /* 0x000ea20000300800 */
[C---:B-1----:R-:W-:Y:S06]  /*94d40*/  HMMA.1688.F32.TF32 R104, R152.reuse, R116, R184 ;  /* 0x000000749868723c */ /* 0x042fec00000810b8 */
[----:B---3--:R-:W-:Y:S01]  /*94d50*/  HMMA.1688.F32.TF32 R96, R152, R120, R160 ;  /* 0x000000789860723c */ /* 0x008fe200000810a0 */
[----:B----4-:R-:W-:Y:S04]  /*94d60*/  STL [R1+0x554c], R30 ;  /* 0x00554c1e01007387 */ /* 0x010fe80000100800 */
[----:B------:R1:W-:-:S12]  /*94d70*/  STL [R1+0x5548], R31 ;  /* 0x0055481f01007387 */ /* 0x0003d80000100800 */
[----:B------:R-:W-:Y:S04]  /*94d80*/  STL.64 [R1+0x530], R104 ;  /* 0x0005306801007387 */ /* 0x000fe80000100a00 */
[----:B------:R-:W-:Y:S04]  /*94d90*/  STL.64 [R1+0x538], R106 ;  /* 0x0005386a01007387 */ /* 0x000fe80000100a00 */
        /* <DEDUP_REMOVED lines=23> */
[----:B--2---:R-:W-:-:S15]  /*94f10*/  HMMA.1688.F32.TF32 R96, R152, R132, R240 ;  /* 0x000000849860723c */ /* 0x004fde00000810f0 */
        /* <DEDUP_REMOVED lines=10> */
[----:B------:R-:W-:-:S02]  /*94fc0*/  IMAD.MOV.U32 R43, RZ, RZ, R99 ;  /* 0x000000ffff2b7224 */ /* 0x000fc400078e0063 */
[----:B------:R-:W-:Y:S01]  /*94fd0*/  IMAD.MOV.U32 R42, RZ, RZ, R98 ;  /* 0x000000ffff2a7224 */ /* 0x000fe200078e0062 */
[----:B------:R-:W-:Y:S01]  /*94fe0*/  MOV R39, R97 ;  /* 0x0000006100277202 */ /* 0x000fe20000000f00 */
        /* <DEDUP_REMOVED lines=37> */
[----:B-1----:R-:W-:Y:S01]  /*95240*/  MOV R31, R97 ;  /* 0x00000061001f7202 */ /* 0x002fe20000000f00 */
        /* <DEDUP_REMOVED lines=63> */
[----:B-1----:R-:W-:Y:S01]  /*95640*/  IMAD.MOV.U32 R30, RZ, RZ, R99 ;  /* 0x000000ffff1e7224 */ /* 0x002fe200078e0063 */
        /* <DEDUP_REMOVED lines=46> */
[----:B------:R-:W-:Y:S02]  /*95930*/  IMAD.MOV.U32 R51, RZ, RZ, R99 ;  /* 0x000000ffff337224 */ /* 0x000fe400078e0063 */
[----:B------:R-:W-:Y:S03]  /*95940*/  HMMA.1688.F32.TF32 R96, R152, R68, R240 ;  /* 0x000000449860723c */ /* 0x000fe600000810f0 */
        /* <DEDUP_REMOVED lines=21> */
[----:B--2---:R-:W-:Y:S02]  /*95aa0*/  HMMA.1688.F32.TF32 R96, R152, R60, R168 ;  /* 0x0000003c9860723c */ /* 0x004fe400000810a8 */
        /* <DEDUP_REMOVED lines=25> */
[----:B------:R1:W-:Y:S04]  /*95c40*/  STL [R1+0x564c], R35 ;  /* 0x00564c2301007387 */ /* 0x0003e80000100800 */
[----:B------:R1:W-:Y:S04]  /*95c50*/  STL [R1+0x5648], R34 ;  /* 0x0056482201007387 */ /* 0x0003e80000100800 */
[----:B------:R1:W-:Y:S04]  /*95c60*/  STL [R1+0x5644], R31 ;  /* 0x0056441f01007387 */ /* 0x0003e80000100800 */
[----:B------:R1:W-:Y:S01]  /*95c70*/  STL [R1+0x5640], R30 ;  /* 0x0056401e01007387 */ /* 0x0003e20000100800 */
[----:B---3--:R-:W-:Y:S03]  /*95c80*/  HMMA.1688.F32.TF32 R96, R152, R52, R160 ;  /* 0x000000349860723c */ /* 0x008fe600000810a0 */
        /* <DEDUP_REMOVED lines=26> */
[----:B----4-:R-:W-:Y:S01]  /*95e30*/  HMMA.1688.F32.TF32 R96, R152, R44, R180 ;  /* 0x0000002c9860723c */ /* 0x010fe200000810b4 */
[----:B------:R2:W-:-:S15]  /*95e40*/  STL [R1+0x565c], R39 ;  /* 0x00565c2701007387 */ /* 0x0005de0000100800 */
[----:B------:R-:W-:-:S08]  /*95e50*/  NOP ;  /* 0x0000000000007918 */ /* 0x000fd00000000000 */
[----:B------:R-:W-:Y:S01]  /*95e60*/  IMAD.MOV.U32 R86, RZ, RZ, R96 ;  /* 0x000000ffff567224 */ /* 0x000fe200078e0060 */
[----:B------:R-:W-:Y:S01]  /*95e70*/  MOV R87, R97 ;  /* 0x0000006100577202 */ /* 0x000fe20000000f00 */
[----:B------:R-:W-:Y:S02]  /*95e80*/  IMAD.MOV.U32 R90, RZ, RZ, R98 ;  /* 0x000000ffff5a7224 */ /* 0x000fe400078e0062 */
[----:B------:R-:W-:Y:S01]  /*95e90*/  IMAD.MOV.U32 R91, RZ, RZ, R99 ;  /* 0x000000ffff5b7224 */ /* 0x000fe200078e0063 */
[----:B------:R4:W-:Y:S04]  /*95ea0*/  STL [R1+0x5658], R38 ;  /* 0x0056582601007387 */ /* 0x0009e80000100800 */
[----:B------:R-:W-:Y:S04]  /*95eb0*/  STL [R1+0x5654], R42 ;  /* 0x0056542a01007387 */ /* 0x000fe80000100800 */
[----:B------:R4:W-:Y:S04]  /*95ec0*/  STL [R1+0x5650], R43 ;  /* 0x0056502b01007387 */ /* 0x0009e80000100800 */
[----:B------:R4:W-:Y:S04]  /*95ed0*/  STL [R1+0x566c], R70 ;  /* 0x00566c4601007387 */ /* 0x0009e80000100800 */
[----:B------:R4:W-:Y:S04]  /*95ee0*/  STL [R1+0x5668], R71 ;  /* 0x0056684701007387 */ /* 0x0009e80000100800 */
[----:B------:R4:W-:Y:S04]  /*95ef0*/  STL [R1+0x5664], R74 ;  /* 0x0056644a01007387 */ /* 0x0009e80000100800 */
        /* <DEDUP_REMOVED lines=32> */
[----:B------:R-:W3:Y:S04]  /*96100*/  LDL.LU R160, [R1] ;  /* 0x0000000001a07983 */ /* 0x000ee80000300800 */
        /* <DEDUP_REMOVED lines=37> */
[----:B----4-:R-:W-:-:S15]  /*96360*/  HMMA.1688.F32.TF32 R96, R156, R12, R192 ;  /* 0x0000000c9c60723c */ /* 0x010fde00000810c0 */
[----:B------:R-:W-:-:S09]  /*96370*/  NOP ;  /* 0x0000000000007918 */ /* 0x000fd20000000000 */
[----:B-1----:R-:W-:Y:S01]  /*96380*/  IMAD.MOV.U32 R35, RZ, RZ, R96 ;  /* 0x000000ffff237224 */ /* 0x002fe200078e0060 */
[----:B------:R-:W-:Y:S01]  /*96390*/  MOV R34, R97 ;  /* 0x0000006100227202 */ /* 0x000fe20000000f00 */
[----:B------:R-:W-:Y:S02]  /*963a0*/  IMAD.MOV.U32 R31, RZ, RZ, R98 ;  /* 0x000000ffff1f7224 */ /* 0x000fe400078e0062 */
[----:B------:R-:W-:Y:S01]  /*963b0*/  IMAD.MOV.U32 R30, RZ, RZ, R99 ;  /* 0x000000ffff1e7224 */ /* 0x000fe200078e0063 */
[----:B------:R-:W-:Y:S06]  /*963c0*/  HMMA.1688.F32.TF32 R112, R152, R4, R244 ;  /* 0x000000049870723c */ /* 0x000fec00000810f4 */
        /* <DEDUP_REMOVED lines=19> */
[C---:B------:R-:W-:Y:S06]  /*96500*/  HMMA.1688.F32.TF32 R152, R156.reuse, R124, R168 ;  /* 0x0000007c9c98723c */ /* 0x040fec00000810a8 */
[----:B------:R-:W-:-:S12]  /*96510*/  HMMA.1688.F32.TF32 R104, R156, R128, R164 ;  /* 0x000000809c68723c */ /* 0x000fd800000810a4 */
[----:B------:R-:W-:Y:S01]  /*96520*/  MOV R91, R96 ;  /* 0x00000060005b7202 */ /* 0x000fe20000000f00 */
[----:B------:R-:W-:Y:S01]  /*96530*/  IMAD.MOV.U32 R90, RZ, RZ, R97 ;  /* 0x000000ffff5a7224 */ /* 0x000fe200078e0061 */
[----:B------:R-:W-:Y:S01]  /*96540*/  MOV R86, R99 ;  /* 0x0000006300567202 */ /* 0x000fe20000000f00 */
[----:B------:R-:W-:Y:S02]  /*96550*/  IMAD.MOV.U32 R87, RZ, RZ, R98 ;  /* 0x000000ffff577224 */ /* 0x000fe400078e0062 */
[----:B------:R-:W-:Y:S01]  /*96560*/  HMMA.1688.F32.TF32 R96, R156, R132, R160 ;  /* 0x000000849c60723c */ /* 0x000fe200000810a0 */
[----:B------:R-:W-:Y:S04]  /*96570*/  STL.64 [R1+0x30], R152 ;  /* 0x0000309801007387 */ /* 0x000fe80000100a00 */
[----:B------:R-:W-:Y:S04]  /*96580*/  STL.64 [R1+0x38], R154 ;  /* 0x0000389a01007387 */ /* 0x000fe80000100a00 */
[----:B------:R-:W2:Y:S04]  /*96590*/  LDL.LU R240, [R1+0xc0] ;  /* 0x0000c00001f07983 */ /* 0x000ea80000300800 */
[----:B------:R-:W-:Y:S04]  /*965a0*/  STL.64 [R1+0x20], R104 ;  /* 0x0000206801007387 */ /* 0x000fe80000100a00 */
[----:B------:R-:W-:Y:S01]  /*965b0*/  STL.64 [R1+0x28], R106 ;  /* 0x0000286a01007387 */ /* 0x000fe20000100a00 */
[----:B------:R-:W-:-:S05]  /*965c0*/  IMAD.MOV.U32 R243, RZ, RZ, R248 ;  /* 0x000000fffff37224 */ /* 0x000fca00078e00f8 */
[----:B------:R1:W-:Y:S04]  /*965d0*/  STL.64 [R1+0x10], R96 ;  /* 0x0000106001007387 */ /* 0x0003e80000100a00 */
[----:B------:R3:W-:Y:S04]  /*965e0*/  STL.64 [R1+0x18], R98 ;  /* 0x0000186201007387 */ /* 0x0007e80000100a00 */
[----:B------:R-:W2:Y:S04]  /*965f0*/  LDL.LU R241, [R1+0xc4] ;  /* 0x0000c40001f17983 */ /* 0x000ea80000300800 */
[----:B------:R-:W2:Y:S04]  /*96600*/  LDL.LU R242, [R1+0xc8] ;  /* 0x0000c80001f27983 */ /* 0x000ea80000300800 */
[----:B------:R-:W4:Y:S01]  /*96610*/  LDL.LU R248, [R1+0x583c] ;  /* 0x00583c0001f87983 */ /* 0x000f220000300800 */
[----:B------:R-:W-:Y:S01]  /*96620*/  IMAD.MOV.U32 R181, RZ, RZ, R251 ;  /* 0x000000ffffb57224 */ /* 0x000fe200078e00fb */
[----:B------:R-:W-:-:S02]  /*96630*/  MOV R182, R250 ;  /* 0x000000fa00b67202 */ /* 0x000fc40000000f00 */
[----:B------:R-:W2:Y:S01]  /*96640*/  LDL.LU R180, [R1+0xd0] ;  /* 0x0000d00001b47983 */ /* 0x000ea20000300800 */
[----:B------:R-:W-:-:S03]  /*96650*/  IMAD.MOV.U32 R183, RZ, RZ, R249 ;  /* 0x000000ffffb77224 */ /* 0x000fc600078e00f9 */
[----:B------:R-:W2:Y:S04]  /*96660*/  LDL.LU R251, [R1+0x5838] ;  /* 0x0058380001fb7983 */ /* 0x000ea80000300800 */
[----:B------:R-:W2:Y:S04]  /*96670*/  LDL.LU R250, [R1+0x5834] ;  /* 0x0058340001fa7983 */ /* 0x000ea80000300800 */
[----:B------:R-:W2:Y:S04]  /*96680*/  LDL.LU R249, [R1+0x5830] ;  /* 0x0058300001f97983 */ /* 0x000ea80000300800 */
[----:B------:R-:W2:Y:S04]  /*96690*/  LDL.LU R184, [R1+0xe0] ;  /* 0x0000e00001b87983 */ /* 0x000ea80000300800 */
[----:B------:R-:W2:Y:S04]  /*966a0*/  LDL.LU R185, [R1+0xe4] ;  /* 0x0000e40001b97983 */ /* 0x000ea80000300800 */
[----:B------:R-:W2:Y:S01]  /*966b0*/  LDL.LU R186, [R1+0xe8] ;  /* 0x0000e80001ba7983 */ /* 0x000ea20000300800 */
[----:B----4-:R-:W-:-:S03]  /*966c0*/  IMAD.MOV.U32 R187, RZ, RZ, R248 ;  /* 0x000000ffffbb7224 */ /* 0x010fc600078e00f8 */
[----:B------:R-:W4:Y:S04]  /*966d0*/  LDL.LU R248, [R1+0x582c] ;  /* 0x00582c0001f87983 */ /* 0x000f280000300800 */
[----:B------:R-:W2:Y:S04]  /*966e0*/  LDL.LU R192, [R1+0x2c0] ;  /* 0x0002c00001c07983 */ /* 0x000ea80000300800 */
[----:B------:R-:W2:Y:S04]  /*966f0*/  LDL.LU R193, [R1+0x2c4] ;  /* 0x0002c40001c17983 */ /* 0x000ea80000300800 */
[----:B------:R-:W2:Y:S04]  /*96700*/  LDL.LU R194, [R1+0x2c8] ;  /* 0x0002c80001c27983 */ /* 0x000ea80000300800 */
[----:B------:R-:W2:Y:S04]  /*96710*/  LDL.LU R195, [R1+0x2cc] ;  /* 0x0002cc0001c37983 */ /* 0x000ea80000300800 */
[----:B------:R-:W2:Y:S04]  /*96720*/  LDL.LU R196, [R1+0x2d0] ;  /* 0x0002d00001c47983 */ /* 0x000ea80000300800 */
[----:B------:R-:W2:Y:S04]  /*96730*/  LDL.LU R197, [R1+0x2d4] ;  /* 0x0002d40001c57983 */ /* 0x000ea80000300800 */
[----:B------:R-:W2:Y:S01]  /*96740*/  LDL.LU R198, [R1+0x2d8] ;  /* 0x0002d80001c67983 */ /* 0x000ea20000300800 */
[----:B----4-:R-:W-:-:S03]  /*96750*/  MOV R199, R248 ;  /* 0x000000f800c77202 */ /* 0x010fc60000000f00 */
        /* <DEDUP_REMOVED lines=41> */
[----:B--2---:R-:W-:-:S03]  /*969f0*/  IMAD.MOV.U32 R188, RZ, RZ, R249 ;  /* 0x000000ffffbc7224 */ /* 0x004fc600078e00f9 */
[----:B------:R-:W2:Y:S01]  /*96a00*/  LDL.LU R204, [R1+0x2f0] ;  /* 0x0002f00001cc7983 */ /* 0x000ea20000300800 */
[----:B------:R-:W-:-:S03]  /*96a10*/  MOV R189, R250 ;  /* 0x000000fa00bd7202 */ /* 0x000fc60000000f00 */
[----:B------:R-:W2:Y:S01]  /*96a20*/  LDL.LU R205, [R1+0x2f4] ;  /* 0x0002f40001cd7983 */ /* 0x000ea20000300800 */
[----:B------:R-:W-:-:S03]  /*96a30*/  IMAD.MOV.U32 R190, RZ, RZ, R251 ;  /* 0x000000ffffbe7224 */ /* 0x000fc600078e00fb */
[----:B------:R-:W2:Y:S01]  /*96a40*/  LDL.LU R206, [R1+0x2f8] ;  /* 0x0002f80001ce7983 */ /* 0x000ea20000300800 */
[----:B----4-:R-:W-:-:S03]  /*96a50*/  IMAD.MOV.U32 R207, RZ, RZ, R248 ;  /* 0x000000ffffcf7224 */ /* 0x010fc600078e00f8 */
        /* <DEDUP_REMOVED lines=9> */
[----:B------:R-:W2:Y:S01]  /*96af0*/  LDL.LU R164, [R1+0x810] ;  /* 0x0008100001a47983 */ /* 0x000ea20000300800 */
[C---:B---3--:R-:W-:Y:S06]  /*96b00*/  HMMA.1688.F32.TF32 R152, R156.reuse, R140, R96 ;  /* 0x0000008c9c98723c */ /* 0x048fec0000081060 */
[C---:B------:R-:W-:Y:S06]  /*96b10*/  HMMA.1688.F32.TF32 R96, R156.reuse, R148, R176 ;  /* 0x000000949c60723c */ /* 0x040fec00000810b0 */
[----:B----4-:R-:W-:-:S15]  /*96b20*/  HMMA.1688.F32.TF32 R104, R156, R136, R248 ;  /* 0x000000889c68723c */ /* 0x010fde00000810f8 */
[----:B------:R-:W-:-:S08]  /*96b30*/  NOP ;  /* 0x0000000000007918 */ /* 0x000fd00000000000 */
[----:B------:R-:W-:Y:S04]  /*96b40*/  STL.64 [R1], R104 ;  /* 0x0000006801007387 */ /* 0x000fe80000100a00 */
[----:B------:R1:W-:Y:S04]  /*96b50*/  STL.64 [R1+0x8], R106 ;  /* 0x0000086a01007387 */ /* 0x0003e80000100a00 */
[----:B------:R-:W3:Y:S04]  /*96b60*/  LDL.LU R165, [R1+0x814] ;  /* 0x0008140001a57983 */ /* 0x000ee80000300800 */
[----:B------:R-:W3:Y:S01]  /*96b70*/  LDL.LU R166, [R1+0x818] ;  /* 0x0008180001a67983 */ /* 0x000ee20000300800 */
[C---:B-1----:R-:W-:Y:S03]  /*96b80*/  HMMA.1688.F32.TF32 R104, R156.reuse, R144, R228 ;  /* 0x000000909c68723c */ /* 0x042fe600000810e4 */
[----:B------:R-:W3:Y:S04]  /*96b90*/  LDL.LU R167, [R1+0x81c] ;  /* 0x00081c0001a77983 */ /* 0x000ee80000300800 */
[----:B------:R-:W-:Y:S04]  /*96ba0*/  STL.64 [R1+0x380], R152 ;  /* 0x0003809801007387 */ /* 0x000fe80000100a00 */
[----:B------:R1:W-:Y:S02]  /*96bb0*/  STL.64 [R1+0x388], R154 ;  /* 0x0003889a01007387 */ /* 0x0003e40000100a00 */
[C---:B-1----:R-:W-:Y:S10]  /*96bc0*/  HMMA.1688.F32.TF32 R152, R156.reuse, R24, R224 ;  /* 0x000000189c98723c */ /* 0x042ff400000810e0 */
[----:B------:R-:W-:Y:S04]  /*96bd0*/  STL.64 [R1+0x370], R104 ;  /* 0x0003706801007387 */ /* 0x000fe80000100a00 */
[----:B------:R1:W-:Y:S04]  /*96be0*/  STL.64 [R1+0x378], R106 ;  /* 0x0003786a01007387 */ /* 0x0003e80000100a00 */
[----:B------:R-:W-:Y:S04]  /*96bf0*/  STL.64 [R1+0x360], R96 ;  /* 0x0003606001007387 */ /* 0x000fe80000100a00 */
[----:B------:R4:W-:Y:S01]  /*96c00*/  STL.64 [R1+0x368], R98 ;  /* 0x0003686201007387 */ /* 0x0009e20000100a00 */
[C---:B-1----:R-:W-:Y:S06]  /*96c10*/  HMMA.1688.F32.TF32 R104, R156.reuse, R20, R220 ;  /* 0x000000149c68723c */ /* 0x042fec00000810dc */
[----:B----4-:R-:W-:Y:S01]  /*96c20*/  HMMA.1688.F32.TF32 R96, R156, R92, R216 ;  /* 0x0000005c9c60723c */ /* 0x010fe200000810d8 */
        /* <DEDUP_REMOVED lines=8> */
[C---:B----4-:R-:W-:Y:S05]  /*96cb0*/  HMMA.1688.F32.TF32 R96, R156.reuse, R80, R160 ;  /* 0x000000509c60723c */ /* 0x050fea00000810a0 */
[----:B------:R-:W-:Y:S04]  /*96cc0*/  STL.64 [R1+0x320], R152 ;  /* 0x0003209801007387 */ /* 0x000fe80000100a00 */
[----:B------:R2:W-:Y:S04]  /*96cd0*/  STL.64 [R1+0x328], R154 ;  /* 0x0003289a01007387 */ /* 0x0005e80000100a00 */
[----:B------:R-:W4:Y:S04]  /*96ce0*/  LDL.LU R160, [R1+0x800] ;  /* 0x0008000001a07983 */ /* 0x000f280000300800 */
[----:B------:R-:W-:Y:S04]  /*96cf0*/  STL.64 [R1+0x310], R104 ;  /* 0x0003106801007387 */ /* 0x000fe80000100a00 */
[----:B------:R1:W-:Y:S04]  /*96d00*/  STL.64 [R1+0x318], R106 ;  /* 0x0003186a01007387 */ /* 0x0003e80000100a00 */
[----:B------:R-:W-:Y:S04]  /*96d10*/  STL.64 [R1+0x300], R96 ;  /* 0x0003006001007387 */ /* 0x000fe80000100a00 */
[----:B------:R1:W-:Y:S04]  /*96d20*/  STL.64 [R1+0x308], R98 ;  /* 0x0003086201007387 */ /* 0x0003e80000100a00 */
[----:B------:R-:W4:Y:S04]  /*96d30*/  LDL.LU R161, [R1+0x804] ;  /* 0x0008040001a17983 */ /* 0x000f280000300800 */
[----:B------:R-:W4:Y:S04]  /*96d40*/  LDL.LU R162, [R1+0x808] ;  /* 0x0008080001a27983 */ /* 0x000f280000300800 */
[----:B------:R-:W4:Y:S01]  /*96d50*/  LDL.LU R163, [R1+0x80c] ;  /* 0x00080c0001a37983 */ /* 0x000f220000300800 */
[C---:B--2---:R-:W-:Y:S06]  /*96d60*/  HMMA.1688.F32.TF32 R152, R156.reuse, R76, R204 ;  /* 0x0000004c9c98723c */ /* 0x044fec00000810cc */
[C---:B-1----:R-:W-:Y:S06]  /*96d70*/  HMMA.1688.F32.TF32 R104, R156.reuse, R72, R200 ;  /* 0x000000489c68723c */ /* 0x042fec00000810c8 */
[C---:B------:R-:W-:Y:S11]  /*96d80*/  HMMA.1688.F32.TF32 R96, R156.reuse, R68, R196 ;  /* 0x000000449c60723c */ /* 0x040ff600000810c4 */
        /* <DEDUP_REMOVED lines=36> */
[----:B------:R-:W2:Y:S01]  /*96fd0*/  LDL.LU R180, [R1+0x7e0] ;  /* 0x0007e00001b47983 */ /* 0x000ea20000300800 */
[----:B---3--:R-:W-:Y:S03]  /*96fe0*/  HMMA.1688.F32.TF32 R248, R156, R40, R164 ;  /* 0x000000289cf8723c */ /* 0x008fe600000810a4 */
[----:B------:R-:W3:Y:S04]  /*96ff0*/  LDL.LU R181, [R1+0x7e4] ;  /* 0x0007e40001b57983 */ /* 0x000ee80000300800 */
[----:B------:R-:W3:Y:S04]  /*97000*/  LDL.LU R182, [R1+0x7e8] ;  /* 0x0007e80001b67983 */ /* 0x000ee80000300800 */
[----:B------:R-:W3:-:S12]  /*97010*/  LDL.LU R183, [R1+0x7ec] ;  /* 0x0007ec0001b77983 */ /* 0x000ed80000300800 */
        /* <DEDUP_REMOVED lines=12> */
[----:B------:R-:W4:Y:S08]  /*970e0*/  LDL.LU R163, [R1+0x7bc] ;  /* 0x0007bc0001a37983 */ /* 0x000f300000300800 */
[----:B------:R2:W-:Y:S04]  /*970f0*/  STL [R1+0x5434], R244 ;  /* 0x005434f401007387 */ /* 0x0005e80000100800 */
[----:B------:R2:W-:Y:S04]  /*97100*/  STL [R1+0x5430], R245 ;  /* 0x005430f501007387 */ /* 0x0005e80000100800 */
[----:B------:R2:W-:Y:S04]  /*97110*/  STL [R1+0x542c], R246 ;  /* 0x00542cf601007387 */ /* 0x0005e80000100800 */
[----:B------:R2:W-:Y:S01]  /*97120*/  STL [R1+0x5428], R247 ;  /* 0x005428f701007387 */ /* 0x0005e20000100800 */
[----:B-1----:R-:W-:Y:S06]  /*97130*/  HMMA.1688.F32.TF32 R96, R172, R12, R168 ;  /* 0x0000000cac60723c */ /* 0x002fec00000810a8 */
[----:B--2---:R-:W-:-:S15]  /*97140*/  HMMA.1688.F32.TF32 R152, R156, R32, R184 ;  /* 0x000000209c98723c */ /* 0x004fde00000810b8 */
[----:B------:R-:W-:-:S03]  /*97150*/  NOP ;  /* 0x0000000000007918 */ /* 0x000fc60000000000 */
[----:B------:R-:W-:Y:S01]  /*97160*/  IMAD.MOV.U32 R244, RZ, RZ, R96 ;  /* 0x000000fffff47224 */ /* 0x000fe200078e0060 */
[----:B------:R-:W-:Y:S01]  /*97170*/  MOV R245, R97 ;  /* 0x0000006100f57202 */ /* 0x000fe20000000f00 */
[----:B------:R-:W-:Y:S02]  /*97180*/  IMAD.MOV.U32 R246, RZ, RZ, R98 ;  /* 0x000000fffff67224 */ /* 0x000fe400078e0062 */
[----:B------:R-:W-:Y:S01]  /*97190*/  IMAD.MOV.U32 R247, RZ, RZ, R99 ;  /* 0x000000fffff77224 */ /* 0x000fe200078e0063 */
[----:B------:R-:W-:Y:S06]  /*971a0*/  HMMA.1688.F32.TF32 R156, R156, R28, R240 ;  /* 0x0000001c9c9c723c */ /* 0x000fec00000810f0 */
[C---:B---3--:R-:W-:Y:S01]  /*971b0*/  HMMA.1688.F32.TF32 R104, R172.reuse, R16, R180 ;  /* 0x00000010ac68723c */ /* 0x048fe200000810b4 */
[----:B------:R-:W-:Y:S05]  /*971c0*/  STL [R1+0x5444], R152 ;  /* 0x0054449801007387 */ /* 0x000fea0000100800 */
[C---:B------:R-:W-:Y:S01]  /*971d0*/  HMMA.1688.F32.TF32 R96, R172.reuse, R8, R164 ;  /* 0x00000008ac60723c */ /* 0x040fe200000810a4 */
[----:B------:R-:W-:Y:S04]  /*971e0*/  STL [R1+0x5440], R153 ;  /* 0x0054409901007387 */ /* 0x000fe80000100800 */
[----:B------:R-:W-:Y:S04]  /*971f0*/  STL [R1+0x543c], R154 ;  /* 0x00543c9a01007387 */ /* 0x000fe80000100800 */
[----:B------:R-:W-:Y:S04]  /*97200*/  STL [R1+0x5438], R155 ;  /* 0x0054389b01007387 */ /* 0x000fe80000100800 */
[----:B------:R-:W-:Y:S04]  /*97210*/  LDS R240, [R3+UR8+0x85080] ;  /* 0x0850800803f07984 */ /* 0x000fe80008000800 */
[----:B------:R-:W-:Y:S04]  /*97220*/  LDS R242, [R3+UR8+0x85480] ;  /* 0x0854800803f27984 */ /* 0x000fe80008000800 */
[----:B------:R-:W-:Y:S03]  /*97230*/  LDS R241, [R2+UR8+0x85080] ;  /* 0x0850800802f17984 */ /* 0x000fe60008000800 */
[----:B------:R-:W-:Y:S01]  /*97240*/  MOV R248, R96 ;  /* 0x0000006000f87202 */ /* 0x000fe20000000f00 */
[----:B------:R-:W-:Y:S01]  /*97250*/  IMAD.MOV.U32 R249, RZ, RZ, R97 ;  /* 0x000000fffff97224 */ /* 0x000fe200078e0061 */
[----:B------:R-:W-:Y:S01]  /*97260*/  MOV R251, R99 ;  /* 0x0000006300fb7202 */ /* 0x000fe20000000f00 */
[----:B------:R-:W-:Y:S01]  /*97270*/  IMAD.MOV.U32 R250, RZ, RZ, R98 ;  /* 0x000000fffffa7224 */ /* 0x000fe200078e0062 */
        /* <DEDUP_REMOVED lines=9> */
[----:B------:R-:W1:Y:S01]  /*97310*/  LDS R243, [R2+UR8+0x85480] ;  /* 0x0854800802f37984 */ /* 0x000e620008000800 */
[----:B----4-:R-:W-:Y:S03]  /*97320*/  HMMA.1688.F32.TF32 R96, R172, R4, R160 ;  /* 0x00000004ac60723c */ /* 0x010fe600000810a0 */
[----:B------:R2:W-:Y:S04]  /*97330*/  STL.64 [R1+0x5468], R248 ;  /* 0x005468f801007387 */ /* 0x0005e80000100a00 */
[----:B--2---:R-:W2:Y:S04]  /*97340*/  LDL.LU R248, [R1+0x660] ;  /* 0x0006600001f87983 */ /* 0x004ea80000300800 */
[----:B------:R-:W2:Y:S04]  /*97350*/  LDL.LU R249, [R1+0x664] ;  /* 0x0006640001f97983 */ /* 0x000ea80000300800 */
[----:B------:R-:W2:Y:S09]  /*97360*/  LDL.LU R250, [R1+0x668] ;  /* 0x0006680001fa7983 */ /* 0x000eb20000300800 */
[----:B------:R-:W-:Y:S01]  /*97370*/  MOV R154, R98 ;  /* 0x00000062009a7202 */ /* 0x000fe20000000f00 */
[----:B------:R-:W-:Y:S01]  /*97380*/  IMAD.MOV.U32 R155, RZ, RZ, R99 ;  /* 0x000000ffff9b7224 */ /* 0x000fe200078e0063 */
[----:B------:R-:W2:Y:S01]  /*97390*/  LDL.LU R251, [R1+0x66c] ;  /* 0x00066c0001fb7983 */ /* 0x000ea20000300800 */
[----:B------:R-:W-:-:S02]  /*973a0*/  IMAD.MOV.U32 R152, RZ, RZ, R96 ;  /* 0x000000ffff987224 */ /* 0x000fc400078e0060 */
[----:B------:R-:W-:Y:S01]  /*973b0*/  IMAD.MOV.U32 R153, RZ, RZ, R97 ;  /* 0x000000ffff997224 */ /* 0x000fe200078e0061 */
[----:B------:R-:W-:Y:S04]  /*973c0*/  STL.64 [R1+0x5480], R154 ;  /* 0x0054809a01007387 */ /* 0x000fe80000100a00 */
[----:B------:R3:W-:Y:S04]  /*973d0*/  STL.64 [R1+0x5478], R152 ;  /* 0x0054789801007387 */ /* 0x0007e80000100a00 */
        /* <DEDUP_REMOVED lines=101> */
[C---:B------:R-:W-:Y:S01]  /*97a30*/  HMMA.1688.F32.TF32 R244, R172.reuse, R124, R244 ;  /* 0x0000007cacf4723c */ /* 0x040fe200000810f4 */
[----:B------:R-:W-:Y:S01]  /*97a40*/  IMAD.MOV.U32 R159, RZ, RZ, R107 ;  /* 0x000000ffff9f7224 */ /* 0x000fe200078e006b */
[----:B------:R-:W-:Y:S01]  /*97a50*/  MOV R157, R105 ;  /* 0x00000069009d7202 */ /* 0x000fe20000000f00 */
[----:B------:R-:W-:Y:S01]  /*97a60*/  IMAD.MOV.U32 R156, RZ, RZ, R104 ;  /* 0x000000ffff9c7224 */ /* 0x000fe200078e0068 */
[----:B------:R-:W2:Y:S04]  /*97a70*/  LDL.LU.64 R106, [R1+0x5810] ;  /* 0x00581000016a7983 */ /* 0x000ea80000300a00 */
[----:B------:R-:W2:Y:S01]  /*97a80*/  LDL.LU.64 R104, [R1+0x5808] ;  /* 0x0058080001687983 */ /* 0x000ea20000300a00 */
[C---:B------:R-:W-:Y:S03]  /*97a90*/  HMMA.1688.F32.TF32 R232, R172.reuse, R120, R232 ;  /* 0x00000078ace8723c */ /* 0x040fe600000810e8 */
[----:B------:R-:W-:Y:S04]  /*97aa0*/  STL.64 [R1+0x5490], R158 ;  /* 0x0054909e01007387 */ /* 0x000fe80000100a00 */
[----:B------:R3:W-:Y:S01]  /*97ab0*/  STL.64 [R1+0x5488], R156 ;  /* 0x0054889c01007387 */ /* 0x0007e20000100a00 */
[C---:B------:R-:W-:Y:S03]  /*97ac0*/  HMMA.1688.F32.TF32 R96, R172.reuse, R128, R96 ;  /* 0x00000080ac60723c */ /* 0x040fe60000081060 */
[----:B---3--:R-:W3:Y:S04]  /*97ad0*/  LDL.LU R156, [R1+0x110] ;  /* 0x00011000019c7983 */ /* 0x008ee80000300800 */
[----:B------:R-:W3:Y:S04]  /*97ae0*/  LDL.LU R157, [R1+0x114] ;  /* 0x00011400019d7983 */ /* 0x000ee80000300800 */
[----:B------:R-:W3:Y:S04]  /*97af0*/  LDL.LU R158, [R1+0x118] ;  /* 0x00011800019e7983 */ /* 0x000ee80000300800 */
[----:B------:R-:W3:Y:S01]  /*97b00*/  LDL.LU R159, [R1+0x11c] ;  /* 0x00011c00019f7983 */ /* 0x000ee20000300800 */
[C---:B------:R-:W-:Y:S03]  /*97b10*/  HMMA.1688.F32.TF32 R228, R172.reuse, R132, R228 ;  /* 0x00000084ace4723c */ /* 0x040fe600000810e4 */
[----:B------:R-:W-:Y:S04]  /*97b20*/  STL.64 [R1+0x250], R232 ;  /* 0x000250e801007387 */ /* 0x000fe80000100a00 */
[----:B------:R4:W-:Y:S01]  /*97b30*/  STL.64 [R1+0x258], R234 ;  /* 0x000258ea01007387 */ /* 0x0009e20000100a00 */
[C---:B------:R-:W-:Y:S03]  /*97b40*/  HMMA.1688.F32.TF32 R220, R172.reuse, R144, R220 ;  /* 0x00000090acdc723c */ /* 0x040fe600000810dc */
[----:B----4-:R-:W4:Y:S04]  /*97b50*/  LDL.LU.64 R234, [R1+0x5800] ;  /* 0x0058000001ea7983 */ /* 0x010f280000300a00 */
[----:B------:R-:W4:Y:S01]  /*97b60*/  LDL.LU.64 R232, [R1+0x57f8] ;  /* 0x0057f80001e87983 */ /* 0x000f220000300a00 */
[C---:B------:R-:W-:Y:S03]  /*97b70*/  HMMA.1688.F32.TF32 R216, R172.reuse, R148, R216 ;  /* 0x00000094acd8723c */ /* 0x040fe600000810d8 */
[----:B------:R1:W-:Y:S04]  /*97b80*/  STL.64 [R1+0x240], R244 ;  /* 0x000240f401007387 */ /* 0x0003e80000100a00 */
[----:B------:R1:W-:Y:S04]  /*97b90*/  STL.64 [R1+0x248], R246 ;  /* 0x000248f601007387 */ /* 0x0003e80000100a00 */
[----:B-1----:R-:W2:Y:S04]  /*97ba0*/  LDL.LU R244, [R1+0x650] ;  /* 0x0006500001f47983 */ /* 0x002ea80000300800 */
[----:B------:R-:W2:Y:S04]  /*97bb0*/  LDL.LU R245, [R1+0x654] ;  /* 0x0006540001f57983 */ /* 0x000ea80000300800 */
[----:B------:R-:W2:Y:S04]  /*97bc0*/  LDL.LU R246, [R1+0x658] ;  /* 0x0006580001f67983 */ /* 0x000ea80000300800 */
[----:B------:R-:W2:Y:S04]  /*97bd0*/  LDL.LU R247, [R1+0x65c] ;  /* 0x00065c0001f77983 */ /* 0x000ea80000300800 */
        /* <DEDUP_REMOVED lines=12> */
[----:B------:R-:W4:Y:S04]  /*97ca0*/  LDL.LU.64 R176, [R1+0x57c8] ;  /* 0x0057c80001b07983 */ /* 0x000f280000300a00 */
[----:B------:R-:W-:Y:S04]  /*97cb0*/  STL.64 [R1+0x200], R224 ;  /* 0x000200e001007387 */ /* 0x000fe80000100a00 */
[----:B------:R1:W-:Y:S04]  /*97cc0*/  STL.64 [R1+0x208], R226 ;  /* 0x000208e201007387 */ /* 0x0003e80000100a00 */
[----:B-1----:R-:W2:Y:S04]  /*97cd0*/  LDL.LU.64 R226, [R1+0x57c0] ;  /* 0x0057c00001e27983 */ /* 0x002ea80000300a00 */
[----:B------:R-:W2:Y:S04]  /*97ce0*/  LDL.LU.64 R224, [R1+0x57b8] ;  /* 0x0057b80001e07983 */ /* 0x000ea80000300a00 */
[----:B------:R-:W-:Y:S04]  /*97cf0*/  STL.64 [R1+0x1f0], R220 ;  /* 0x0001f0dc01007387 */ /* 0x000fe80000100a00 */
[----:B------:R1:W-:Y:S01]  /*97d00*/  STL.64 [R1+0x1f8], R222 ;  /* 0x0001f8de01007387 */ /* 0x0003e20000100a00 */
[C---:B------:R-:W-:Y:S03]  /*97d10*/  HMMA.1688.F32.TF32 R184, R172.reuse, R72, R184 ;  /* 0x00000048acb8723c */ /* 0x040fe600000810b8 */
        /* <DEDUP_REMOVED lines=54> */
[----:B------:R-:W2:Y:S01]  /*98080*/  LDL.LU.64 R160, [R1+0x56d8] ;  /* 0x0056d80001a07983 */ /* 0x000ea20000300a00 */
[----:B---3--:R-:W-:-:S15]  /*98090*/  HMMA.1688.F32.TF32 R156, R172, R52, R156 ;  /* 0x00000034ac9c723c */ /* 0x008fde000008109c */
[----:B------:R-:W-:-:S08]  /*980a0*/  NOP ;  /* 0x0000000000007918 */ /* 0x000fd00000000000 */
[----:B------:R-:W-:Y:S04]  /*980b0*/  STL.64 [R1+0x110], R156 ;  /* 0x0001109c01007387 */ /* 0x000fe80000100a00 */
[----:B------:R1:W-:Y:S02]  /*980c0*/  STL.64 [R1+0x118], R158 ;  /* 0x0001189e01007387 */ /* 0x0003e40000100a00 */
[C---:B-1----:R-:W-:Y:S06]  /*980d0*/  HMMA.1688.F32.TF32 R156, R172.reuse, R48, R152 ;  /* 0x00000030ac9c723c */ /* 0x042fec0000081098 */
[----:B------:R-:W-:-:S15]  /*980e0*/  HMMA.1688.F32.TF32 R152, R172, R44, R248 ;  /* 0x0000002cac98723c */ /* 0x000fde00000810f8 */
[----:B------:R-:W-:-:S02]  /*980f0*/  NOP ;  /* 0x0000000000007918 */ /* 0x000fc40000000000 */
[----:B------:R-:W-:Y:S04]  /*98100*/  STL.64 [R1+0x100], R156 ;  /* 0x0001009c01007387 */ /* 0x000fe80000100a00 */
[----:B------:R-:W-:Y:S01]  /*98110*/  STL.64 [R1+0x108], R158 ;  /* 0x0001089e01007387 */ /* 0x000fe20000100a00 */
[C---:B----4-:R-:W-:Y:S06]  /*98120*/  HMMA.1688.F32.TF32 R168, R172.reuse, R32, R168 ;  /* 0x00000020aca8723c */ /* 0x050fec00000810a8 */
[C---:B--2---:R-:W-:Y:S06]  /*98130*/  HMMA.1688.F32.TF32 R164, R172.reuse, R36, R164 ;  /* 0x00000024aca4723c */ /* 0x044fec00000810a4 */
[----:B------:R-:W-:-:S15]  /*98140*/  HMMA.1688.F32.TF32 R160, R172, R40, R160 ;  /* 0x00000028aca0723c */ /* 0x000fde00000810a0 */
[----:B------:R-:W-:-:S08]  /*98150*/  NOP ;  /* 0x0000000000007918 */ /* 0x000fd00000000000 */
[----:B------:R-:W-:Y:S04]  /*98160*/  STL.64 [R1+0x52e0], R162 ;  /* 0x0052e0a201007387 */ /* 0x000fe80000100a00 */
[----:B------:R1:W-:Y:S04]  /*98170*/  STL.64 [R1+0xf0], R152 ;  /* 0x0000f09801007387 */ /* 0x0003e80000100a00 */
[----:B------:R2:W-:Y:S04]  /*98180*/  STL.64 [R1+0xf8], R154 ;  /* 0x0000f89a01007387 */ /* 0x0005e80000100a00 */
[----:B------:R-:W-:Y:S04]  /*98190*/  STL.64 [R1+0x52d8], R160 ;  /* 0x0052d8a001007387 */ /* 0x000fe80000100a00 */
[----:B------:R-:W-:Y:S01]  /*981a0*/  STL.64 [R1+0x52f0], R166 ;  /* 0x0052f0a601007387 */ /* 0x000fe20000100a00 */
[----:B-1----:R-:W-:-:S03]  /*981b0*/  MOV R152, R176 ;  /* 0x000000b000987202 */ /* 0x002fc60000000f00 */
[----:B------:R-:W-:Y:S01]  /*981c0*/  STL.64 [R1+0x52e8], R164 ;  /* 0x0052e8a401007387 */ /* 0x000fe20000100a00 */
[----:B------:R-:W-:-:S03]  /*981d0*/  IMAD.MOV.U32 R153, RZ, RZ, R177 ;  /* 0x000000ffff997224 */ /* 0x000fc600078e00b1 */
[----:B------:R-:W-:Y:S01]  /*981e0*/  STL.64 [R1+0x5300], R170 ;  /* 0x005300aa01007387 */ /* 0x000fe20000100a00 */
[----:B--2---:R-:W-:-:S03]  /*981f0*/  IMAD.MOV.U32 R154, RZ, RZ, R178 ;  /* 0x000000ffff9a7224 */ /* 0x004fc600078e00b2 */
[----:B------:R-:W-:Y:S01]  /*98200*/  STL.64 [R1+0x52f8], R168 ;  /* 0x0052f8a801007387 */ /* 0x000fe20000100a00 */
[----:B------:R-:W-:-:S03]  /*98210*/  MOV R155, R179 ;  /* 0x000000b3009b7202 */ /* 0x000fc60000000f00 */
[----:B------:R-:W2:Y:S04]  /*98220*/  LDL.LU R176, [R1+0x56d0] ;  /* 0x0056d00001b07983 */ /* 0x000ea80000300800 */
[----:B------:R-:W2:Y:S04]  /*98230*/  LDL.LU R177, [R1+0x56cc] ;  /* 0x0056cc0001b17983 */ /* 0x000ea80000300800 */
[----:B------:R-:W2:Y:S04]  /*98240*/  LDL.LU R178, [R1+0x56c8] ;  /* 0x0056c80001b27983 */ /* 0x000ea80000300800 */
[----:B------:R-:W2:Y:S01]  /*98250*/  LDL.LU R179, [R1+0x56c4] ;  /* 0x0056c40001b37983 */ /* 0x000ea20000300800 */
[----:B------:R-:W-:Y:S03]  /*98260*/  HMMA.1688.F32.TF32 R172, R172, R28, R244 ;  /* 0x0000001cacac723c */ /* 0x000fe600000810f4 */
        /* <DEDUP_REMOVED lines=17> */
[----:B------:R-:W-:Y:S01]  /*98380*/  HMMA.1688.F32.TF32 R224, R240, R148, R224 ;  /* 0x00000094f0e0723c */ /* 0x000fe200000810e0 */
[----:B------:R-:W-:-:S05]  /*98390*/  IMAD.MOV.U32 R248, RZ, RZ, R231 ;  /* 0x000000fffff87224 */ /* 0x000fca00078e00e7 */
[----:B--2---:R-:W-:-:S15]  /*983a0*/  HMMA.1688.F32.TF32 R176, R240, R16, R176 ;  /* 0x00000010f0b0723c */ /* 0x004fde00000810b0 */
        /* <DEDUP_REMOVED lines=30> */
[----:B------:R-:W1:Y:S04]  /*98590*/  LDL.LU R231, [R1+0x56c0] ;  /* 0x0056c00001e77983 */ /* 0x000e680000300800 */
[----:B------:R-:W2:Y:S04]  /*985a0*/  LDL.LU R249, [R1+0x614] ;  /* 0x0006140001f97983 */ /* 0x000ea80000300800 */
[----:B------:R-:W2:Y:S04]  /*985b0*/  LDL.LU R250, [R1+0x618] ;  /* 0x0006180001fa7983 */ /* 0x000ea80000300800 */
[----:B------:R-:W2:Y:S01]  /*985c0*/  LDL.LU R251, [R1+0x61c] ;  /* 0x00061c0001fb7983 */ /* 0x000ea20000300800 */
[----:B---3--:R-:W-:-:S15]  /*985d0*/  HMMA.1688.F32.TF32 R156, R240, R24, R244 ;  /* 0x00000018f09c723c */ /* 0x008fde00000810f4 */
[----:B------:R-:W-:-:S09]  /*985e0*/  NOP ;  /* 0x0000000000007918 */ /* 0x000fd20000000000 */
[----:B------:R-:W-:Y:S01]  /*985f0*/  IMAD.MOV.U32 R128, RZ, RZ, R159 ;  /* 0x000000ffff807224 */ /* 0x000fe200078e009f */
[----:B------:R-:W-:Y:S01]  /*98600*/  MOV R129, R158 ;  /* 0x0000009e00817202 */ /* 0x000fe20000000f00 */
[----:B------:R-:W-:Y:S02]  /*98610*/  IMAD.MOV.U32 R137, RZ, RZ, R157 ;  /* 0x000000ffff897224 */ /* 0x000fe400078e009d */
[----:B------:R-:W-:Y:S01]  /*98620*/  IMAD.MOV.U32 R136, RZ, RZ, R156 ;  /* 0x000000ffff887224 */ /* 0x000fe200078e009c */
        /* <DEDUP_REMOVED lines=8> */
[----:B------:R-:W-:Y:S01]  /*986b0*/  LOP3.LUT R159, R252, 0x20, RZ, 0x3c, !PT ;  /* 0x00000020fc9f7812 */ /* 0x000fe200078e3cff */
[C---:B-1----:R-:W-:Y:S04]  /*986c0*/  HMMA.1688.F32.TF32 R140, R240.reuse, R20, R228 ;  /* 0x00000014f08c723c */ /* 0x042fe800000810e4 */
[----:B------:R-:W-:Y:S04]  /*986d0*/  LDS R229, [R159+UR8+0x85800] ;  /* 0x085800089fe57984 */ /* 0x000fe80008000800 */
[----:B------:R1:W-:Y:S01]  /*986e0*/  LDS R231, [R159+UR8+0x85c00] ;  /* 0x085c00089fe77984 */ /* 0x0003e20008000800 */
[----:B------:R-:W-:Y:S03]  /*986f0*/  HMMA.1688.F32.TF32 R96, R240, R36, R96 ;  /* 0x00000024f060723c */ /* 0x000fe60000081060 */
[----:B------:R-:W-:Y:S04]  /*98700*/  LDS R228, [R252+UR8+0x85800] ;  /* 0x08580008fce47984 */ /* 0x000fe80008000800 */
[----:B------:R-:W4:Y:S08]  /*98710*/  LDS R230, [R252+UR8+0x85c00] ;  /* 0x085c0008fce67984 */ /* 0x000f300008000800 */
[----:B------:R-:W-:Y:S01]  /*98720*/  MOV R120, R143 ;  /* 0x0000008f00787202 */ /* 0x000fe20000000f00 */
[----:B------:R-:W-:Y:S01]  /*98730*/  IMAD.MOV.U32 R124, RZ, RZ, R141 ;  /* 0x000000ffff7c7224 */ /* 0x000fe200078e008d */
[----:B------:R-:W-:Y:S01]  /*98740*/  MOV R125, R140 ;  /* 0x0000008c007d7202 */ /* 0x000fe20000000f00 */
[----:B------:R-:W-:-:S02]  /*98750*/  IMAD.MOV.U32 R121, RZ, RZ, R142 ;  /* 0x000000ffff797224 */ /* 0x000fc400078e008e */
[----:B------:R-:W-:Y:S04]  /*98760*/  STL [R1+0x525c], R120 ;  /* 0x00525c7801007387 */ /* 0x000fe80000100800 */
[----:B------:R-:W-:Y:S01]  /*98770*/  STL [R1+0x5258], R124 ;  /* 0x0052587c01007387 */ /* 0x000fe20000100800 */
[----:B------:R-:W-:Y:S03]  /*98780*/  HMMA.1688.F32.TF32 R140, R240, R92, R152 ;  /* 0x0000005cf08c723c */ /* 0x000fe60000081098 */
[----:B------:R4:W-:Y:S04]  /*98790*/  STL [R1+0x5244], R125 ;  /* 0x0052447d01007387 */ /* 0x0009e80000100800 */
[----:B------:R4:W-:Y:S04]  /*987a0*/  STL [R1+0x5240], R121 ;  /* 0x0052407901007387 */ /* 0x0009e80000100800 */
[----:B------:R-:W3:Y:S04]  /*987b0*/  LDL.LU R156, [R1+0x5f0] ;  /* 0x0005f000019c7983 */ /* 0x000ee80000300800 */
[----:B------:R-:W3:Y:S04]  /*987c0*/  LDL.LU R157, [R1+0x5f4] ;  /* 0x0005f400019d7983 */ /* 0x000ee80000300800 */
[----:B------:R-:W3:Y:S04]  /*987d0*/  LDL.LU R158, [R1+0x5f8] ;  /* 0x0005f800019e7983 */ /* 0x000ee80000300800 */
[----:B-1----:R-:W3:Y:S01]  /*987e0*/  LDL.LU R159, [R1+0x5fc] ;  /* 0x0005fc00019f7983 */ /* 0x002ee20000300800 */
[----:B------:R-:W-:Y:S01]  /*987f0*/  IMAD.MOV.U32 R117, RZ, RZ, R140 ;  /* 0x000000ffff757224 */ /* 0x000fe200078e008c */
[----:B------:R-:W-:Y:S01]  /*98800*/  MOV R93, R142 ;  /* 0x0000008e005d7202 */ /* 0x000fe20000000f00 */
[----:B------:R-:W-:Y:S01]  /*98810*/  IMAD.MOV.U32 R116, RZ, RZ, R141 ;  /* 0x000000ffff747224 */ /* 0x000fe200078e008d */
[----:B------:R-:W3:Y:S01]  /*98820*/  LDL.LU R152, [R1+0x5e0] ;  /* 0x0005e00001987983 */ /* 0x000ee20000300800 */
[----:B------:R-:W-:-:S02]  /*98830*/  IMAD.MOV.U32 R92, RZ, RZ, R143 ;  /* 0x000000ffff5c7224 */ /* 0x000fc400078e008f */
[----:B--2---:R-:W-:Y:S01]  /*98840*/  HMMA.1688.F32.TF32 R140, R240, R88, R248 ;  /* 0x00000058f08c723c */ /* 0x004fe200000810f8 */
[----:B------:R-:W2:Y:S04]  /*98850*/  LDL.LU R153, [R1+0x5e4] ;  /* 0x0005e40001997983 */ /* 0x000ea80000300800 */
[----:B------:R-:W2:Y:S04]  /*98860*/  LDL.LU R154, [R1+0x5e8] ;  /* 0x0005e800019a7983 */ /* 0x000ea80000300800 */
[----:B------:R-:W-:Y:S04]  /*98870*/  STL [R1+0x526c], R92 ;  /* 0x00526c5c01007387 */ /* 0x000fe80000100800 */
[----:B------:R-:W-:Y:S04]  /*98880*/  STL [R1+0x5268], R93 ;  /* 0x0052685d01007387 */ /* 0x000fe80000100800 */
[----:B------:R-:W-:Y:S04]  /*98890*/  STL [R1+0x5264], R116 ;  /* 0x0052647401007387 */ /* 0x000fe80000100800 */
[----:B------:R-:W-:Y:S04]  /*988a0*/  STL [R1+0x5260], R117 ;  /* 0x0052607501007387 */ /* 0x000fe80000100800 */
[----:B------:R3:W-:Y:S04]  /*988b0*/  STL [R1+0x628], R142 ;  /* 0x0006288e01007387 */ /* 0x0007e80000100800 */
[----:B------:R-:W2:Y:S04]  /*988c0*/  LDL.LU R248, [R1+0x5d0] ;  /* 0x0005d00001f87983 */ /* 0x000ea80000300800 */
[----:B------:R-:W2:Y:S04]  /*988d0*/  LDL.LU R249, [R1+0x5d4] ;  /* 0x0005d40001f97983 */ /* 0x000ea80000300800 */
[----:B------:R-:W2:Y:S04]  /*988e0*/  LDL.LU R250, [R1+0x5d8] ;  /* 0x0005d80001fa7983 */ /* 0x000ea80000300800 */
[----:B------:R-:W2:Y:S01]  /*988f0*/  LDL.LU R251, [R1+0x5dc] ;  /* 0x0005dc0001fb7983 */ /* 0x000ea20000300800 */
[----:B------:R-:W-:-:S02]  /*98900*/  IMAD.MOV.U32 R155, RZ, RZ, R0 ;  /* 0x000000ffff9b7224 */ /* 0x000fc400078e0000 */
[----:B------:R-:W-:Y:S01]  /*98910*/  IMAD.MOV.U32 R0, RZ, RZ, R143 ;  /* 0x000000ffff007224 */ /* 0x000fe200078e008f */
[----:B----4-:R-:W-:Y:S01]  /*98920*/  MOV R125, R140 ;  /* 0x0000008c007d7202 */ /* 0x010fe20000000f00 */
[----:B------:R-:W-:-:S03]  /*98930*/  IMAD.MOV.U32 R121, RZ, RZ, R141 ;  /* 0x000000ffff797224 */ /* 0x000fc600078e008d */
[----:B------:R-:W-:Y:S01]  /*98940*/  STL [R1+0x5278], R0 ;  /* 0x0052780001007387 */ /* 0x000fe20000100800 */
[----:B---3--:R-:W-:Y:S03]  /*98950*/  HMMA.1688.F32.TF32 R140, R240, R84, R244 ;  /* 0x00000054f08c723c */ /* 0x008fe600000810f4 */
        /* <DEDUP_REMOVED lines=10> */
[----:B------:R-:W-:Y:S04]  /*98a00*/  STL [R1+0x5288], R84 ;  /* 0x0052885401007387 */ /* 0x000fe80000100800 */
[----:B------:R3:W-:Y:S04]  /*98a10*/  STL [R1+0x5284], R85 ;  /* 0x0052845501007387 */ /* 0x0007e80000100800 */
[----:B------:R-:W-:Y:S04]  /*98a20*/  STL [R1+0x5280], R88 ;  /* 0x0052805801007387 */ /* 0x000fe80000100800 */
[----:B------:R3:W-:Y:S01]  /*98a30*/  STL [R1+0x527c], R89 ;  /* 0x00527c5901007387 */ /* 0x0007e20000100800 */
[----:B------:R-:W-:-:S15]  /*98a40*/  HMMA.1688.F32.TF32 R140, R240, R80, R156 ;  /* 0x00000050f08c723c */ /* 0x000fde000008109c */
[----:B------:R-:W-:-:S09]  /*98a50*/  NOP ;  /* 0x0000000000007918 */ /* 0x000fd20000000000 */
[----:B------:R-:W-:Y:S01]  /*98a60*/  IMAD.MOV.U32 R137, RZ, RZ, R140 ;  /* 0x000000ffff897224 */ /* 0x000fe200078e008c */
[----:B------:R-:W-:Y:S01]  /*98a70*/  MOV R81, R142 ;  /* 0x0000008e00517202 */ /* 0x000fe20000000f00 */
[----:B------:R-:W-:Y:S02]  /*98a80*/  IMAD.MOV.U32 R136, RZ, RZ, R141 ;  /* 0x000000ffff887224 */ /* 0x000fe400078e008d */
[----:B------:R-:W-:Y:S02]  /*98a90*/  IMAD.MOV.U32 R80, RZ, RZ, R143 ;  /* 0x000000ffff507224 */ /* 0x000fe400078e008f */
[----:B--2---:R-:W-:Y:S03]  /*98aa0*/  HMMA.1688.F32.TF32 R140, R240, R76, R152 ;  /* 0x0000004cf08c723c */ /* 0x004fe60000081098 */
[----:B------:R-:W-:Y:S04]  /*98ab0*/  STL [R1+0x5298], R80 ;  /* 0x0052985001007387 */ /* 0x000fe80000100800 */
[----:B------:R2:W-:Y:S04]  /*98ac0*/  STL [R1+0x5294], R81 ;  /* 0x0052945101007387 */ /* 0x0005e80000100800 */
[----:B------:R2:W-:Y:S04]  /*98ad0*/  STL [R1+0x5290], R136 ;  /* 0x0052908801007387 */ /* 0x0005e80000100800 */
[----:B------:R2:W-:Y:S09]  /*98ae0*/  STL [R1+0x528c], R137 ;  /* 0x00528c8901007387 */ /* 0x0005f20000100800 */
[----:B------:R-:W-:Y:S01]  /*98af0*/  IMAD.MOV.U32 R128, RZ, RZ, R140 ;  /* 0x000000ffff807224 */ /* 0x000fe200078e008c */
[----:B------:R-:W-:Y:S01]  /*98b00*/  MOV R129, R141 ;  /* 0x0000008d00817202 */ /* 0x000fe20000000f00 */
[----:B------:R-:W-:-:S02]  /*98b10*/  IMAD.MOV.U32 R77, RZ, RZ, R142 ;  /* 0x000000ffff4d7224 */ /* 0x000fc400078e008e */
[----:B------:R-:W-:Y:S02]  /*98b20*/  IMAD.MOV.U32 R76, RZ, RZ, R143 ;  /* 0x000000ffff4c7224 */ /* 0x000fe400078e008f */
[----:B------:R-:W-:Y:S03]  /*98b30*/  HMMA.1688.F32.TF32 R140, R240, R72, R248 ;  /* 0x00000048f08c723c */ /* 0x000fe600000810f8 */
[----:B------:R-:W-:Y:S04]  /*98b40*/  STL [R1+0x52a8], R76 ;  /* 0x0052a84c01007387 */ /* 0x000fe80000100800 */
[----:B------:R2:W-:Y:S04]  /*98b50*/  STL [R1+0x52a4], R77 ;  /* 0x0052a44d01007387 */ /* 0x0005e80000100800 */
[----:B------:R-:W-:Y:S04]  /*98b60*/  STL [R1+0x52a0], R129 ;  /* 0x0052a08101007387 */ /* 0x000fe80000100800 */
[----:B------:R2:W-:Y:S04]  /*98b70*/  STL [R1+0x529c], R128 ;  /* 0x00529c8001007387 */ /* 0x0005e80000100800 */
        /* <DEDUP_REMOVED lines=37> */
[----:B------:R-:W-:Y:S01]  /*98dd0*/  IMAD.MOV.U32 R73, RZ, RZ, R140 ;  /* 0x000000ffff497224 */ /* 0x000fe200078e008c */
[----:B------:R-:W-:Y:S01]  /*98de0*/  MOV R69, R142 ;  /* 0x0000008e00457202 */ /* 0x000fe20000000f00 */
[----:B------:R-:W-:-:S02]  /*98df0*/  IMAD.MOV.U32 R72, RZ, RZ, R141 ;  /* 0x000000ffff487224 */ /* 0x000fc400078e008d */
[----:B------:R-:W-:-:S05]  /*98e00*/  IMAD.MOV.U32 R68, RZ, RZ, R143 ;  /* 0x000000ffff447224 */ /* 0x000fca00078e008f */
[----:B------:R-:W-:Y:S04]  /*98e10*/  STL [R1+0x52c8], R68 ;  /* 0x0052c84401007387 */ /* 0x000fe80000100800 */
        /* <DEDUP_REMOVED lines=8> */
[----:B------:R-:W-:Y:S02]  /*98ea0*/  IMAD.MOV.U32 R64, RZ, RZ, R143 ;  /* 0x000000ffff407224 */ /* 0x000fe400078e008f */
[----:B--2---:R-:W-:-:S15]  /*98eb0*/  HMMA.1688.F32.TF32 R140, R240, R60, R164 ;  /* 0x0000003cf08c723c */ /* 0x004fde00000810a4 */
[----:B------:R-:W-:-:S09]  /*98ec0*/  NOP ;  /* 0x0000000000007918 */ /* 0x000fd20000000000 */
[----:B-1----:R-:W-:Y:S01]  /*98ed0*/  MOV R121, R140 ;  /* 0x0000008c00797202 */ /* 0x002fe20000000f00 */
        /* <DEDUP_REMOVED lines=17> */
[----:B------:R-:W-:Y:S04]  /*98ff0*/  STL [R1+0x52d0], R93 ;  /* 0x0052d05d01007387 */ /* 0x000fe80000100800 */
[----:B------:R1:W-:Y:S01]  /*99000*/  STL [R1+0x52cc], R92 ;  /* 0x0052cc5c01007387 */ /* 0x0003e20000100800 */
[----:B------:R-:W-:-:S03]  /*99010*/  IMAD.MOV.U32 R156, RZ, RZ, R100 ;  /* 0x000000ffff9c7224 */ /* 0x000fc600078e0064 */
[----:B------:R-:W2:Y:S01]  /*99020*/  LDL.LU R160, [R1+0x530] ;  /* 0x0005300001a07983 */ /* 0x000ea20000300800 */
[----:B------:R-:W-:-:S03]  /*99030*/  MOV R157, R101 ;  /* 0x00000065009d7202 */ /* 0x000fc60000000f00 */
[----:B------:R-:W2:Y:S01]  /*99040*/  LDL.LU R161, [R1+0x534] ;  /* 0x0005340001a17983 */ /* 0x000ea20000300800 */
[----:B------:R-:W-:-:S03]  /*99050*/  IMAD.MOV.U32 R158, RZ, RZ, R102 ;  /* 0x000000ffff9e7224 */ /* 0x000fc600078e0066 */
[----:B------:R-:W2:Y:S03]  /*99060*/  LDL.LU R162, [R1+0x538] ;  /* 0x0005380001a27983 */ /* 0x000ea60000300800 */
[----:B------:R-:W-:Y:S01]  /*99070*/  MOV R81, R140 ;  /* 0x0000008c00517202 */ /* 0x000fe20000000f00 */
[----:B------:R-:W-:Y:S01]  /*99080*/  IMAD.MOV.U32 R136, RZ, RZ, R141 ;  /* 0x000000ffff887224 */ /* 0x000fe200078e008d */
[----:B------:R-:W-:Y:S01]  /*99090*/  MOV R84, R143 ;  /* 0x0000008f00547202 */ /* 0x000fe20000000f00 */
[----:B------:R-:W-:Y:S01]  /*990a0*/  IMAD.MOV.U32 R137, RZ, RZ, R142 ;  /* 0x000000ffff897224 */ /* 0x000fe200078e008e */
[----:B------:R-:W2:Y:S01]  /*990b0*/  LDL.LU R163, [R1+0x53c] ;  /* 0x00053c0001a37983 */ /* 0x000ea20000300800 */
[----:B------:R-:W-:Y:S01]  /*990c0*/  HMMA.1688.F32.TF32 R140, R240, R44, R248 ;  /* 0x0000002cf08c723c */ /* 0x000fe200000810f8 */
[----:B------:R-:W-:Y:S02]  /*990d0*/  IMAD.MOV.U32 R159, RZ, RZ, R103 ;  /* 0x000000ffff9f7224 */ /* 0x000fe400078e0067 */
[----:B------:R-:W3:Y:S01]  /*990e0*/  LDL.LU R100, [R1+0x56bc] ;  /* 0x0056bc0001647983 */ /* 0x000ee20000300800 */
[----:B------:R-:W-:-:S03]  /*990f0*/  MOV R152, R236 ;  /* 0x000000ec00987202 */ /* 0x000fc60000000f00 */
[----:B------:R-:W3:Y:S01]  /*99100*/  LDL.LU R101, [R1+0x56b8] ;  /* 0x0056b80001657983 */ /* 0x000ee20000300800 */
[----:B------:R-:W-:-:S03]  /*99110*/  IMAD.MOV.U32 R153, RZ, RZ, R237 ;  /* 0x000000ffff997224 */ /* 0x000fc600078e00ed */
[----:B------:R-:W3:Y:S01]  /*99120*/  LDL.LU R102, [R1+0x56b4] ;  /* 0x0056b40001667983 */ /* 0x000ee20000300800 */
[----:B------:R-:W-:-:S03]  /*99130*/  IMAD.MOV.U32 R154, RZ, RZ, R238 ;  /* 0x000000ffff9a7224 */ /* 0x000fc600078e00ee */
[----:B------:R-:W3:Y:S01]  /*99140*/  LDL.LU R103, [R1+0x56b0] ;  /* 0x0056b00001677983 */ /* 0x000ee20000300800 */
[----:B------:R-:W-:-:S03]  /*99150*/  MOV R155, R239 ;  /* 0x000000ef009b7202 */ /* 0x000fc60000000f00 */
[----:B------:R-:W4:Y:S04]  /*99160*/  LDL.LU R236, [R1+0x56ac] ;  /* 0x0056ac0001ec7983 */ /* 0x000f280000300800 */
[----:B------:R-:W4:Y:S01]  /*99170*/  LDL.LU R237, [R1+0x56a8] ;  /* 0x0056a80001ed7983 */ /* 0x000f220000300800 */
[----:B------:R-:W-:Y:S01]  /*99180*/  IMAD.MOV.U32 R77, RZ, RZ, R140 ;  /* 0x000000ffff4d7224 */ /* 0x000fe200078e008c */
[----:B------:R-:W-:Y:S01]  /*99190*/  MOV R128, R142 ;  /* 0x0000008e00807202 */ /* 0x000fe20000000f00 */
[----:B------:R-:W-:Y:S01]  /*991a0*/  IMAD.MOV.U32 R129, RZ, RZ, R141 ;  /* 0x000000ffff817224 */ /* 0x000fe200078e008d */
[----:B------:R-:W4:Y:S01]  /*991b0*/  LDL.LU R238, [R1+0x56a4] ;  /* 0x0056a40001ee7983 */ /* 0x000f220000300800 */
[----:B------:R-:W-:Y:S02]  /*991c0*/  IMAD.MOV.U32 R80, RZ, RZ, R143 ;  /* 0x000000ffff507224 */ /* 0x000fe400078e008f */
[----:B------:R-:W-:Y:S01]  /*991d0*/  HMMA.1688.F32.TF32 R140, R240, R40, R244 ;  /* 0x00000028f08c723c */ /* 0x000fe200000810f4 */
[----:B------:R-:W4:Y:S01]  /*991e0*/  LDL.LU R239, [R1+0x56a0] ;  /* 0x0056a00001ef7983 */ /* 0x000f220000300800 */
[----:B------:R-:W-:-:S05]  /*991f0*/  IMAD.MOV.U32 R248, RZ, RZ, R18 ;  /* 0x000000fffff87224 */ /* 0x000fca00078e0012 */
[----:B------:R-:W-:Y:S01]  /*99200*/  IMAD.MOV.U32 R244, RZ, RZ, R6 ;  /* 0x000000fffff47224 */ /* 0x000fe200078e0006 */
[----:B------:R-:W-:Y:S01]  /*99210*/  MOV R246, R10 ;  /* 0x0000000a00f67202 */ /* 0x000fe20000000f00 */
[----:B------:R-:W3:Y:S01]  /*99220*/  LDL.LU R6, [R1+0x569c] ;  /* 0x00569c0001067983 */ /* 0x000ee20000300800 */
[----:B------:R-:W-:Y:S02]  /*99230*/  IMAD.MOV.U32 R245, RZ, RZ, R7 ;  /* 0x000000fffff57224 */ /* 0x000fe400078e0007 */
[----:B------:R-:W-:Y:S01]  /*99240*/  IMAD.MOV.U32 R247, RZ, RZ, R11 ;  /* 0x000000fffff77224 */ /* 0x000fe200078e000b */
        /* <DEDUP_REMOVED lines=14> */
[----:B------:R-:W-:Y:S01]  /*99330*/  HMMA.1688.F32.TF32 R96, R240, R32, R232 ;  /* 0x00000020f060723c */ /* 0x000fe200000810e8 */
        /* <DEDUP_REMOVED lines=18> */
[----:B-1----:R-:W-:Y:S01]  /*99460*/  MOV R92, R98 ;  /* 0x00000062005c7202 */ /* 0x002fe20000000f00 */
[----:B------:R-:W-:Y:S01]  /*99470*/  IMAD.MOV.U32 R65, RZ, RZ, R96 ;  /* 0x000000ffff417224 */ /* 0x000fe200078e0060 */
[----:B------:R-:W-:Y:S01]  /*99480*/  MOV R183, R78 ;  /* 0x0000004e00b77202 */ /* 0x000fe20000000f00 */
[----:B------:R-:W-:-:S02]  /*99490*/  IMAD.MOV.U32 R93, RZ, RZ, R97 ;  /* 0x000000ffff5d7224 */ /* 0x000fc400078e0061 */
        /* <DEDUP_REMOVED lines=22> */
[----:B------:R-:W-:Y:S04]  /*99600*/  LDS R232, [R3+UR8+0x85800] ;  /* 0x0858000803e87984 */ /* 0x000fe80008000800 */
[----:B------:R-:W-:Y:S04]  /*99610*/  LDS R234, [R3+UR8+0x85c00] ;  /* 0x085c000803ea7984 */ /* 0x000fe80008000800 */
[----:B------:R-:W-:Y:S04]  /*99620*/  LDS R233, [R2+UR8+0x85800] ;  /* 0x0858000802e97984 */ /* 0x000fe80008000800 */
[----:B------:R-:W1:Y:S01]  /*99630*/  LDS R235, [R2+UR8+0x85c00] ;  /* 0x085c000802eb7984 */ /* 0x000e620008000800 */
[----:B--2---:R-:W-:Y:S06]  /*99640*/  HMMA.1688.F32.TF32 R140, R228, R118, R160 ;  /* 0x00000076e48c723c */ /* 0x004fec00000810a0 */
[----:B----4-:R-:W-:Y:S01]  /*99650*/  HMMA.1688.F32.TF32 R96, R240, R28, R236 ;  /* 0x0000001cf060723c */ /* 0x010fe200000810ec */
[----:B------:R-:W-:-:S05]  /*99660*/  IMAD.MOV.U32 R160, RZ, RZ, R91 ;  /* 0x000000ffffa07224 */ /* 0x000fca00078e005b */
[C---:B---3--:R-:W-:Y:S06]  /*99670*/  HMMA.1688.F32.TF32 R100, R228.reuse, R18, R100 ;  /* 0x00000012e464723c */ /* 0x048fec0000081064 */
[----:B------:R-:W-:Y:S11]  /*99680*/  HMMA.1688.F32.TF32 R104, R228, R14, R104 ;  /* 0x0000000ee468723c */ /* 0x000ff60000081068 */
[----:B------:R-:W-:Y:S04]  /*99690*/  STL.64 [R1+0x53f0], R98 ;  /* 0x0053f06201007387 */ /* 0x000fe80000100a00 */
[----:B------:R2:W-:Y:S01]  /*996a0*/  STL.64 [R1+0x53e8], R96 ;  /* 0x0053e86001007387 */ /* 0x0005e20000100a00 */
[----:B------:R-:W-:Y:S01]  /*996b0*/  MOV R161, R90 ;  /* 0x0000005a00a17202 */ /* 0x000fe20000000f00 */
[----:B------:R-:W-:-:S02]  /*996c0*/  IMAD.MOV.U32 R162, RZ, RZ, R87 ;  /* 0x000000ffffa27224 */ /* 0x000fc400078e0057 */
[----:B------:R-:W-:Y:S01]  /*996d0*/  IMAD.MOV.U32 R163, RZ, RZ, R86 ;  /* 0x000000ffffa37224 */ /* 0x000fe200078e0056 */
[----:B------:R3:W-:Y:S04]  /*996e0*/  STL.64 [R1+0x5400], R102 ;  /* 0x0054006601007387 */ /* 0x0007e80000100a00 */
[----:B------:R4:W-:Y:S04]  /*996f0*/  STL.64 [R1+0x53f8], R100 ;  /* 0x0053f86401007387 */ /* 0x0009e80000100a00 */
[----:B------:R1:W-:Y:S04]  /*99700*/  STL.64 [R1+0x5410], R106 ;  /* 0x0054106a01007387 */ /* 0x0003e80000100a00 */
[----:B------:R1:W-:Y:S04]  /*99710*/  STL.64 [R1+0x5408], R104 ;  /* 0x0054086801007387 */ /* 0x0003e80000100a00 */
[----:B------:R-:W4:Y:S04]  /*99720*/  LDL.LU R91, [R1+0x567c] ;  /* 0x00567c00015b7983 */ /* 0x000f280000300800 */
[----:B------:R-:W4:Y:S04]  /*99730*/  LDL.LU R90, [R1+0x5678] ;  /* 0x00567800015a7983 */ /* 0x000f280000300800 */
[----:B------:R-:W4:Y:S04]  /*99740*/  LDL.LU R87, [R1+0x5674] ;  /* 0x0056740001577983 */ /* 0x000f280000300800 */
[----:B------:R-:W4:Y:S04]  /*99750*/  LDL.LU R86, [R1+0x5670] ;  /* 0x0056700001567983 */ /* 0x000f280000300800 */
[----:B------:R-:W2:Y:S04]  /*99760*/  LDL.LU R70, [R1+0x566c] ;  /* 0x00566c0001467983 */ /* 0x000ea80000300800 */
        /* <DEDUP_REMOVED lines=27> */
[----:B--2---:R-:W-:Y:S01]  /*99920*/  IMAD.MOV.U32 R207, RZ, RZ, R70 ;  /* 0x000000ffffcf7224 */ /* 0x004fe200078e0046 */
[----:B---3--:R-:W-:Y:S01]  /*99930*/  MOV R206, R71 ;  /* 0x0000004700ce7202 */ /* 0x008fe20000000f00 */
[----:B----4-:R-:W-:-:S02]  /*99940*/  IMAD.MOV.U32 R205, RZ, RZ, R74 ;  /* 0x000000ffffcd7224 */ /* 0x010fc400078e004a */
        /* <DEDUP_REMOVED lines=8> */
[----:B------:R-:W3:Y:S01]  /*999d0*/  LDL.LU R43, [R1+0x55ec] ;  /* 0x0055ec00012b7983 */ /* 0x000ee20000300800 */
[----:B------:R-:W-:-:S03]  /*999e0*/  IMAD.MOV.U32 R211, RZ, RZ, R39 ;  /* 0x000000ffffd37224 */ /* 0x000fc600078e0027 */
[----:B------:R-:W4:Y:S04]  /*999f0*/  LDL.LU R42, [R1+0x55e8] ;  /* 0x0055e800012a7983 */ /* 0x000f280000300800 */
[----:B------:R-:W2:Y:S04]  /*99a00*/  LDL.LU R38, [R1+0x55e4] ;  /* 0x0055e40001267983 */ /* 0x000ea80000300800 */
[----:B------:R-:W2:Y:S01]  /*99a10*/  LDL.LU R39, [R1+0x55e0] ;  /* 0x0055e00001277983 */ /* 0x000ea20000300800 */
        /* <DEDUP_REMOVED lines=13> */
[----:B------:R-:W-:Y:S01]  /*99af0*/  MOV R212, R30 ;  /* 0x0000001e00d47202 */ /* 0x000fe20000000f00 */
[----:B------:R-:W-:Y:S01]  /*99b00*/  IMAD.MOV.U32 R213, RZ, RZ, R31 ;  /* 0x000000ffffd57224 */ /* 0x000fe200078e001f */
[----:B------:R-:W2:Y:S01]  /*99b10*/  LDL.LU R30, [R1+0x55dc] ;  /* 0x0055dc00011e7983 */ /* 0x000ea20000300800 */
[----:B------:R-:W-:Y:S01]  /*99b20*/  IMAD.MOV.U32 R214, RZ, RZ, R34 ;  /* 0x000000ffffd67224 */ /* 0x000fe200078e0022 */
[----:B------:R-:W-:-:S02]  /*99b30*/  MOV R215, R35 ;  /* 0x0000002300d77202 */ /* 0x000fc40000000f00 */
[----:B------:R-:W2:Y:S01]  /*99b40*/  LDL.LU R31, [R1+0x55d8] ;  /* 0x0055d800011f7983 */ /* 0x000ea20000300800 */
[----:B------:R-:W-:-:S03]  /*99b50*/  IMAD.MOV.U32 R220, RZ, RZ, R54 ;  /* 0x000000ffffdc7224 */ /* 0x000fc600078e0036 */
[----:B------:R-:W2:Y:S01]  /*99b60*/  LDL.LU R34, [R1+0x55d4] ;  /* 0x0055d40001227983 */ /* 0x000ea20000300800 */
[----:B------:R-:W-:Y:S01]  /*99b70*/  IMAD.MOV.U32 R221, RZ, RZ, R55 ;  /* 0x000000ffffdd7224 */ /* 0x000fe200078e0037 */
[----:B------:R-:W-:Y:S02]  /*99b80*/  MOV R222, R58 ;  /* 0x0000003a00de7202 */ /* 0x000fe40000000f00 */
[----:B------:R-:W2:Y:S01]  /*99b90*/  LDL.LU R35, [R1+0x55d0] ;  /* 0x0055d00001237983 */ /* 0x000ea20000300800 */
[----:B------:R-:W-:-:S03]  /*99ba0*/  IMAD.MOV.U32 R223, RZ, RZ, R59 ;  /* 0x000000ffffdf7224 */ /* 0x000fc600078e003b */
[----:B------:R-:W2:Y:S01]  /*99bb0*/  LDL.LU R54, [R1+0x55cc] ;  /* 0x0055cc0001367983 */ /* 0x000ea20000300800 */
[----:B------:R-:W-:-:S03]  /*99bc0*/  IMAD.MOV.U32 R224, RZ, RZ, R67 ;  /* 0x000000ffffe07224 */ /* 0x000fc600078e0043 */
[----:B------:R-:W1:Y:S01]  /*99bd0*/  LDL.LU R55, [R1+0x55c8] ;  /* 0x0055c80001377983 */ /* 0x000e620000300800 */
[----:B------:R-:W-:Y:S01]  /*99be0*/  MOV R33, R96 ;  /* 0x0000006000217202 */ /* 0x000fe20000000f00 */
[----:B------:R-:W-:Y:S01]  /*99bf0*/  IMAD.MOV.U32 R32, RZ, RZ, R97 ;  /* 0x000000ffff207224 */ /* 0x000fe200078e0061 */
[----:B------:R-:W-:Y:S01]  /*99c00*/  MOV R28, R99 ;  /* 0x00000063001c7202 */ /* 0x000fe20000000f00 */
[----:B------:R-:W-:Y:S01]  /*99c10*/  IMAD.MOV.U32 R29, RZ, RZ, R98 ;  /* 0x000000ffff1d7224 */ /* 0x000fe200078e0062 */
[----:B------:R-:W2:Y:S01]  /*99c20*/  LDL.LU R58, [R1+0x55c4] ;  /* 0x0055c400013a7983 */ /* 0x000ea20000300800 */
[----:B------:R-:W-:Y:S01]  /*99c30*/  HMMA.1688.F32.TF32 R96, R228, R134, R244 ;  /* 0x00000086e460723c */ /* 0x000fe200000810f4 */
[----:B------:R-:W-:Y:S02]  /*99c40*/  MOV R225, R66 ;  /* 0x0000004200e17202 */ /* 0x000fe40000000f00 */
        /* <DEDUP_REMOVED lines=19> */
[----:B---3--:R-:W-:Y:S01]  /*99d80*/  IMAD.MOV.U32 R99, RZ, RZ, R43 ;  /* 0x000000ffff637224 */ /* 0x008fe200078e002b */
[----:B----4-:R-:W-:Y:S01]  /*99d90*/  MOV R98, R42 ;  /* 0x0000002a00627202 */ /* 0x010fe20000000f00 */
[----:B--2---:R-:W-:Y:S02]  /*99da0*/  IMAD.MOV.U32 R97, RZ, RZ, R38 ;  /* 0x000000ffff617224 */ /* 0x004fe400078e0026 */
[----:B------:R-:W-:Y:S02]  /*99db0*/  IMAD.MOV.U32 R96, RZ, RZ, R39 ;  /* 0x000000ffff607224 */ /* 0x000fe400078e0027 */
[----:B------:R-:W2:Y:S04]  /*99dc0*/  LDL.LU R39, [R1+0x559c] ;  /* 0x00559c0001277983 */ /* 0x000ea80000300800 */
[----:B------:R-:W3:Y:S04]  /*99dd0*/  LDL.LU R38, [R1+0x5598] ;  /* 0x0055980001267983 */ /* 0x000ee80000300800 */
        /* <DEDUP_REMOVED lines=8> */
[----:B------:R-:W4:Y:S01]  /*99e60*/  LDL.LU R31, [R1+0x5584] ;  /* 0x00558400011f7983 */ /* 0x000f220000300800 */
[----:B-1----:R-:W-:-:S02]  /*99e70*/  IMAD.MOV.U32 R106, RZ, RZ, R55 ;  /* 0x000000ffff6a7224 */ /* 0x002fc400078e0037 */
        /* <DEDUP_REMOVED lines=16> */
[----:B--2---:R-:W-:-:S02]  /*99f80*/  IMAD.MOV.U32 R155, RZ, RZ, R39 ;  /* 0x000000ffff9b7224 */ /* 0x004fc400078e0027 */
[----:B---3--:R-:W-:Y:S01]  /*99f90*/  IMAD.MOV.U32 R154, RZ, RZ, R38 ;  /* 0x000000ffff9a7224 */ /* 0x008fe200078e0026 */
[----:B----4-:R-:W-:Y:S01]  /*99fa0*/  MOV R153, R42 ;  /* 0x0000002a00997202 */ /* 0x010fe20000000f00 */
[----:B------:R-:W-:Y:S02]  /*99fb0*/  IMAD.MOV.U32 R152, RZ, RZ, R43 ;  /* 0x000000ffff987224 */ /* 0x000fe400078e002b */
[----:B------:R-:W2:Y:S04]  /*99fc0*/  LDL.LU R43, [R1+0x555c] ;  /* 0x00555c00012b7983 */ /* 0x000ea80000300800 */
[----:B------:R-:W3:Y:S04]  /*99fd0*/  LDL.LU R42, [R1+0x5558] ;  /* 0x00555800012a7983 */ /* 0x000ee80000300800 */
[----:B------:R-:W4:Y:S04]  /*99fe0*/  LDL.LU R38, [R1+0x5554] ;  /* 0x0055540001267983 */ /* 0x000f280000300800 */
[----:B------:R-:W4:Y:S01]  /*99ff0*/  LDL.LU R39, [R1+0x5550] ;  /* 0x0055500001277983 */ /* 0x000f220000300800 */
        /* <DEDUP_REMOVED lines=22> */
[----:B------:R-:W-:-:S02]  /*9a160*/  MOV R156, R30 ;  /* 0x0000001e009c7202 */ /* 0x000fc40000000f00 */
[----:B------:R-:W4:Y:S04]  /*9a170*/  LDL.LU R30, [R1+0x554c] ;  /* 0x00554c00011e7983 */ /* 0x000f280000300800 */
        /* <DEDUP_REMOVED lines=11> */
[----:B------:R-:W-:Y:S02]  /*9a230*/  IMAD.MOV.U32 R203, RZ, RZ, R91 ;  /* 0x000000ffffcb7224 */ /* 0x000fe400078e005b */
[----:B--2---:R-:W-:Y:S01]  /*9a240*/  IMAD.MOV.U32 R143, RZ, RZ, R43 ;  /* 0x000000ffff8f7224 */ /* 0x004fe200078e002b */
[----:B---3--:R-:W-:Y:S01]  /*9a250*/  MOV R142, R42 ;  /* 0x0000002a008e7202 */ /* 0x008fe20000000f00 */
[----:B----4-:R-:W-:Y:S02]  /*9a260*/  IMAD.MOV.U32 R140, RZ, RZ, R38 ;  /* 0x000000ffff8c7224 */ /* 0x010fe400078e0026 */
        /* <DEDUP_REMOVED lines=32> */
[----:B------:R-:W4:Y:S04]  /*9a470*/  LDL.LU R95, [R1+0x54c0] ;  /* 0x0054c000015f7983 */ /* 0x000f280000300800 */
[----:B------:R-:W3:Y:S04]  /*9a480*/  LDL.LU R22, [R1+0x54bc] ;  /* 0x0054bc0001167983 */ /* 0x000ee80000300800 */
[----:B------:R-:W3:Y:S04]  /*9a490*/  LDL.LU R23, [R1+0x54b8] ;  /* 0x0054b80001177983 */ /* 0x000ee80000300800 */
[----:B------:R-:W4:Y:S04]  /*9a4a0*/  LDL.LU R26, [R1+0x54b4] ;  /* 0x0054b400011a7983 */ /* 0x000f280000300800 */
[----:B------:R-:W4:Y:S01]  /*9a4b0*/  LDL.LU R27, [R1+0x54b0] ;  /* 0x0054b000011b7983 */ /* 0x000f220000300800 */
[----:B--2---:R-:W-:-:S15]  /*9a4c0*/  HMMA.1688.F32.TF32 R140, R228, R138, R140 ;  /* 0x0000008ae48c723c */ /* 0x004fde000008108c */
[----:B------:R-:W-:-:S09]  /*9a4d0*/  NOP ;  /* 0x0000000000007918 */ /* 0x000fd20000000000 */
[----:B------:R-:W-:Y:S01]  /*9a4e0*/  MOV R45, R142 ;  /* 0x0000008e002d7202 */ /* 0x000fe20000000f00 */
[----:B------:R-:W-:Y:S02]  /*9a4f0*/  IMAD.MOV.U32 R44, RZ, RZ, R143 ;  /* 0x000000ffff2c7224 */ /* 0x000fe400078e008f */
[----:B------:R-:W2:Y:S02]  /*9a500*/  LDL.LU.64 R142, [R1+0x54a8] ;  /* 0x0054a800018e7983 */ /* 0x000ea40000300a00 */
[----:B--2---:R-:W-:-:S15]  /*9a510*/  HMMA.1688.F32.TF32 R144, R228, R142, R144 ;  /* 0x0000008ee490723c */ /* 0x004fde0000081090 */
[----:B------:R-:W-:-:S08]  /*9a520*/  NOP ;  /* 0x0000000000007918 */ /* 0x000fd00000000000 */
[----:B------:R-:W-:Y:S04]  /*9a530*/  STL.64 [R1+0xc40], R144 ;  /* 0x000c409001007387 */ /* 0x000fe80000100a00 */
[----:B------:R1:W-:Y:S04]  /*9a540*/  STL.64 [R1+0xc48], R146 ;  /* 0x000c489201007387 */ /* 0x0003e80000100a00 */
[----:B-1----:R-:W2:Y:S02]  /*9a550*/  LDL.LU.64 R146, [R1+0x54a0] ;  /* 0x0054a00001927983 */ /* 0x002ea40000300a00 */
[----:B--2---:R-:W-:-:S15]  /*9a560*/  HMMA.1688.F32.TF32 R148, R228, R146, R148 ;  /* 0x00000092e494723c */ /* 0x004fde0000081094 */
[----:B------:R-:W-:-:S08]  /*9a570*/  NOP ;  /* 0x0000000000007918 */ /* 0x000fd00000000000 */
[----:B------:R-:W-:Y:S04]  /*9a580*/  STL.64 [R1+0xc30], R148 ;  /* 0x000c309401007387 */ /* 0x000fe80000100a00 */
[----:B------:R1:W-:Y:S04]  /*9a590*/  STL.64 [R1+0xc38], R150 ;  /* 0x000c389601007387 */ /* 0x0003e80000100a00 */
[----:B-1----:R-:W2:Y:S01]  /*9a5a0*/  LDL.LU.64 R150, [R1+0x5498] ;  /* 0x0054980001967983 */ /* 0x002ea20000300a00 */
[C---:B----4-:R-:W-:Y:S06]  /*9a5b0*/  HMMA.1688.F32.TF32 R152, R228.reuse, R26, R152 ;  /* 0x0000001ae498723c */ /* 0x050fec0000081098 */
[C---:B---3--:R-:W-:Y:S06]  /*9a5c0*/  HMMA.1688.F32.TF32 R248, R228.reuse, R22, R248 ;  /* 0x00000016e4f8723c */ /* 0x048fec00000810f8 */
[C---:B------:R-:W-:Y:S06]  /*9a5d0*/  HMMA.1688.F32.TF32 R244, R228.reuse, R94, R244 ;  /* 0x0000005ee4f4723c */ /* 0x040fec00000810f4 */
[C---:B------:R-:W-:Y:S06]  /*9a5e0*/  HMMA.1688.F32.TF32 R104, R228.reuse, R90, R104 ;  /* 0x0000005ae468723c */ /* 0x040fec0000081068 */
[----:B--2---:R-:W-:-:S15]  /*9a5f0*/  HMMA.1688.F32.TF32 R156, R228, R150, R156 ;  /* 0x00000096e49c723c */ /* 0x004fde000008109c */
[----:B------:R-:W-:-:S08]  /*9a600*/  NOP ;  /* 0x0000000000007918 */ /* 0x000fd00000000000 */
[----:B------:R-:W-:Y:S04]  /*9a610*/  STL.64 [R1+0xc20], R156 ;  /* 0x000c209c01007387 */ /* 0x000fe80000100a00 */
[----:B------:R1:W-:Y:S04]  /*9a620*/  STL.64 [R1+0xc28], R158 ;  /* 0x000c289e01007387 */ /* 0x0003e80000100a00 */
[----:B-1----:R-:W2:Y:S04]  /*9a630*/  LDL.LU.64 R158, [R1+0x5490] ;  /* 0x00549000019e7983 */ /* 0x002ea80000300a00 */
[----:B------:R-:W3:Y:S04]  /*9a640*/  LDL.LU.64 R156, [R1+0x5488] ;  /* 0x00548800019c7983 */ /* 0x000ee80000300a00 */
        /* <DEDUP_REMOVED lines=13> */
[----:B------:R1:W-:Y:S02]  /*9a720*/  STL.64 [R1+0xbe8], R106 ;  /* 0x000be86a01007387 */ /* 0x0003e40000100a00 */
[C---:B-1----:R-:W-:Y:S06]  /*9a730*/  HMMA.1688.F32.TF32 R104, R228.reuse, R86, R100 ;  /* 0x00000056e468723c */ /* 0x042fec0000081064 */
[C---:B------:R-:W-:Y:S06]  /*9a740*/  HMMA.1688.F32.TF32 R100, R228.reuse, R82, R96 ;  /* 0x00000052e464723c */ /* 0x040fec0000081060 */
[C---:B------:R-:W-:Y:S11]  /*9a750*/  HMMA.1688.F32.TF32 R96, R228.reuse, R78, R240 ;  /* 0x0000004ee460723c */ /* 0x040ff600000810f0 */
[----:B------:R-:W-:Y:S04]  /*9a760*/  STL.64 [R1+0xbd0], R104 ;  /* 0x000bd06801007387 */ /* 0x000fe80000100a00 */
[----:B------:R1:W-:Y:S04]  /*9a770*/  STL.64 [R1+0xbd8], R106 ;  /* 0x000bd86a01007387 */ /* 0x0003e80000100a00 */
[----:B------:R-:W-:Y:S04]  /*9a780*/  STL.64 [R1+0xbc0], R100 ;  /* 0x000bc06401007387 */ /* 0x000fe80000100a00 */
[----:B------:R1:W-:Y:S02]  /*9a790*/  STL.64 [R1+0xbc8], R102 ;  /* 0x000bc86601007387 */ /* 0x0003e40000100a00 */
[C---:B-1----:R-:W-:Y:S02]  /*9a7a0*/  HMMA.1688.F32.TF32 R104, R228.reuse, R74, R236 ;  /* 0x0000004ae468723c */ /* 0x042fe400000810ec */
[----:B------:R-:W-:Y:S04]  /*9a7b0*/  STL.64 [R1+0xbb0], R96 ;  /* 0x000bb06001007387 */ /* 0x000fe80000100a00 */
[----:B------:R1:W-:Y:S01]  /*9a7c0*/  STL.64 [R1+0xbb8], R98 ;  /* 0x000bb86201007387 */ /* 0x0003e20000100a00 */
[C---:B------:R-:W-:Y:S06]  /*9a7d0*/  HMMA.1688.F32.TF32 R100, R228.reuse, R70, R224 ;  /* 0x00000046e464723c */ /* 0x040fec00000810e0 */
[C---:B-1----:R-:W-:Y:S10]  /*9a7e0*/  HMMA.1688.F32.TF32 R96, R228.reuse, R66, R220 ;  /* 0x00000042e460723c */ /* 0x042ff400000810dc */
        /* <DEDUP_REMOVED lines=26> */
[----:B-1----:R-:W-:Y:S10]  /*9a990*/  HMMA.1688.F32.TF32 R96, R228, R30, R184 ;  /* 0x0000001ee460723c */ /* 0x002ff400000810b8 */
        /* <DEDUP_REMOVED lines=52> */
[----:B------:R-:W2:Y:S04]  /*9ace0*/  LDL.LU R208, [R1] ;  /* 0x0000000001d07983 */ /* 0x000ea80000300800 */
        /* <DEDUP_REMOVED lines=43> */
[----:B----4-:R-:W-:-:S15]  /*9afa0*/  HMMA.1688.F32.TF32 R96, R232, R134, R212 ;  /* 0x00000086e860723c */ /* 0x010fde00000810d4 */
[----:B------:R-:W-:-:S02]  /*9afb0*/  NOP ;  /* 0x0000000000007918 */ /* 0x000fc40000000000 */
[----:B------:R-:W-:Y:S06]  /*9afc0*/  STL [R1+0x5218], R240 ;  /* 0x005218f001007387 */ /* 0x000fec0000100800 */
[----:B------:R-:W-:Y:S04]  /*9afd0*/  STL.64 [R1+0xa0], R96 ;  /* 0x0000a06001007387 */ /* 0x000fe80000100a00 */
[----:B------:R1:W-:Y:S02]  /*9afe0*/  STL.64 [R1+0xa8], R98 ;  /* 0x0000a86201007387 */ /* 0x0003e40000100a00 */
[C---:B-1----:R-:W-:Y:S02]  /*9aff0*/  HMMA.1688.F32.TF32 R96, R232.reuse, R142, R204 ;  /* 0x0000008ee860723c */ /* 0x042fe400000810cc */
[----:B------:R-:W-:Y:S04]  /*9b000*/  STL [R1+0x5214], R241 ;  /* 0x005214f101007387 */ /* 0x000fe80000100800 */
[----:B------:R-:W-:Y:S01]  /*9b010*/  STL [R1+0x5210], R242 ;  /* 0x005210f201007387 */ /* 0x000fe20000100800 */
[C---:B------:R-:W-:Y:S03]  /*9b020*/  HMMA.1688.F32.TF32 R104, R232.reuse, R146, R200 ;  /* 0x00000092e868723c */ /* 0x040fe600000810c8 */
[----:B------:R-:W-:Y:S03]  /*9b030*/  STL [R1+0x520c], R243 ;  /* 0x00520cf301007387 */ /* 0x000fe60000100800 */
[C---:B------:R-:W-:Y:S10]  /*9b040*/  HMMA.1688.F32.TF32 R100, R232.reuse, R150, R196 ;  /* 0x00000096e864723c */ /* 0x040ff400000810c4 */
        /* <DEDUP_REMOVED lines=13> */
[----:B------:R1:W-:Y:S05]  /*9b120*/  STL.64 [R1+0xab8], R106 ;  /* 0x000ab86a01007387 */ /* 0x0003ea0000100a00 */
[----:B------:R-:W-:Y:S04]  /*9b130*/  STL.64 [R1+0xaa0], R100 ;  /* 0x000aa06401007387 */ /* 0x000fe80000100a00 */
[----:B------:R2:W-:Y:S01]  /*9b140*/  STL.64 [R1+0xaa8], R102 ;  /* 0x000aa86601007387 */ /* 0x0005e20000100a00 */
[C---:B-1----:R-:W-:Y:S03]  /*9b150*/  HMMA.1688.F32.TF32 R104, R232.reuse, R86, R176 ;  /* 0x00000056e868723c */ /* 0x042fe600000810b0 */
[----:B------:R-:W-:Y:S03]  /*9b160*/  STL.64 [R1+0xa90], R96 ;  /* 0x000a906001007387 */ /* 0x000fe60000100a00 */
[C---:B--2---:R-:W-:Y:S01]  /*9b170*/  HMMA.1688.F32.TF32 R100, R232.reuse, R82, R172 ;  /* 0x00000052e864723c */ /* 0x044fe200000810ac */
[----:B------:R1:W-:Y:S05]  /*9b180*/  STL.64 [R1+0xa98], R98 ;  /* 0x000a986201007387 */ /* 0x0003ea0000100a00 */
[----:B-1----:R-:W-:Y:S11]  /*9b190*/  HMMA.1688.F32.TF32 R96, R232, R78, R168 ;  /* 0x0000004ee860723c */ /* 0x002ff600000810a8 */
[----:B------:R-:W-:Y:S04]  /*9b1a0*/  STL.64 [R1+0xa80], R104 ;  /* 0x000a806801007387 */ /* 0x000fe80000100a00 */
[----:B------:R-:W-:Y:S04]  /*9b1b0*/  STL.64 [R1+0xa88], R106 ;  /* 0x000a886a01007387 */ /* 0x000fe80000100a00 */
[----:B------:R-:W-:Y:S04]  /*9b1c0*/  STL.64 [R1+0xa70], R100 ;  /* 0x000a706401007387 */ /* 0x000fe80000100a00 */
[----:B------:R3:W-:Y:S01]  /*9b1d0*/  STL.64 [R1+0xa78], R102 ;  /* 0x000a786601007387 */ /* 0x0007e20000100a00 */
[----:B------:R-:W-:Y:S01]  /*9b1e0*/  IMAD.MOV.U32 R240, RZ, RZ, R96 ;  /* 0x000000fffff07224 */ /* 0x000fe200078e0060 */
[----:B------:R-:W-:Y:S01]  /*9b1f0*/  MOV R241, R97 ;  /* 0x0000006100f17202 */ /* 0x000fe20000000f00 */
[----:B------:R-:W-:-:S02]  /*9b200*/  IMAD.MOV.U32 R242, RZ, RZ, R98 ;  /* 0x000000fffff27224 */ /* 0x000fc400078e0062 */
[----:B------:R-:W-:Y:S02]  /*9b210*/  IMAD.MOV.U32 R243, RZ, RZ, R99 ;  /* 0x000000fffff37224 */ /* 0x000fe400078e0063 */
[----:B------:R-:W-:Y:S04]  /*9b220*/  STL [R1+0x5228], R241 ;  /* 0x005228f101007387 */ /* 0x000fe80000100800 */
[----:B------:R-:W-:Y:S04]  /*9b230*/  STL [R1+0x5224], R240 ;  /* 0x005224f001007387 */ /* 0x000fe80000100800 */
[----:B------:R1:W-:Y:S04]  /*9b240*/  STL [R1+0x5220], R242 ;  /* 0x005220f201007387 */ /* 0x0003e80000100800 */
[----:B------:R2:W-:Y:S01]  /*9b250*/  STL [R1+0x521c], R243 ;  /* 0x00521cf301007387 */ /* 0x0005e20000100800 */
[C---:B---3--:R-:W-:Y:S06]  /*9b260*/  HMMA.1688.F32.TF32 R100, R232.reuse, R74, R164 ;  /* 0x0000004ae864723c */ /* 0x048fec00000810a4 */
[----:B------:R-:W-:-:S15]  /*9b270*/  HMMA.1688.F32.TF32 R96, R232, R70, R160 ;  /* 0x00000046e860723c */ /* 0x000fde00000810a0 */
[----:B------:R-:W-:-:S02]  /*9b280*/  NOP ;  /* 0x0000000000007918 */ /* 0x000fc40000000000 */
[----:B------:R-:W-:Y:S01]  /*9b290*/  STL.64 [R1+0xa50], R100 ;  /* 0x000a506401007387 */ /* 0x000fe20000100a00 */
[----:B------:R-:W-:Y:S01]  /*9b2a0*/  IMAD.MOV.U32 R160, RZ, RZ, R156 ;  /* 0x000000ffffa07224 */ /* 0x000fe200078e009c */
[----:B------:R-:W-:Y:S02]  /*9b2b0*/  MOV R161, R157 ;  /* 0x0000009d00a17202 */ /* 0x000fe40000000f00 */
[----:B------:R-:W-:Y:S01]  /*9b2c0*/  STL.64 [R1+0xa58], R102 ;  /* 0x000a586601007387 */ /* 0x000fe20000100a00 */
[----:B------:R-:W-:Y:S02]  /*9b2d0*/  IMAD.MOV.U32 R162, RZ, RZ, R158 ;  /* 0x000000ffffa27224 */ /* 0x000fe400078e009e */
[----:B------:R-:W-:Y:S01]  /*9b2e0*/  IMAD.MOV.U32 R163, RZ, RZ, R159 ;  /* 0x000000ffffa37224 */ /* 0x000fe200078e009f */
        /* <DEDUP_REMOVED lines=30> */
[----:B------:R-:W-:-:S02]  /*9b4d0*/  IMAD.MOV.U32 R165, RZ, RZ, R153 ;  /* 0x000000ffffa57224 */ /* 0x000fc400078e0099 */
        /* <DEDUP_REMOVED lines=26> */
[----:B-1----:R-:W-:Y:S01]  /*9b680*/  MOV R242, R96 ;  /* 0x0000006000f27202 */ /* 0x002fe20000000f00 */
[----:B--2---:R-:W-:-:S05]  /*9b690*/  IMAD.MOV.U32 R243, RZ, RZ, R97 ;  /* 0x000000fffff37224 */ /* 0x004fca00078e0061 */
[----:B------:R-:W-:Y:S04]  /*9b6a0*/  STL [R1+0x5230], R243 ;  /* 0x005230f301007387 */ /* 0x000fe80000100800 */
[----:B------:R-:W-:Y:S01]  /*9b6b0*/  STL [R1+0x522c], R242 ;  /* 0x00522cf201007387 */ /* 0x000fe20000100800 */
[----:B------:R-:W-:Y:S01]  /*9b6c0*/  LOP3.LUT R239, R252, 0x20, RZ, 0x3c, !PT ;  /* 0x00000020fcef7812 */ /* 0x000fe200078e3cff */
[C---:B------:R-:W-:Y:S06]  /*9b6d0*/  HMMA.1688.F32.TF32 R108, R228.reuse, R10, R108 ;  /* 0x0000000ae46c723c */ /* 0x040fec000008106c */
[----:B------:R-:W-:Y:S01]  /*9b6e0*/  HMMA.1688.F32.TF32 R112, R228, R6, R112 ;  /* 0x00000006e470723c */ /* 0x000fe20000081070 */
[----:B------:R-:W-:Y:S04]  /*9b6f0*/  LDS R228, [R252+UR8+0x85880] ;  /* 0x08588008fce47984 */ /* 0x000fe80008000800 */
[----:B------:R-:W-:Y:S04]  /*9b700*/  LDS R230, [R252+UR8+0x85c80] ;  /* 0x085c8008fce67984 */ /* 0x000fe80008000800 */
[----:B------:R-:W-:Y:S04]  /*9b710*/  LDS R229, [R239+UR8+0x85880] ;  /* 0x08588008efe57984 */ /* 0x000fe80008000800 */
[----:B------:R-:W1:Y:S01]  /*9b720*/  LDS R231, [R239+UR8+0x85c80] ;  /* 0x085c8008efe77984 */ /* 0x000e620008000800 */
[----:B---3--:R-:W-:-:S15]  /*9b730*/  HMMA.1688.F32.TF32 R96, R232, R66, R200 ;  /* 0x00000042e860723c */ /* 0x008fde00000810c8 */
[----:B------:R-:W-:-:S08]  /*9b740*/  NOP ;  /* 0x0000000000007918 */ /* 0x000fd00000000000 */
[----:B------:R4:W-:Y:S01]  /*9b750*/  STL.64 [R1+0xa30], R96 ;  /* 0x000a306001007387 */ /* 0x0009e20000100a00 */
[----:B------:R-:W-:Y:S01]  /*9b760*/  MOV R241, R98 ;  /* 0x0000006200f17202 */ /* 0x000fe20000000f00 */
[----:B------:R-:W-:Y:S02]  /*9b770*/  IMAD.MOV.U32 R240, RZ, RZ, R99 ;  /* 0x000000fffff07224 */ /* 0x000fe400078e0063 */
[----:B----4-:R-:W-:Y:S03]  /*9b780*/  HMMA.1688.F32.TF32 R96, R232, R62, R196 ;  /* 0x0000003ee860723c */ /* 0x010fe600000810c4 */
[----:B------:R-:W-:Y:S04]  /*9b790*/  STL [R1+0x5238], R240 ;  /* 0x005238f001007387 */ /* 0x000fe80000100800 */
[----:B------:R-:W-:-:S15]  /*9b7a0*/  STL [R1+0x5234], R241 ;  /* 0x005234f101007387 */ /* 0x000fde0000100800 */
[----:B------:R-:W-:-:S01]  /*9b7b0*/  NOP ;  /* 0x0000000000007918 */ /* 0x000fc20000000000 */
[----:B------:R2:W-:Y:S01]  /*9b7c0*/  STL.64 [R1+0xa20], R96 ;  /* 0x000a206001007387 */ /* 0x0005e20000100a00 */
[----:B------:R-:W-:Y:S01]  /*9b7d0*/  IMAD.MOV.U32 R243, RZ, RZ, R98 ;  /* 0x000000fffff37224 */ /* 0x000fe200078e0062 */
[----:B------:R-:W-:Y:S02]  /*9b7e0*/  MOV R242, R99 ;  /* 0x0000006300f27202 */ /* 0x000fe40000000f00 */
[C---:B--2---:R-:W-:Y:S06]  /*9b7f0*/  HMMA.1688.F32.TF32 R96, R232.reuse, R58, R192 ;  /* 0x0000003ae860723c */ /* 0x044fec00000810c0 */
[C---:B------:R-:W-:Y:S06]  /*9b800*/  HMMA.1688.F32.TF32 R104, R232.reuse, R54, R188 ;  /* 0x00000036e868723c */ /* 0x040fec00000810bc */
[----:B------:R-:W-:Y:S11]  /*9b810*/  HMMA.1688.F32.TF32 R100, R232, R50, R184 ;  /* 0x00000032e864723c */ /* 0x000ff600000810b8 */
[----:B------:R2:W-:Y:S01]  /*9b820*/  STL.64 [R1+0xa10], R96 ;  /* 0x000a106001007387 */ /* 0x0005e20000100a00 */
[----:B------:R-:W-:-:S02]  /*9b830*/  IMAD.MOV.U32 R240, RZ, RZ, R98 ;  /* 0x000000fffff07224 */ /* 0x000fc400078e0062 */
[----:B------:R-:W-:Y:S02]  /*9b840*/  IMAD.MOV.U32 R241, RZ, RZ, R99 ;  /* 0x000000fffff17224 */ /* 0x000fe400078e0063 */
[C---:B--2---:R-:W-:Y:S01]  /*9b850*/  HMMA.1688.F32.TF32 R96, R232.reuse, R46, R180 ;  /* 0x0000002ee860723c */ /* 0x044fe200000810b4 */
[----:B------:R-:W-:Y:S04]  /*9b860*/  STL.64 [R1+0xe0], R104 ;  /* 0x0000e06801007387 */ /* 0x000fe80000100a00 */
[----:B------:R2:W-:Y:S04]  /*9b870*/  STL.64 [R1+0xe8], R106 ;  /* 0x0000e86a01007387 */ /* 0x0005e80000100a00 */
[----:B------:R-:W-:Y:S01]  /*9b880*/  STL.64 [R1+0xd0], R100 ;  /* 0x0000d06401007387 */ /* 0x000fe20000100a00 */
[C---:B------:R-:W-:Y:S03]  /*9b890*/  HMMA.1688.F32.TF32 R156, R232.reuse, R30, R156 ;  /* 0x0000001ee89c723c */ /* 0x040fe6000008109c */
[----:B------:R3:W-:Y:S03]  /*9b8a0*/  STL.64 [R1+0xd8], R102 ;  /* 0x0000d86601007387 */ /* 0x0007e60000100a00 */
[C---:B--2---:R-:W-:Y:S07]  /*9b8b0*/  HMMA.1688.F32.TF32 R104, R232.reuse, R42, R248 ;  /* 0x0000002ae868723c */ /* 0x044fee00000810f8 */
[----:B------:R-:W-:Y:S01]  /*9b8c0*/  STL.64 [R1+0xc0], R96 ;  /* 0x0000c06001007387 */ /* 0x000fe20000100a00 */
[C---:B---3--:R-:W-:Y:S03]  /*9b8d0*/  HMMA.1688.F32.TF32 R100, R232.reuse, R38, R244 ;  /* 0x00000026e864723c */ /* 0x048fe600000810f4 */
[----:B------:R2:W-:Y:S03]  /*9b8e0*/  STL.64 [R1+0xc8], R98 ;  /* 0x0000c86201007387 */ /* 0x0005e60000100a00 */
[----:B--2---:R-:W-:Y:S09]  /*9b8f0*/  HMMA.1688.F32.TF32 R96, R232, R34, R152 ;  /* 0x00000022e860723c */ /* 0x004ff20000081098 */
[----:B------:R-:W-:Y:S04]  /*9b900*/  STL.64 [R1+0xb0], R104 ;  /* 0x0000b06801007387 */ /* 0x000fe80000100a00 */
[----:B------:R-:W-:Y:S04]  /*9b910*/  STL.64 [R1+0xb8], R106 ;  /* 0x0000b86a01007387 */ /* 0x000fe80000100a00 */
[----:B------:R-:W-:Y:S04]  /*9b920*/  STL.64 [R1+0xa00], R100 ;  /* 0x000a006401007387 */ /* 0x000fe80000100a00 */
[----:B------:R1:W-:Y:S04]  /*9b930*/  STL.64 [R1+0xa08], R102 ;  /* 0x000a086601007387 */ /* 0x0003e80000100a00 */
[----:B------:R-:W-:Y:S01]  /*9b940*/  STL [R1+0x5208], R156 ;  /* 0x0052089c01007387 */ /* 0x000fe20000100800 */
[----:B------:R-:W-:-:S02]  /*9b950*/  IMAD.MOV.U32 R49, RZ, RZ, R140 ;  /* 0x000000ffff317224 */ /* 0x000fc400078e008c */
[----:B------:R-:W-:Y:S01]  /*9b960*/  IMAD.MOV.U32 R48, RZ, RZ, R141 ;  /* 0x000000ffff307224 */ /* 0x000fe200078e008d */
[----:B------:R-:W-:Y:S04]  /*9b970*/  LDS R152, [R3+UR8+0x85880] ;  /* 0x0858800803987984 */ /* 0x000fe80008000800 */
[----:B------:R-:W-:Y:S01]  /*9b980*/  STL.64 [R1+0x9f0], R96 ;  /* 0x0009f06001007387 */ /* 0x000fe20000100a00 */
[C---:B-1----:R-:W-:Y:S03]  /*9b990*/  HMMA.1688.F32.TF32 R100, R228.reuse, R18, R176 ;  /* 0x00000012e464723c */ /* 0x042fe600000810b0 */
[----:B------:R1:W-:Y:S04]  /*9b9a0*/  STL.64 [R1+0x9f8], R98 ;  /* 0x0009f86201007387 */ /* 0x0003e80000100a00 */
[----:B------:R-:W-:Y:S04]  /*9b9b0*/  LDS R154, [R3+UR8+0x85c80] ;  /* 0x085c8008039a7984 */ /* 0x000fe80008000800 */
[----:B------:R-:W-:Y:S01]  /*9b9c0*/  LDS R153, [R2+UR8+0x85880] ;  /* 0x0858800802997984 */ /* 0x000fe20008000800 */
[C---:B-1----:R-:W-:Y:S03]  /*9b9d0*/  HMMA.1688.F32.TF32 R96, R228.reuse, R14, R172 ;  /* 0x0000000ee460723c */ /* 0x042fe600000810ac */
[----:B------:R-:W-:Y:S04]  /*9b9e0*/  STL [R1+0x5204], R157 ;  /* 0x0052049d01007387 */ /* 0x000fe80000100800 */
[----:B------:R-:W-:Y:S01]  /*9b9f0*/  STL [R1+0x5200], R158 ;  /* 0x0052009e01007387 */ /* 0x000fe20000100800 */
[C---:B------:R-:W-:Y:S03]  /*9ba00*/  HMMA.1688.F32.TF32 R104, R228.reuse, R10, R168 ;  /* 0x0000000ae468723c */ /* 0x040fe600000810a8 */
[----:B------:R-:W-:Y:S04]  /*9ba10*/  STL [R1+0x51fc], R159 ;  /* 0x0051fc9f01007387 */ /* 0x000fe80000100800 */
[----:B------:R-:W-:Y:S04]  /*9ba20*/  STL.64 [R1+0x9e0], R100 ;  /* 0x0009e06401007387 */ /* 0x000fe80000100a00 */
[----:B------:R1:W-:Y:S04]  /*9ba30*/  STL.64 [R1+0x9e8], R102 ;  /* 0x0009e86601007387 */ /* 0x0003e80000100a00 */
[----:B------:R-:W2:Y:S04]  /*9ba40*/  LDS R155, [R2+UR8+0x85c80] ;  /* 0x085c8008029b7984 */ /* 0x000ea80008000800 */
[----:B------:R-:W-:Y:S01]  /*9ba50*/  STL.64 [R1+0x9d0], R96 ;  /* 0x0009d06001007387 */ /* 0x000fe20000100a00 */
[C---:B-1----:R-:W-:Y:S03]  /*9ba60*/  HMMA.1688.F32.TF32 R100, R228.reuse, R6, R164 ;  /* 0x00000006e464723c */ /* 0x042fe600000810a4 */
[----:B------:R1:W-:Y:S03]  /*9ba70*/  STL.64 [R1+0x9d8], R98 ;  /* 0x0009d86201007387 */ /* 0x0003e60000100a00 */
[C---:B-1----:R-:W-:Y:S01]  /*9ba80*/  HMMA.1688.F32.TF32 R96, R228.reuse, R118, R160 ;  /* 0x00000076e460723c */ /* 0x042fe200000810a0 */
[----:B------:R1:W-:Y:S04]  /*9ba90*/  STL.64 [R1+0x9c0], R104 ;  /* 0x0009c06801007387 */ /* 0x0003e80000100a00 */
[----:B------:R3:W-:Y:S04]  /*9baa0*/  STL.64 [R1+0x9c8], R106 ;  /* 0x0009c86a01007387 */ /* 0x0007e80000100a00 */
[----:B------:R-:W4:Y:S08]  /*9bab0*/  LDL.LU R248, [R1+0xf0] ;  /* 0x0000f00001f87983 */ /* 0x000f300000300800 */
        /* <DEDUP_REMOVED lines=63> */
[----:B--2---:R-:W2:Y:S04]  /*9beb0*/  LDL.LU R100, [R1+0x240] ;  /* 0x0002400001647983 */ /* 0x004ea80000300800 */
        /* <DEDUP_REMOVED lines=43> */
[C---:B--2---:R-:W-:Y:S06]  /*9c170*/  HMMA.1688.F32.TF32 R100, R228.reuse, R126, R100 ;  /* 0x0000007ee464723c */ /* 0x044fec0000081064 */
[----:B------:R-:W-:-:S12]  /*9c180*/  HMMA.1688.F32.TF32 R96, R228, R130, R96 ;  /* 0x00000082e460723c */ /* 0x000fd80000081060 */
[----:B------:R-:W-:Y:S01]  /*9c190*/  IMAD.MOV.U32 R158, RZ, RZ, R106 ;  /* 0x000000ffff9e7224 */ /* 0x000fe200078e006a */
[----:B------:R-:W-:Y:S01]  /*9c1a0*/  MOV R159, R107 ;  /* 0x0000006b009f7202 */ /* 0x000fe20000000f00 */
[----:B------:R-:W-:Y:S01]  /*9c1b0*/  IMAD.MOV.U32 R157, RZ, RZ, R105 ;  /* 0x000000ffff9d7224 */ /* 0x000fe200078e0069 */
[----:B------:R-:W-:Y:S01]  /*9c1c0*/  MOV R156, R104 ;  /* 0x00000068009c7202 */ /* 0x000fe20000000f00 */
[----:B------:R-:W2:Y:S04]  /*9c1d0*/  LDL.LU.64 R106, [R1+0x5410] ;  /* 0x00541000016a7983 */ /* 0x000ea80000300a00 */
[----:B------:R-:W2:Y:S04]  /*9c1e0*/  LDL.LU.64 R104, [R1+0x5408] ;  /* 0x0054080001687983 */ /* 0x000ea80000300a00 */
[----:B------:R-:W-:Y:S01]  /*9c1f0*/  STL.64 [R1+0x980], R100 ;  /* 0x0009806401007387 */ /* 0x000fe20000100a00 */
[C---:B------:R-:W-:Y:S03]  /*9c200*/  HMMA.1688.F32.TF32 R212, R228.reuse, R146, R212 ;  /* 0x00000092e4d4723c */ /* 0x040fe600000810d4 */
[----:B------:R1:W-:Y:S04]  /*9c210*/  STL.64 [R1+0x988], R102 ;  /* 0x0009886601007387 */ /* 0x0003e80000100a00 */
[----:B-1----:R-:W3:Y:S04]  /*9c220*/  LDL.LU.64 R102, [R1+0x5400] ;  /* 0x0054000001667983 */ /* 0x002ee80000300a00 */
[----:B------:R-:W3:Y:S04]  /*9c230*/  LDL.LU.64 R100, [R1+0x53f8] ;  /* 0x0053f80001647983 */ /* 0x000ee80000300a00 */
[----:B------:R-:W-:Y:S04]  /*9c240*/  STL.64 [R1+0x970], R96 ;  /* 0x0009706001007387 */ /* 0x000fe80000100a00 */
[----:B------:R1:W-:Y:S01]  /*9c250*/  STL.64 [R1+0x978], R98 ;  /* 0x0009786201007387 */ /* 0x0003e20000100a00 */
[C---:B------:R-:W-:Y:S03]  /*9c260*/  HMMA.1688.F32.TF32 R196, R228.reuse, R94, R196 ;  /* 0x0000005ee4c4723c */ /* 0x040fe600000810c4 */
        /* <DEDUP_REMOVED lines=31> */
[----:B-1----:R-:W2:Y:S04]  /*9c460*/  LDL.LU.64 R202, [R1+0x5380] ;  /* 0x0053800001ca7983 */ /* 0x002ea80000300a00 */
[----:B------:R-:W2:Y:S04]  /*9c470*/  LDL.LU.64 R200, [R1+0x5378] ;  /* 0x0053780001c87983 */ /* 0x000ea80000300a00 */
[----:B------:R-:W-:Y:S04]  /*9c480*/  STL.64 [R1+0x8f0], R196 ;  /* 0x0008f0c401007387 */ /* 0x000fe80000100a00 */
[----:B------:R1:W-:Y:S01]  /*9c490*/  STL.64 [R1+0x8f8], R198 ;  /* 0x0008f8c601007387 */ /* 0x0003e20000100a00 */
[----:B------:R-:W-:Y:S03]  /*9c4a0*/  HMMA.1688.F32.TF32 R160, R228, R58, R160 ;  /* 0x0000003ae4a0723c */ /* 0x000fe600000810a0 */
        /* <DEDUP_REMOVED lines=23> */
[----:B------:R1:W-:Y:S01]  /*9c620*/  STL.64 [R1+0x898], R174 ;  /* 0x000898ae01007387 */ /* 0x0003e20000100a00 */
[----:B------:R-:W-:-:S03]  /*9c630*/  IMAD.MOV.U32 R149, RZ, RZ, R162 ;  /* 0x000000ffff957224 */ /* 0x000fc600078e00a2 */
[----:B-1----:R-:W4:Y:S04]  /*9c640*/  LDL.LU.64 R174, [R1+0x5310] ;  /* 0x0053100001ae7983 */ /* 0x002f280000300a00 */
[----:B------:R-:W4:Y:S04]  /*9c650*/  LDL.LU.64 R172, [R1+0x5308] ;  /* 0x0053080001ac7983 */ /* 0x000f280000300a00 */
[----:B------:R-:W-:Y:S04]  /*9c660*/  STL.64 [R1+0x880], R168 ;  /* 0x000880a801007387 */ /* 0x000fe80000100a00 */
[----:B------:R1:W-:Y:S01]  /*9c670*/  STL.64 [R1+0x888], R170 ;  /* 0x000888aa01007387 */ /* 0x0003e20000100a00 */
[----:B------:R-:W-:-:S03]  /*9c680*/  IMAD.MOV.U32 R148, RZ, RZ, R163 ;  /* 0x000000ffff947224 */ /* 0x000fc600078e00a3 */
[----:B-1----:R-:W2:Y:S04]  /*9c690*/  LDL.LU.64 R170, [R1+0x5300] ;  /* 0x0053000001aa7983 */ /* 0x002ea80000300a00 */
[----:B------:R-:W2:Y:S04]  /*9c6a0*/  LDL.LU.64 R168, [R1+0x52f8] ;  /* 0x0052f80001a87983 */ /* 0x000ea80000300a00 */
[----:B------:R-:W-:Y:S04]  /*9c6b0*/  STL.64 [R1+0x870], R164 ;  /* 0x000870a401007387 */ /* 0x000fe80000100a00 */
[----:B------:R1:W-:Y:S04]  /*9c6c0*/  STL.64 [R1+0x878], R166 ;  /* 0x000878a601007387 */ /* 0x0003e80000100a00 */
[----:B-1----:R-:W4:Y:S04]  /*9c6d0*/  LDL.LU.64 R166, [R1+0x52f0] ;  /* 0x0052f00001a67983 */ /* 0x002f280000300a00 */
[----:B------:R-:W4:Y:S04]  /*9c6e0*/  LDL.LU.64 R164, [R1+0x52e8] ;  /* 0x0052e80001a47983 */ /* 0x000f280000300a00 */
[----:B------:R1:W-:Y:S04]  /*9c6f0*/  STL.64 [R1+0x860], R160 ;  /* 0x000860a001007387 */ /* 0x0003e80000100a00 */
[----:B------:R-:W2:Y:S04]  /*9c700*/  LDL.LU.64 R162, [R1+0x52e0] ;  /* 0x0052e00001a27983 */ /* 0x000ea80000300a00 */
[----:B-1----:R-:W2:Y:S01]  /*9c710*/  LDL.LU.64 R160, [R1+0x52d8] ;  /* 0x0052d80001a07983 */ /* 0x002ea20000300a00 */
        /* <DEDUP_REMOVED lines=8> */
[----:B------:R-:W-:-:S02]  /*9c7a0*/  NOP ;  /* 0x0000000000007918 */ /* 0x000fc40000000000 */
[----:B------:R-:W-:Y:S04]  /*9c7b0*/  STL.64 [R1+0x840], R232 ;  /* 0x000840e801007387 */ /* 0x000fe80000100a00 */
[----:B------:R-:W-:Y:S04]  /*9c7c0*/  STL.64 [R1+0x848], R234 ;  /* 0x000848ea01007387 */ /* 0x000fe80000100a00 */
[----:B------:R1:W-:Y:S04]  /*9c7d0*/  STL.64 [R1+0x830], R244 ;  /* 0x000830f401007387 */ /* 0x0003e80000100a00 */
[----:B------:R1:W-:Y:S01]  /*9c7e0*/  STL.64 [R1+0x838], R246 ;  /* 0x000838f601007387 */ /* 0x0003e20000100a00 */
[----:B---3--:R-:W-:Y:S01]  /*9c7f0*/  HMMA.1688.F32.TF32 R132, R152, R134, R208 ;  /* 0x000000869884723c */ /* 0x008fe200000810d0 */
[----:B------:R-:W-:Y:S01]  /*9c800*/  IMAD.MOV.U32 R248, RZ, RZ, R65 ;  /* 0x000000fffff87224 */ /* 0x000fe200078e0041 */
[----:B------:R-:W-:Y:S01]  /*9c810*/  MOV R249, R93 ;  /* 0x0000005d00f97202 */ /* 0x000fe20000000f00 */
[----:B------:R-:W-:-:S02]  /*9c820*/  IMAD.MOV.U32 R250, RZ, RZ, R92 ;  /* 0x000000fffffa7224 */ /* 0x000fc400078e005c */
[----:B------:R-:W-:Y:S01]  /*9c830*/  IMAD.MOV.U32 R251, RZ, RZ, R68 ;  /* 0x000000fffffb7224 */ /* 0x000fe200078e0044 */
[----:B-1----:R-:W-:Y:S01]  /*9c840*/  MOV R244, R69 ;  /* 0x0000004500f47202 */ /* 0x002fe20000000f00 */
[----:B------:R-:W-:Y:S02]  /*9c850*/  IMAD.MOV.U32 R245, RZ, RZ, R72 ;  /* 0x000000fffff57224 */ /* 0x000fe400078e0048 */
[----:B------:R-:W-:Y:S01]  /*9c860*/  IMAD.MOV.U32 R246, RZ, RZ, R73 ;  /* 0x000000fffff67224 */ /* 0x000fe200078e0049 */
[----:B------:R-:W-:Y:S01]  /*9c870*/  MOV R247, R124 ;  /* 0x0000007c00f77202 */ /* 0x000fe20000000f00 */
[C---:B----4-:R-:W-:Y:S06]  /*9c880*/  HMMA.1688.F32.TF32 R164, R228.reuse, R38, R164 ;  /* 0x00000026e4a4723c */ /* 0x050fec00000810a4 */
[C---:B--2---:R-:W-:Y:S06]  /*9c890*/  HMMA.1688.F32.TF32 R232, R228.reuse, R42, R160 ;  /* 0x0000002ae4e8723c */ /* 0x044fec00000810a0 */
[C---:B------:R-:W-:Y:S06]  /*9c8a0*/  HMMA.1688.F32.TF32 R160, R228.reuse, R34, R168 ;  /* 0x00000022e4a0723c */ /* 0x040fec00000810a8 */
[----:B------:R-:W-:Y:S11]  /*9c8b0*/  HMMA.1688.F32.TF32 R168, R228, R30, R172 ;  /* 0x0000001ee4a8723c */ /* 0x000ff600000810ac */
        /* <DEDUP_REMOVED lines=26> */
[----:B------:R-:W-:Y:S01]  /*9ca60*/  STL.64 [R1+0x700], R168 ;  /* 0x000700a801007387 */ /* 0x000fe20000100a00 */
[C---:B------:R-:W-:Y:S03]  /*9ca70*/  HMMA.1688.F32.TF32 R228, R152.reuse, R138, R212 ;  /* 0x0000008a98e4723c */ /* 0x040fe600000810d4 */
[----:B------:R-:W-:Y:S03]  /*9ca80*/  STL.64 [R1+0x708], R170 ;  /* 0x000708aa01007387 */ /* 0x000fe60000100a00 */
[C---:B------:R-:W-:Y:S05]  /*9ca90*/  HMMA.1688.F32.TF32 R232, R152.reuse, R142, R216 ;  /* 0x0000008e98e8723c */ /* 0x040fea00000810d8 */
[----:B------:R-:W-:Y:S04]  /*9caa0*/  STL.64 [R1+0x6f0], R164 ;  /* 0x0006f0a401007387 */ /* 0x000fe80000100a00 */
[----:B------:R-:W-:Y:S04]  /*9cab0*/  STL.64 [R1+0x6f8], R166 ;  /* 0x0006f8a601007387 */ /* 0x000fe80000100a00 */
[----:B------:R-:W-:Y:S04]  /*9cac0*/  STL.64 [R1+0x6e0], R160 ;  /* 0x0006e0a001007387 */ /* 0x000fe80000100a00 */
[----:B------:R1:W-:Y:S02]  /*9cad0*/  STL.64 [R1+0x6e8], R162 ;  /* 0x0006e8a201007387 */ /* 0x0003e40000100a00 */
[----:B-1----:R-:W-:Y:S02]  /*9cae0*/  HMMA.1688.F32.TF32 R160, R152, R146, R220 ;  /* 0x0000009298a0723c */ /* 0x002fe400000810dc */
[----:B------:R-:W-:Y:S04]  /*9caf0*/  STL [R1+0x51e8], R228 ;  /* 0x0051e8e401007387 */ /* 0x000fe80000100800 */
        /* <DEDUP_REMOVED lines=9> */
[----:B------:R1:W-:Y:S04]  /*9cb90*/  STL.64 [R1+0x6c0], R160 ;  /* 0x0006c0a001007387 */ /* 0x0003e80000100a00 */
[----:B------:R2:W-:Y:S04]  /*9cba0*/  STL.64 [R1+0x6c8], R162 ;  /* 0x0006c8a201007387 */ /* 0x0005e80000100a00 */
[----:B------:R-:W3:Y:S04]  /*9cbb0*/  LDL.LU R65, [R1+0x52d4] ;  /* 0x0052d40001417983 */ /* 0x000ee80000300800 */
[----:B------:R-:W4:Y:S04]  /*9cbc0*/  LDL.LU R93, [R1+0x52d0] ;  /* 0x0052d000015d7983 */ /* 0x000f280000300800 */
[----:B------:R-:W3:Y:S04]  /*9cbd0*/  LDL.LU R92, [R1+0x52cc] ;  /* 0x0052cc00015c7983 */ /* 0x000ee80000300800 */
[----:B------:R-:W3:Y:S01]  /*9cbe0*/  LDL.LU R68, [R1+0x52c8] ;  /* 0x0052c80001447983 */ /* 0x000ee20000300800 */
[----:B-1----:R-:W-:-:S03]  /*9cbf0*/  IMAD.MOV.U32 R160, RZ, RZ, R120 ;  /* 0x000000ffffa07224 */ /* 0x002fc600078e0078 */
[----:B------:R-:W3:Y:S01]  /*9cc00*/  LDL.LU R69, [R1+0x52c4] ;  /* 0x0052c40001457983 */ /* 0x000ee20000300800 */
[----:B------:R-:W-:-:S03]  /*9cc10*/  IMAD.MOV.U32 R161, RZ, RZ, R117 ;  /* 0x000000ffffa17224 */ /* 0x000fc600078e0075 */
[----:B------:R-:W3:Y:S01]  /*9cc20*/  LDL.LU R72, [R1+0x52c0] ;  /* 0x0052c00001487983 */ /* 0x000ee20000300800 */
[----:B--2---:R-:W-:-:S03]  /*9cc30*/  MOV R162, R116 ;  /* 0x0000007400a27202 */ /* 0x004fc60000000f00 */
        /* <DEDUP_REMOVED lines=35> */
[----:B----4-:R-:W-:Y:S01]  /*9ce70*/  IMAD.MOV.U32 R185, RZ, RZ, R93 ;  /* 0x000000ffffb97224 */ /* 0x010fe200078e005d */
[----:B---3--:R-:W-:-:S02]  /*9ce80*/  MOV R184, R92 ;  /* 0x0000005c00b87202 */ /* 0x008fc40000000f00 */
[----:B------:R-:W3:Y:S04]  /*9ce90*/  LDL.LU R92, [R1+0x526c] ;  /* 0x00526c00015c7983 */ /* 0x000ee80000300800 */
[----:B------:R-:W4:Y:S01]  /*9cea0*/  LDL.LU R93, [R1+0x5268] ;  /* 0x00526800015d7983 */ /* 0x000f220000300800 */
[----:B--2---:R-:W-:Y:S01]  /*9ceb0*/  IMAD.MOV.U32 R195, RZ, RZ, R124 ;  /* 0x000000ffffc37224 */ /* 0x004fe200078e007c */
[----:B------:R-:W-:Y:S01]  /*9cec0*/  MOV R194, R120 ;  /* 0x0000007800c27202 */ /* 0x000fe20000000f00 */
[----:B------:R-:W-:Y:S02]  /*9ced0*/  IMAD.MOV.U32 R193, RZ, RZ, R117 ;  /* 0x000000ffffc17224 */ /* 0x000fe400078e0075 */
[----:B------:R-:W-:Y:S02]  /*9cee0*/  IMAD.MOV.U32 R192, RZ, RZ, R116 ;  /* 0x000000ffffc07224 */ /* 0x000fe400078e0074 */
[----:B------:R-:W2:Y:S04]  /*9cef0*/  LDL.LU R116, [R1+0x5264] ;  /* 0x0052640001747983 */ /* 0x000ea80000300800 */
[----:B------:R-:W2:Y:S04]  /*9cf00*/  LDL.LU R117, [R1+0x5260] ;  /* 0x0052600001757983 */ /* 0x000ea80000300800 */
[----:B------:R-:W2:Y:S01]  /*9cf10*/  LDL.LU R120, [R1+0x525c] ;  /* 0x00525c0001787983 */ /* 0x000ea20000300800 */
[----:B------:R-:W-:-:S03]  /*9cf20*/  MOV R197, R129 ;  /* 0x0000008100c57202 */ /* 0x000fc60000000f00 */
[----:B------:R-:W2:Y:S01]  /*9cf30*/  LDL.LU R124, [R1+0x5258] ;  /* 0x00525800017c7983 */ /* 0x000ea20000300800 */
[----:B------:R-:W-:-:S03]  /*9cf40*/  IMAD.MOV.U32 R196, RZ, RZ, R128 ;  /* 0x000000ffffc47224 */ /* 0x000fc600078e0080 */
[----:B------:R-:W2:Y:S04]  /*9cf50*/  LDL.LU R128, [R1+0x5254] ;  /* 0x0052540001807983 */ /* 0x000ea80000300800 */
[----:B------:R-:W2:Y:S01]  /*9cf60*/  LDL.LU R129, [R1+0x5250] ;  /* 0x0052500001817983 */ /* 0x000ea20000300800 */
[----:B------:R-:W-:Y:S01]  /*9cf70*/  IMAD.MOV.U32 R201, RZ, RZ, R136 ;  /* 0x000000ffffc97224 */ /* 0x000fe200078e0088 */
[----:B------:R-:W-:Y:S02]  /*9cf80*/  MOV R200, R137 ;  /* 0x0000008900c87202 */ /* 0x000fe40000000f00 */
[----:B------:R-:W2:Y:S04]  /*9cf90*/  LDL.LU R137, [R1+0x524c] ;  /* 0x00524c0001897983 */ /* 0x000ea80000300800 */
[----:B------:R-:W2:Y:S01]  /*9cfa0*/  LDL.LU R136, [R1+0x5248] ;  /* 0x0052480001887983 */ /* 0x000ea20000300800 */
[----:B------:R-:W-:Y:S01]  /*9cfb0*/  MOV R211, R0 ;  /* 0x0000000000d37202 */ /* 0x000fe20000000f00 */
[----:B------:R-:W-:-:S02]  /*9cfc0*/  IMAD.MOV.U32 R209, RZ, RZ, R121 ;  /* 0x000000ffffd17224 */ /* 0x000fc400078e0079 */
[----:B------:R-:W-:Y:S02]  /*9cfd0*/  IMAD.MOV.U32 R208, RZ, RZ, R125 ;  /* 0x000000ffffd07224 */ /* 0x000fe400078e007d */
[----:B------:R-:W2:Y:S04]  /*9cfe0*/  LDL.LU R125, [R1+0x5244] ;  /* 0x00524400017d7983 */ /* 0x000ea80000300800 */
[----:B------:R-:W2:Y:S04]  /*9cff0*/  LDL.LU R121, [R1+0x5240] ;  /* 0x0052400001797983 */ /* 0x000ea80000300800 */
[----:B------:R-:W2:Y:S04]  /*9d000*/  LDL.LU R210, [R1+0x628] ;  /* 0x0006280001d27983 */ /* 0x000ea80000300800 */
[----:B------:R-:W2:Y:S01]  /*9d010*/  LDL.LU R0, [R1+0x523c] ;  /* 0x00523c0001007983 */ /* 0x000ea20000300800 */
[----:B------:R-:W-:-:S15]  /*9d020*/  HMMA.1688.F32.TF32 R132, R152, R150, R224 ;  /* 0x000000969884723c */ /* 0x000fde00000810e0 */
[----:B------:R-:W-:-:S09]  /*9d030*/  NOP ;  /* 0x0000000000007918 */ /* 0x000fd20000000000 */
[----:B------:R-:W-:Y:S02]  /*9d040*/  IMAD.MOV.U32 R233, RZ, RZ, R133 ;  /* 0x000000ffffe97224 */ /* 0x000fe400078e0085 */
[----:B------:R-:W-:Y:S01]  /*9d050*/  IMAD.MOV.U32 R235, RZ, RZ, R135 ;  /* 0x000000ffffeb7224 */ /* 0x000fe200078e0087 */
[----:B------:R-:W-:Y:S04]  /*9d060*/  LDS R133, [R239+UR8+0x86000] ;  /* 0x08600008ef857984 */ /* 0x000fe80008000800 */
[----:B------:R1:W-:Y:S01]  /*9d070*/  LDS R135, [R239+UR8+0x86400] ;  /* 0x08640008ef877984 */ /* 0x0003e20008000800 */
[----:B------:R-:W-:Y:S01]  /*9d080*/  IMAD.MOV.U32 R204, RZ, RZ, R89 ;  /* 0x000000ffffcc7224 */ /* 0x000fe200078e0059 */
[----:B------:R-:W-:Y:S01]  /*9d090*/  MOV R205, R88 ;  /* 0x0000005800cd7202 */ /* 0x000fe20000000f00 */
[----:B------:R-:W-:-:S02]  /*9d0a0*/  IMAD.MOV.U32 R206, RZ, RZ, R85 ;  /* 0x000000ffffce7224 */ /* 0x000fc400078e0055 */
        /* <DEDUP_REMOVED lines=18> */
[----:B------:R-:W-:Y:S01]  /*9d1d0*/  IMAD.MOV.U32 R232, RZ, RZ, R132 ;  /* 0x000000ffffe87224 */ /* 0x000fe200078e0084 */
[----:B------:R-:W-:Y:S04]  /*9d1e0*/  LDS R134, [R252+UR8+0x86400] ;  /* 0x08640008fc867984 */ /* 0x000fe80008000800 */
[----:B------:R-:W-:Y:S01]  /*9d1f0*/  LDS R132, [R252+UR8+0x86000] ;  /* 0x08600008fc847984 */ /* 0x000fe20008000800 */
[----:B---3--:R-:W-:Y:S01]  /*9d200*/  IMAD.MOV.U32 R215, RZ, RZ, R92 ;  /* 0x000000ffffd77224 */ /* 0x008fe200078e005c */
[----:B----4-:R-:W-:Y:S01]  /*9d210*/  MOV R214, R93 ;  /* 0x0000005d00d67202 */ /* 0x010fe20000000f00 */
[----:B--2---:R-:W-:-:S02]  /*9d220*/  IMAD.MOV.U32 R213, RZ, RZ, R116 ;  /* 0x000000ffffd57224 */ /* 0x004fc400078e0074 */
[----:B------:R-:W-:Y:S01]  /*9d230*/  IMAD.MOV.U32 R212, RZ, RZ, R117 ;  /* 0x000000ffffd47224 */ /* 0x000fe200078e0075 */
[----:B-1----:R-:W-:Y:S01]  /*9d240*/  MOV R239, R120 ;  /* 0x0000007800ef7202 */ /* 0x002fe20000000f00 */
[----:B------:R-:W-:Y:S02]  /*9d250*/  IMAD.MOV.U32 R237, RZ, RZ, R124 ;  /* 0x000000ffffed7224 */ /* 0x000fe400078e007c */
[----:B------:R-:W-:Y:S02]  /*9d260*/  IMAD.MOV.U32 R139, RZ, RZ, R128 ;  /* 0x000000ffff8b7224 */ /* 0x000fe400078e0080 */
[----:B------:R-:W-:Y:S01]  /*9d270*/  IMAD.MOV.U32 R138, RZ, RZ, R129 ;  /* 0x000000ffff8a7224 */ /* 0x000fe200078e0081 */
[C---:B------:R-:W-:Y:S01]  /*9d280*/  HMMA.1688.F32.TF32 R92, R152.reuse, R94, R212 ;  /* 0x0000005e985c723c */ /* 0x040fe200000810d4 */
[----:B------:R-:W-:Y:S01]  /*9d290*/  MOV R236, R125 ;  /* 0x0000007d00ec7202 */ /* 0x000fe20000000f00 */
[----:B------:R-:W-:Y:S01]  /*9d2a0*/  IMAD.MOV.U32 R238, RZ, RZ, R121 ;  /* 0x000000ffffee7224 */ /* 0x000fe200078e0079 */
[----:B------:R-:W1:Y:S04]  /*9d2b0*/  LDSM.16.M88.4 R128, [R0+UR9+0x180] ;  /* 0x000180090080783b */ /* 0x000e680008000200 */
[----:B------:R-:W2:Y:S04]  /*9d2c0*/  LDSM.16.M88.4 R124, [R0+UR9+0x2180] ;  /* 0x00218009007c783b */ /* 0x000ea80008000200 */
[----:B------:R-:W3:Y:S04]  /*9d2d0*/  LDSM.16.M88.4 R120, [R0+UR9+0x4180] ;  /* 0x004180090078783b */ /* 0x000ee80008000200 */
[----:B------:R-:W4:Y:S01]  /*9d2e0*/  LDSM.16.M88.4 R116, [R0+UR9+0x6180] ;  /* 0x006180090074783b */ /* 0x000f220008000200 */
[C---:B------:R-:W-:Y:S06]  /*9d2f0*/  HMMA.1688.F32.TF32 R236, R152.reuse, R22, R236 ;  /* 0x0000001698ec723c */ /* 0x040fec00000810ec */
[----:B------:R-:W-:Y:S01]  /*9d300*/  HMMA.1688.F32.TF32 R88, R152, R90, R208 ;  /* 0x0000005a9858723c */ /* 0x000fe200000810d0 */
        /* <DEDUP_REMOVED lines=8> */
[----:B------:R1:W-:Y:S04]  /*9d390*/  STL [R1+0x51d8], R239 ;  /* 0x0051d8ef01007387 */ /* 0x0003e80000100800 */
[----:B------:R-:W-:Y:S04]  /*9d3a0*/  STL [R1+0x684], R89 ;  /* 0x0006845901007387 */ /* 0x000fe80000100800 */
[----:B------:R-:W-:Y:S01]  /*9d3b0*/  STL.64 [R1+0x690], R92 ;  /* 0x0006905c01007387 */ /* 0x000fe20000100a00 */
[----:B-1----:R-:W-:-:S03]  /*9d3c0*/  MOV R239, R88 ;  /* 0x0000005800ef7202 */ /* 0x002fc60000000f00 */
[----:B------:R-:W-:Y:S04]  /*9d3d0*/  STL.64 [R1+0x698], R94 ;  /* 0x0006985e01007387 */ /* 0x000fe80000100a00 */
[----:B------:R1:W-:Y:S01]  /*9d3e0*/  STL.64 [R1+0x688], R90 ;  /* 0x0006885a01007387 */ /* 0x0003e20000100a00 */
[C---:B------:R-:W-:Y:S03]  /*9d3f0*/  HMMA.1688.F32.TF32 R136, R152.reuse, R26, R136 ;  /* 0x0000001a9888723c */ /* 0x040fe60000081088 */
[----:B------:R-:W-:Y:S03]  /*9d400*/  LDSM.16.M88.4 R92, [R0+UR9+0x1e180] ;  /* 0x01e18009005c783b */ /* 0x000fe60008000200 */
[C---:B-1----:R-:W-:Y:S06]  /*9d410*/  HMMA.1688.F32.TF32 R88, R152.reuse, R86, R204 ;  /* 0x000000569858723c */ /* 0x042fec00000810cc */
[C---:B------:R-:W-:Y:S06]  /*9d420*/  HMMA.1688.F32.TF32 R84, R152.reuse, R82, R200 ;  /* 0x000000529854723c */ /* 0x040fec00000810c8 */
[C---:B------:R-:W-:Y:S06]  /*9d430*/  HMMA.1688.F32.TF32 R80, R152.reuse, R78, R196 ;  /* 0x0000004e9850723c */ /* 0x040fec00000810c4 */
[C---:B------:R-:W-:Y:S06]  /*9d440*/  HMMA.1688.F32.TF32 R76, R152.reuse, R74, R192 ;  /* 0x0000004a984c723c */ /* 0x040fec00000810c0 */
[C---:B------:R-:W-:Y:S01]  /*9d450*/  HMMA.1688.F32.TF32 R72, R152.reuse, R70, R188 ;  /* 0x000000469848723c */ /* 0x040fe200000810bc */
[----:B------:R-:W-:Y:S05]  /*9d460*/  STL.64 [R1+0x670], R88 ;  /* 0x0006705801007387 */ /* 0x000fea0000100a00 */
[C---:B------:R-:W-:Y:S01]  /*9d470*/  HMMA.1688.F32.TF32 R68, R152.reuse, R66, R184 ;  /* 0x000000429844723c */ /* 0x040fe200000810b8 */
[----:B------:R-:W-:Y:S01]  /*9d480*/  IMAD.MOV.U32 R228, RZ, RZ, R136 ;  /* 0x000000ffffe47224 */ /* 0x000fe200078e0088 */
[----:B------:R-:W-:Y:S04]  /*9d490*/  STL.64 [R1+0x678], R90 ;  /* 0x0006785a01007387 */ /* 0x000fe80000100a00 */
[----:B------:R-:W-:Y:S01]  /*9d4a0*/  HMMA.1688.F32.TF32 R64, R152, R62, R180 ;  /* 0x0000003e9840723c */ /* 0x000fe200000810b4 */
[----:B------:R-:W-:Y:S01]  /*9d4b0*/  LDSM.16.M88.4 R88, [R0+UR9+0x20180] ;  /* 0x020180090058783b */ /* 0x000fe20008000200 */
[----:B------:R-:W-:-:S03]  /*9d4c0*/  MOV R229, R137 ;  /* 0x0000008900e57202 */ /* 0x000fc60000000f00 */
[----:B------:R-:W-:Y:S01]  /*9d4d0*/  STL.64 [R1+0x660], R84 ;  /* 0x0006605401007387 */ /* 0x000fe20000100a00 */
[C---:B------:R-:W-:Y:S01]  /*9d4e0*/  HMMA.1688.F32.TF32 R60, R152.reuse, R58, R176 ;  /* 0x0000003a983c723c */ /* 0x040fe200000810b0 */
[----:B------:R-:W-:Y:S02]  /*9d4f0*/  IMAD.MOV.U32 R230, RZ, RZ, R138 ;  /* 0x000000ffffe67224 */ /* 0x000fe400078e008a */
[----:B------:R-:W-:Y:S03]  /*9d500*/  STL.64 [R1+0x668], R86 ;  /* 0x0006685601007387 */ /* 0x000fe60000100a00 */
[----:B------:R-:W-:Y:S01]  /*9d510*/  HMMA.1688.F32.TF32 R56, R152, R54, R172 ;  /* 0x000000369838723c */ /* 0x000fe200000810ac */
[----:B------:R-:W-:Y:S01]  /*9d520*/  LDSM.16.M88.4 R84, [R0+UR9+0x22180] ;  /* 0x022180090054783b */ /* 0x000fe20008000200 */
[----:B------:R-:W-:-:S03]  /*9d530*/  IMAD.MOV.U32 R231, RZ, RZ, R139 ;  /* 0x000000ffffe77224 */ /* 0x000fc600078e008b */
        /* <DEDUP_REMOVED lines=19> */
[----:B------:R-:W-:Y:S01]  /*9d670*/  MOV R172, R9 ;  /* 0x0000000900ac7202 */ /* 0x000fe20000000f00 */
[----:B------:R-:W-:Y:S01]  /*9d680*/  IMAD.MOV.U32 R173, RZ, RZ, R8 ;  /* 0x000000ffffad7224 */ /* 0x000fe200078e0008 */
[----:B------:R-:W-:Y:S01]  /*9d690*/  MOV R175, R4 ;  /* 0x0000000400af7202 */ /* 0x000fe20000000f00 */
[----:B------:R-:W-:Y:S01]  /*9d6a0*/  LDSM.16.M88.4 R8, [R0+UR9+0x12180] ;  /* 0x012180090008783b */ /* 0x000fe20008000200 */
[----:B------:R-:W-:-:S02]  /*9d6b0*/  IMAD.MOV.U32 R168, RZ, RZ, R25 ;  /* 0x000000ffffa87224 */ /* 0x000fc400078e0019 */
[----:B------:R-:W-:Y:S01]  /*9d6c0*/  IMAD.MOV.U32 R169, RZ, RZ, R24 ;  /* 0x000000ffffa97224 */ /* 0x000fe200078e0018 */
[----:B------:R-:W-:Y:S01]  /*9d6d0*/  MOV R170, R21 ;  /* 0x0000001500aa7202 */ /* 0x000fe20000000f00 */
[----:B-1----:R-:W-:Y:S01]  /*9d6e0*/  HMMA.1688.F32.TF32 R52, R152, R38, R244 ;  /* 0x000000269834723c */ /* 0x002fe200000810f4 */
[----:B------:R-:W-:Y:S01]  /*9d6f0*/  LDSM.16.M88.4 R24, [R0+UR9+0x18180] ;  /* 0x018180090018783b */ /* 0x000fe20008000200 */
[----:B------:R-:W-:-:S03]  /*9d700*/  IMAD.MOV.U32 R171, RZ, RZ, R20 ;  /* 0x000000ffffab7224 */ /* 0x000fc600078e0014 */
[----:B------:R-:W-:Y:S04]  /*9d710*/  LDSM.16.M88.4 R20, [R0+UR9+0x1a180] ;  /* 0x01a180090014783b */ /* 0x000fe80008000200 */
        /* <DEDUP_REMOVED lines=9> */
[----:B------:R-:W-:Y:S01]  /*9d7b0*/  LDSM.16.M88.4 R80, [R0+UR9+0x24180] ;  /* 0x024180090050783b */ /* 0x000fe20008000200 */
[----:B------:R-:W-:-:S03]  /*9d7c0*/  IMAD.MOV.U32 R247, RZ, RZ, R12 ;  /* 0x000000fffff77224 */ /* 0x000fc600078e000c */
[----:B------:R-:W-:Y:S01]  /*9d7d0*/  LDSM.16.M88.4 R12, [R0+UR9+0x16180] ;  /* 0x01618009000c783b */ /* 0x000fe20008000200 */
[C---:B-1----:R-:W-:Y:S03]  /*9d7e0*/  HMMA.1688.F32.TF32 R52, R132.reuse, R128, R100 ;  /* 0x000000808434723c */ /* 0x042fe60000081064 */
[----:B------:R-:W-:Y:S01]  /*9d7f0*/  LDSM.16.M88.4 R100, [R0+UR9+0xe180] ;  /* 0x00e180090064783b */ /* 0x000fe20008000200 */
[----:B------:R-:W-:Y:S01]  /*9d800*/  IMAD.MOV.U32 R244, RZ, RZ, R17 ;  /* 0x000000fffff47224 */ /* 0x000fe200078e0011 */
[----:B------:R-:W-:Y:S02]  /*9d810*/  MOV R245, R16 ;  /* 0x0000001000f57202 */ /* 0x000fe40000000f00 */
[----:B------:R-:W-:Y:S04]  /*9d820*/  LDSM.16.M88.4 R16, [R0+UR9+0x1c180] ;  /* 0x01c180090010783b */ /* 0x000fe80008000200 */
[----:B------:R-:W-:Y:S04]  /*9d830*/  STL.64 [R1+0x610], R60 ;  /* 0x0006103c01007387 */ /* 0x000fe80000100a00 */
[----:B------:R1:W-:Y:S04]  /*9d840*/  STL.64 [R1+0x618], R62 ;  /* 0x0006183e01007387 */ /* 0x0003e80000100a00 */
[----:B------:R-:W-:Y:S04]  /*9d850*/  STL.64 [R1+0x600], R56 ;  /* 0x0006003801007387 */ /* 0x000fe80000100a00 */
[----:B------:R2:W-:Y:S04]  /*9d860*/  STL.64 [R1+0x608], R58 ;  /* 0x0006083a01007387 */ /* 0x0005e80000100a00 */
[----:B------:R-:W-:Y:S04]  /*9d870*/  STL.64 [R1+0x5f0], R52 ;  /* 0x0005f03401007387 */ /* 0x000fe80000100a00 */
[----:B------:R3:W-:Y:S01]  /*9d880*/  STL.64 [R1+0x5f8], R54 ;  /* 0x0005f83601007387 */ /* 0x0007e20000100a00 */
[C---:B-1----:R-:W-:Y:S03]  /*9d890*/  HMMA.1688.F32.TF32 R60, R132.reuse, R124, R104 ;  /* 0x0000007c843c723c */ /* 0x042fe60000081068 */
[----:B------:R-:W-:Y:S03]  /*9d8a0*/  LDSM.16.M88.4 R104, [R0+UR9+0xc180] ;  /* 0x00c180090068783b */ /* 0x000fe60008000200 */
[C---:B--2---:R-:W-:Y:S01]  /*9d8b0*/  HMMA.1688.F32.TF32 R56, R132.reuse, R120, R108 ;  /* 0x000000788438723c */ /* 0x044fe2000008106c */
[----:B------:R-:W-:Y:S04]  /*9d8c0*/  LDSM.16.M88.4 R108, [R0+UR9+0xa180] ;  /* 0x00a18009006c783b */ /* 0x000fe80008000200 */
[----:B------:R-:W-:Y:S01]  /*9d8d0*/  LDSM.16.M88.4 R72, [R0+UR9+0x28180] ;  /* 0x028180090048783b */ /* 0x000fe20008000200 */
[----:B---3--:R-:W-:Y:S03]  /*9d8e0*/  HMMA.1688.F32.TF32 R52, R132, R116, R112 ;  /* 0x000000748434723c */ /* 0x008fe60000081070 */
[----:B------:R-:W1:Y:S04]  /*9d8f0*/  LDSM.16.M88.4 R112, [R0+UR9+0x8180] ;  /* 0x008180090070783b */ /* 0x000e680008000200 */
[----:B------:R-:W2:Y:S04]  /*9d900*/  LDSM.16.M88.4 R68, [R0+UR9+0x2a180] ;  /* 0x02a180090044783b */ /* 0x000ea80008000200 */
[----:B------:R-:W-:Y:S04]  /*9d910*/  STL.64 [R1+0x5e0], R60 ;  /* 0x0005e03c01007387 */ /* 0x000fe80000100a00 */
[----:B------:R-:W-:Y:S04]  /*9d920*/  STL.64 [R1+0x5e8], R62 ;  /* 0x0005e83e01007387 */ /* 0x000fe80000100a00 */
[----:B------:R-:W-:Y:S04]  /*9d930*/  STL.64 [R1+0x4c0], R56 ;  /* 0x0004c03801007387 */ /* 0x000fe80000100a00 */
[----:B------:R-:W3:Y:S04]  /*9d940*/  LDSM.16.M88.4 R60, [R0+UR9+0x2e180] ;  /* 0x02e18009003c783b */ /* 0x000ee80008000200 */
[----:B------:R-:W-:Y:S01]  /*9d950*/  STL.64 [R1+0x4c8], R58 ;  /* 0x0004c83a01007387 */ /* 0x000fe20000100a00 */
[----:B------:R-:W-:-:S03]  /*9d960*/  IMAD.MOV.U32 R248, RZ, RZ, R49 ;  /* 0x000000fffff87224 */ /* 0x000fc600078e0031 */
[----:B------:R-:W-:Y:S01]  /*9d970*/  STL.64 [R1+0x4b0], R52 ;  /* 0x0004b03401007387 */ /* 0x000fe20000100a00 */
[----:B------:R-:W-:-:S03]  /*9d980*/  IMAD.MOV.U32 R249, RZ, RZ, R48 ;  /* 0x000000fffff97224 */ /* 0x000fc600078e0030 */
[----:B------:R-:W4:Y:S04]  /*9d990*/  LDSM.16.M88.4 R56, [R0+UR9+0x30180] ;  /* 0x030180090038783b */ /* 0x000f280008000200 */
[----:B------:R-:W-:Y:S01]  /*9d9a0*/  STL.64 [R1+0x4b8], R54 ;  /* 0x0004b83601007387 */ /* 0x000fe20000100a00 */
[----:B------:R-:W-:-:S03]  /*9d9b0*/  MOV R250, R45 ;  /* 0x0000002d00fa7202 */ /* 0x000fc60000000f00 */
[----:B------:R-:W4:Y:S01]  /*9d9c0*/  LDSM.16.M88.4 R52, [R0+UR9+0x32180] ;  /* 0x032180090034783b */ /* 0x000f220008000200 */
[----:B------:R-:W-:-:S03]  /*9d9d0*/  IMAD.MOV.U32 R251, RZ, RZ, R44 ;  /* 0x000000fffffb7224 */ /* 0x000fc600078e002c */
[----:B------:R-:W4:Y:S01]  /*9d9e0*/  LDSM.16.M88.4 R48, [R0+UR9+0x34180] ;  /* 0x034180090030783b */ /* 0x000f220008000200 */
[----:B------:R-:W-:Y:S01]  /*9d9f0*/  IMAD.MOV.U32 R164, RZ, RZ, R41 ;  /* 0x000000ffffa47224 */ /* 0x000fe200078e0029 */
[----:B------:R-:W-:Y:S02]  /*9da00*/  MOV R165, R40 ;  /* 0x0000002800a57202 */ /* 0x000fe40000000f00 */
[----:B------:R-:W4:Y:S01]  /*9da10*/  LDSM.16.M88.4 R44, [R0+UR9+0x36180] ;  /* 0x03618009002c783b */ /* 0x000f220008000200 */
[----:B------:R-:W-:Y:S02]  /*9da20*/  IMAD.MOV.U32 R166, RZ, RZ, R37 ;  /* 0x000000ffffa67224 */ /* 0x000fe400078e0025 */
[----:B------:R-:W-:Y:S01]  /*9da30*/  IMAD.MOV.U32 R167, RZ, RZ, R36 ;  /* 0x000000ffffa77224 */ /* 0x000fe200078e0024 */
[----:B-1----:R-:W-:Y:S01]  /*9da40*/  STL [R1+0x51bc], R114 ;  /* 0x0051bc7201007387 */ /* 0x002fe20000100800 */
[----:B------:R-:W-:-:S03]  /*9da50*/  MOV R160, R33 ;  /* 0x0000002100a07202 */ /* 0x000fc60000000f00 */
[----:B------:R-:W1:Y:S01]  /*9da60*/  LDSM.16.M88.4 R40, [R0+UR9+0x38180] ;  /* 0x038180090028783b */ /* 0x000e620008000200 */
[----:B------:R-:W-:-:S03]  /*9da70*/  IMAD.MOV.U32 R161, RZ, RZ, R32 ;  /* 0x000000ffffa17224 */ /* 0x000fc600078e0020 */
[----:B------:R-:W-:Y:S01]  /*9da80*/  STL [R1+0x51b8], R115 ;  /* 0x0051b87301007387 */ /* 0x000fe20000100800 */
[----:B------:R-:W-:-:S03]  /*9da90*/  IMAD.MOV.U32 R162, RZ, RZ, R29 ;  /* 0x000000ffffa27224 */ /* 0x000fc600078e001d */
[----:B------:R-:W-:Y:S01]  /*9daa0*/  STL [R1+0x51c4], R110 ;  /* 0x0051c46e01007387 */ /* 0x000fe20000100800 */
[----:B------:R-:W-:-:S03]  /*9dab0*/  MOV R163, R28 ;  /* 0x0000001c00a37202 */ /* 0x000fc60000000f00 */
[----:B------:R-:W1:Y:S04]  /*9dac0*/  LDSM.16.M88.4 R36, [R0+UR9+0x3a180] ;  /* 0x03a180090024783b */ /* 0x000e680008000200 */
[----:B------:R-:W-:Y:S04]  /*9dad0*/  STL [R1+0x51c0], R111 ;  /* 0x0051c06f01007387 */ /* 0x000fe80000100800 */
[----:B------:R-:W-:Y:S04]  /*9dae0*/  STL [R1+0x51cc], R106 ;  /* 0x0051cc6a01007387 */ /* 0x000fe80000100800 */
[----:B------:R-:W1:Y:S04]  /*9daf0*/  LDSM.16.M88.4 R32, [R0+UR9+0x3c180] ;  /* 0x03c180090020783b */ /* 0x000e680008000200 */
[----:B------:R-:W-:Y:S04]  /*9db00*/  STL [R1+0x51c8], R107 ;  /* 0x0051c86b01007387 */ /* 0x000fe80000100800 */
[----:B------:R-:W-:Y:S04]  /*9db10*/  STL [R1+0x51d4], R102 ;  /* 0x0051d46601007387 */ /* 0x000fe80000100800 */
[----:B------:R-:W1:Y:S04]  /*9db20*/  LDSM.16.M88.4 R28, [R0+UR9+0x3e180] ;  /* 0x03e18009001c783b */ /* 0x000e680008000200 */
[----:B------:R-:W-:Y:S04]  /*9db30*/  STL [R1+0x51d0], R103 ;  /* 0x0051d06701007387 */ /* 0x000fe80000100800 */
[----:B------:R-:W-:Y:S04]  /*9db40*/  STL [R1+0x4fc0], R10 ;  /* 0x004fc00a01007387 */ /* 0x000fe80000100800 */
[----:B------:R-:W-:Y:S04]  /*9db50*/  STL [R1+0x4fbc], R11 ;  /* 0x004fbc0b01007387 */ /* 0x000fe80000100800 */
[----:B------:R-:W-:Y:S01]  /*9db60*/  STL [R1+0x4fac], R14 ;  /* 0x004fac0e01007387 */ /* 0x000fe20000100800 */
[----:B------:R-:W-:Y:S03]  /*9db70*/  HMMA.1688.F32.TF32 R152, R132, R108, R244 ;  /* 0x0000006c8498723c */ /* 0x000fe600000810f4 */
[----:B------:R-:W-:Y:S04]  /*9db80*/  STL [R1+0x4fa8], R15 ;  /* 0x004fa80f01007387 */ /* 0x000fe80000100800 */
[----:B------:R-:W-:Y:S04]  /*9db90*/  STL [R1+0x4fb4], R26 ;  /* 0x004fb41a01007387 */ /* 0x000fe80000100800 */
[----:B------:R-:W-:Y:S04]  /*9dba0*/  STL [R1+0x4fb0], R27 ;  /* 0x004fb01b01007387 */ /* 0x000fe80000100800 */
[----:B------:R-:W-:Y:S04]  /*9dbb0*/  STL [R1+0x4fc4], R22 ;  /* 0x004fc41601007387 */ /* 0x000fe80000100800 */
[----:B------:R-:W-:Y:S01]  /*9dbc0*/  STL [R1+0x4fb8], R23 ;  /* 0x004fb81701007387 */ /* 0x000fe20000100800 */
[----:B------:R-:W-:-:S03]  /*9dbd0*/  IMAD.MOV.U32 R174, RZ, RZ, R5 ;  /* 0x000000ffffae7224 */ /* 0x000fc600078e0005 */
[----:B------:R-:W-:Y:S04]  /*9dbe0*/  STL [R1+0x4fcc], R18 ;  /* 0x004fcc1201007387 */ /* 0x000fe80000100800 */
[----:B------:R-:W-:Y:S04]  /*9dbf0*/  STL [R1+0x4fc8], R19 ;  /* 0x004fc81301007387 */ /* 0x000fe80000100800 */
[----:B------:R-:W-:Y:S04]  /*9dc00*/  STL [R1+0x4fd4], R94 ;  /* 0x004fd45e01007387 */ /* 0x000fe80000100800 */
        /* <DEDUP_REMOVED lines=9> */
[----:B------:R-:W-:Y:S04]  /*9dca0*/  STL [R1+0x4ff0], R75 ;  /* 0x004ff04b01007387 */ /* 0x000fe80000100800 */
[----:B--2---:R-:W-:Y:S04]  /*9dcb0*/  STL [R1+0x4ffc], R70 ;  /* 0x004ffc4601007387 */ /* 0x004fe80000100800 */
[----:B------:R-:W-:Y:S04]  /*9dcc0*/  STL [R1+0x4ff8], R71 ;  /* 0x004ff84701007387 */ /* 0x000fe80000100800 */
[----:B---3--:R-:W-:Y:S04]  /*9dcd0*/  STL [R1+0x5004], R62 ;  /* 0x0050043e01007387 */ /* 0x008fe80000100800 */
[----:B------:R-:W-:Y:S04]  /*9dce0*/  STL [R1+0x5000], R63 ;  /* 0x0050003f01007387 */ /* 0x000fe80000100800 */
[----:B----4-:R-:W-:Y:S04]  /*9dcf0*/  STL [R1+0x500c], R58 ;  /* 0x00500c3a01007387 */ /* 0x010fe80000100800 */
[----:B------:R-:W-:Y:S04]  /*9dd00*/  STL [R1+0x5008], R59 ;  /* 0x0050083b01007387 */ /* 0x000fe80000100800 */
[----:B------:R-:W-:Y:S01]  /*9dd10*/  STL [R1+0x5014], R54 ;  /* 0x0050143601007387 */ /* 0x000fe20000100800 */
[----:B------:R-:W-:-:S03]  /*9dd20*/  IMAD.MOV.U32 R118, RZ, RZ, R152 ;  /* 0x000000ffff767224 */ /* 0x000fc600078e0098 */
[----:B------:R-:W-:Y:S01]  /*9dd30*/  STL [R1+0x5010], R55 ;  /* 0x0050103701007387 */ /* 0x000fe20000100800 */
[----:B------:R-:W-:Y:S01]  /*9dd40*/  IMAD.MOV.U32 R119, RZ, RZ, R153 ;  /* 0x000000ffff777224 */ /* 0x000fe200078e0099 */
[----:B------:R-:W-:Y:S02]  /*9dd50*/  MOV R122, R154 ;  /* 0x0000009a007a7202 */ /* 0x000fe40000000f00 */
[----:B------:R-:W-:Y:S01]  /*9dd60*/  STL [R1+0x501c], R50 ;  /* 0x00501c3201007387 */ /* 0x000fe20000100800 */
[----:B------:R-:W-:-:S03]  /*9dd70*/  IMAD.MOV.U32 R130, RZ, RZ, R155 ;  /* 0x000000ffff827224 */ /* 0x000fc600078e009b */
[----:B------:R-:W-:Y:S01]  /*9dd80*/  STL [R1+0x5018], R51 ;  /* 0x0050183301007387 */ /* 0x000fe20000100800 */
[----:B------:R-:W-:Y:S03]  /*9dd90*/  HMMA.1688.F32.TF32 R152, R132, R104, R168 ;  /* 0x000000688498723c */ /* 0x000fe600000810a8 */
        /* <DEDUP_REMOVED lines=12> */
[----:B------:R-:W-:Y:S04]  /*9de60*/  STL.64 [R1+0x4a0], R172 ;  /* 0x0004a0ac01007387 */ /* 0x000fe80000100a00 */
[----:B------:R-:W-:Y:S04]  /*9de70*/  STL.64 [R1+0x4a8], R174 ;  /* 0x0004a8ae01007387 */ /* 0x000fe80000100a00 */
[----:B------:R-:W2:Y:S04]  /*9de80*/  LDL.LU R244, [R1+0xc40] ;  /* 0x000c400001f47983 */ /* 0x000ea80000300800 */
[----:B------:R-:W2:Y:S04]  /*9de90*/  LDL.LU R245, [R1+0xc44] ;  /* 0x000c440001f57983 */ /* 0x000ea80000300800 */
[----:B------:R-:W2:Y:S04]  /*9dea0*/  LDL.LU R246, [R1+0xc48] ;  /* 0x000c480001f67983 */ /* 0x000ea80000300800 */
[----:B------:R-:W2:Y:S01]  /*9deb0*/  LDL.LU R247, [R1+0xc4c] ;  /* 0x000c4c0001f77983 */ /* 0x000ea20000300800 */
[----:B------:R-:W-:Y:S01]  /*9dec0*/  IMAD.MOV.U32 R131, RZ, RZ, R152 ;  /* 0x000000ffff837224 */ /* 0x000fe200078e0098 */
[----:B------:R-:W-:Y:S01]  /*9ded0*/  MOV R126, R153 ;  /* 0x00000099007e7202 */ /* 0x000fe20000000f00 */
[----:B------:R-:W-:Y:S01]  /*9dee0*/  IMAD.MOV.U32 R127, RZ, RZ, R154 ;  /* 0x000000ffff7f7224 */ /* 0x000fe200078e009a */
[----:B------:R-:W2:Y:S01]  /*9def0*/  LDSM.16.M88.4 R4, [R0+UR9+0x14180] ;  /* 0x014180090004783b */ /* 0x000ea20008000200 */
[----:B------:R-:W-:-:S02]  /*9df00*/  IMAD.MOV.U32 R123, RZ, RZ, R155 ;  /* 0x000000ffff7b7224 */ /* 0x000fc400078e009b */
[C---:B------:R-:W-:Y:S01]  /*9df10*/  HMMA.1688.F32.TF32 R152, R132.reuse, R100, R160 ;  /* 0x000000648498723c */ /* 0x040fe200000810a0 */
[----:B------:R-:W3:Y:S04]  /*9df20*/  LDL.LU R160, [R1+0xc30] ;  /* 0x000c300001a07983 */ /* 0x000ee80000300800 */
[----:B------:R-:W3:Y:S04]  /*9df30*/  LDL.LU R161, [R1+0xc34] ;  /* 0x000c340001a17983 */ /* 0x000ee80000300800 */
[----:B------:R-:W3:Y:S04]  /*9df40*/  LDL.LU R162, [R1+0xc38] ;  /* 0x000c380001a27983 */ /* 0x000ee80000300800 */
[----:B------:R-:W3:Y:S04]  /*9df50*/  LDL.LU R163, [R1+0xc3c] ;  /* 0x000c3c0001a37983 */ /* 0x000ee80000300800 */
[----:B------:R-:W4:Y:S04]  /*9df60*/  LDSM.16.M88.4 R76, [R0+UR9+0x26180] ;  /* 0x02618009004c783b */ /* 0x000f280008000200 */
[----:B------:R-:W4:Y:S03]  /*9df70*/  LDSM.16.M88.4 R64, [R0+UR9+0x2c180] ;  /* 0x02c180090040783b */ /* 0x000f260008000200 */
[----:B------:R-:W-:Y:S01]  /*9df80*/  MOV R110, R152 ;  /* 0x00000098006e7202 */ /* 0x000fe20000000f00 */
[----:B------:R-:W-:Y:S01]  /*9df90*/  IMAD.MOV.U32 R111, RZ, RZ, R153 ;  /* 0x000000ffff6f7224 */ /* 0x000fe200078e0099 */
[----:B------:R-:W-:Y:S01]  /*9dfa0*/  MOV R115, R155 ;  /* 0x0000009b00737202 */ /* 0x000fe20000000f00 */
[----:B------:R-:W-:Y:S01]  /*9dfb0*/  IMAD.MOV.U32 R114, RZ, RZ, R154 ;  /* 0x000000ffff727224 */ /* 0x000fe200078e009a */
[----:B------:R-:W-:Y:S01]  /*9dfc0*/  LDS R136, [R3+UR8+0x86000] ;  /* 0x0860000803887984 */ /* 0x000fe20008000800 */
[----:B-1----:R-:W-:Y:S03]  /*9dfd0*/  HMMA.1688.F32.TF32 R152, R132, R96, R164 ;  /* 0x000000608498723c */ /* 0x002fe600000810a4 */
[----:B------:R-:W-:Y:S04]  /*9dfe0*/  LDS R138, [R3+UR8+0x86400] ;  /* 0x08640008038a7984 */ /* 0x000fe80008000800 */
[----:B------:R-:W-:Y:S04]  /*9dff0*/  LDS R137, [R2+UR8+0x86000] ;  /* 0x0860000802897984 */ /* 0x000fe80008000800 */
[----:B------:R-:W1:Y:S04]  /*9e000*/  LDS R139, [R2+UR8+0x86400] ;  /* 0x08640008028b7984 */ /* 0x000e680008000800 */
[----:B------:R-:W-:Y:S04]  /*9e010*/  LDS R188, [R252+UR8+0x86080] ;  /* 0x08608008fcbc7984 */ /* 0x000fe80008000800 */
[----:B------:R-:W-:Y:S05]  /*9e020*/  LDS R190, [R252+UR8+0x86480] ;  /* 0x08648008fcbe7984 */ /* 0x000fea0008000800 */
[----:B------:R-:W-:Y:S01]  /*9e030*/  IMAD.MOV.U32 R102, RZ, RZ, R152 ;  /* 0x000000ffff667224 */ /* 0x000fe200078e0098 */
[----:B------:R-:W-:Y:S01]  /*9e040*/  MOV R106, R154 ;  /* 0x0000009a006a7202 */ /* 0x000fe20000000f00 */
[----:B------:R-:W-:-:S02]  /*9e050*/  IMAD.MOV.U32 R103, RZ, RZ, R153 ;  /* 0x000000ffff677224 */ /* 0x000fc400078e0099 */
[----:B------:R-:W-:Y:S02]  /*9e060*/  IMAD.MOV.U32 R107, RZ, RZ, R155 ;  /* 0x000000ffff6b7224 */ /* 0x000fe400078e009b */
[----:B------:R-:W-:Y:S01]  /*9e070*/  HMMA.1688.F32.TF32 R152, R132, R8, R248 ;  /* 0x000000088498723c */ /* 0x000fe200000810f8 */
[----:B------:R-:W4:Y:S04]  /*9e080*/  LDL.LU R248, [R1+0xc20] ;  /* 0x000c200001f87983 */ /* 0x000f280000300800 */
[----:B------:R-:W4:Y:S04]  /*9e090*/  LDL.LU R249, [R1+0xc24] ;  /* 0x000c240001f97983 */ /* 0x000f280000300800 */
[----:B------:R-:W4:Y:S04]  /*9e0a0*/  LDL.LU R250, [R1+0xc28] ;  /* 0x000c280001fa7983 */ /* 0x000f280000300800 */
[----:B------:R-:W4:Y:S11]  /*9e0b0*/  LDL.LU R251, [R1+0xc2c] ;  /* 0x000c2c0001fb7983 */ /* 0x000f360000300800 */
        /* <DEDUP_REMOVED lines=13> */
[----:B------:R-:W-:Y:S01]  /*9e190*/  MOV R35, R155 ;  /* 0x0000009b00237202 */ /* 0x000fe20000000f00 */
[----:B------:R-:W-:Y:S01]  /*9e1a0*/  IMAD.MOV.U32 R34, RZ, RZ, R154 ;  /* 0x000000ffff227224 */ /* 0x000fe200078e009a */
[----:B------:R-:W-:Y:S01]  /*9e1b0*/  MOV R30, R152 ;  /* 0x00000098001e7202 */ /* 0x000fe20000000f00 */
[----:B------:R-:W-:-:S02]  /*9e1c0*/  IMAD.MOV.U32 R31, RZ, RZ, R153 ;  /* 0x000000ffff1f7224 */ /* 0x000fc400078e0099 */
[----:B------:R-:W-:Y:S01]  /*9e1d0*/  STL [R1+0x5064], R35 ;  /* 0x0050642301007387 */ /* 0x000fe20000100800 */
[----:B---3--:R-:W-:Y:S03]  /*9e1e0*/  HMMA.1688.F32.TF32 R152, R132, R12, R160 ;  /* 0x0000000c8498723c */ /* 0x008fe600000810a0 */
[----:B------:R-:W-:Y:S04]  /*9e1f0*/  STL [R1+0x5060], R34 ;  /* 0x0050602201007387 */ /* 0x000fe80000100800 */
[----:B------:R-:W-:Y:S04]  /*9e200*/  STL [R1+0x505c], R30 ;  /* 0x00505c1e01007387 */ /* 0x000fe80000100800 */
[----:B------:R3:W-:Y:S04]  /*9e210*/  STL [R1+0x5058], R31 ;  /* 0x0050581f01007387 */ /* 0x0007e80000100800 */
        /* <DEDUP_REMOVED lines=30> */
[----:B---3--:R-:W-:Y:S01]  /*9e400*/  MOV R31, R155 ;  /* 0x0000009b001f7202 */ /* 0x008fe20000000f00 */
[----:B------:R-:W-:Y:S01]  /*9e410*/  IMAD.MOV.U32 R30, RZ, RZ, R154 ;  /* 0x000000ffff1e7224 */ /* 0x000fe200078e009a */
[----:B------:R-:W-:Y:S01]  /*9e420*/  MOV R35, R152 ;  /* 0x0000009800237202 */ /* 0x000fe20000000f00 */
[----:B------:R-:W-:-:S02]  /*9e430*/  IMAD.MOV.U32 R34, RZ, RZ, R153 ;  /* 0x000000ffff227224 */ /* 0x000fc400078e0099 */
[----:B------:R-:W-:Y:S04]  /*9e440*/  STL [R1+0x5094], R31 ;  /* 0x0050941f01007387 */ /* 0x000fe80000100800 */
[----:B------:R-:W-:Y:S04]  /*9e450*/  STL [R1+0x5090], R30 ;  /* 0x0050901e01007387 */ /* 0x000fe80000100800 */
[----:B------:R-:W-:Y:S04]  /*9e460*/  STL [R1+0x508c], R34 ;  /* 0x00508c2201007387 */ /* 0x000fe80000100800 */
[----:B------:R3:W-:Y:S01]  /*9e470*/  STL [R1+0x5088], R35 ;  /* 0x0050882301007387 */ /* 0x0007e20000100800 */
[----:B------:R-:W-:Y:S03]  /*9e480*/  HMMA.1688.F32.TF32 R152, R132, R16, R160 ;  /* 0x000000108498723c */ /* 0x000fe600000810a0 */
        /* <DEDUP_REMOVED lines=30> */
[----:B-1----:R-:W-:Y:S01]  /*9e670*/  MOV R43, R155 ;  /* 0x0000009b002b7202 */ /* 0x002fe20000000f00 */
[----:B------:R-:W-:Y:S01]  /*9e680*/  IMAD.MOV.U32 R42, RZ, RZ, R154 ;  /* 0x000000ffff2a7224 */ /* 0x000fe200078e009a */
[----:B------:R-:W-:Y:S01]  /*9e690*/  MOV R39, R152 ;  /* 0x0000009800277202 */ /* 0x000fe20000000f00 */
[----:B------:R-:W-:-:S02]  /*9e6a0*/  IMAD.MOV.U32 R38, RZ, RZ, R153 ;  /* 0x000000ffff267224 */ /* 0x000fc400078e0099 */
        /* <DEDUP_REMOVED lines=103> */
[----:B------:R-:W-:-:S05]  /*9ed20*/  IMAD.MOV.U32 R46, RZ, RZ, R155 ;  /* 0x000000ffff2e7224 */ /* 0x000fca00078e009b */
        /* <DEDUP_REMOVED lines=52> */
[----:B-1----:R-:W-:Y:S01]  /*9f070*/  MOV R39, R152 ;  /* 0x0000009800277202 */ /* 0x002fe20000000f00 */
[----:B------:R-:W-:-:S02]  /*9f080*/  IMAD.MOV.U32 R38, RZ, RZ, R153 ;  /* 0x000000ffff267224 */ /* 0x000fc400078e0099 */
[----:B------:R-:W-:Y:S01]  /*9f090*/  IMAD.MOV.U32 R42, RZ, RZ, R154 ;  /* 0x000000ffff2a7224 */ /* 0x000fe200078e009a */
[----:B------:R-:W-:Y:S02]  /*9f0a0*/  MOV R43, R155 ;  /* 0x0000009b002b7202 */ /* 0x000fe40000000f00 */
[----:B---3--:R-:W-:Y:S03]  /*9f0b0*/  HMMA.1688.F32.TF32 R152, R132, R36, R164 ;  /* 0x000000248498723c */ /* 0x008fe600000810a4 */
        /* <DEDUP_REMOVED lines=12> */
[C---:B----4-:R-:W-:Y:S03]  /*9f180*/  HMMA.1688.F32.TF32 R152, R132.reuse, R32, R248 ;  /* 0x000000208498723c */ /* 0x050fe600000810f8 */
        /* <DEDUP_REMOVED lines=24> */
[----:B------:R-:W3:Y:S09]  /*9f310*/  LDL.LU R163, [R1+0x78c] ;  /* 0x00078c0001a37983 */ /* 0x000ef20000300800 */
[----:B------:R-:W-:Y:S01]  /*9f320*/  MOV R94, R132 ;  /* 0x00000084005e7202 */ /* 0x000fe20000000f00 */
[----:B------:R-:W-:-:S02]  /*9f330*/  IMAD.MOV.U32 R95, RZ, RZ, R133 ;  /* 0x000000ffff5f7224 */ /* 0x000fc400078e0085 */
[----:B------:R-:W-:Y:S01]  /*9f340*/  IMAD.MOV.U32 R18, RZ, RZ, R134 ;  /* 0x000000ffff127224 */ /* 0x000fe200078e0086 */
[----:B------:R-:W-:Y:S02]  /*9f350*/  MOV R19, R135 ;  /* 0x0000008700137202 */ /* 0x000fe40000000f00 */
[----:B--2---:R-:W-:Y:S01]  /*9f360*/  HMMA.1688.F32.TF32 R132, R136, R128, R244 ;  /* 0x000000808884723c */ /* 0x004fe200000810f4 */
[----:B------:R-:W2:Y:S04]  /*9f370*/  LDL.LU R244, [R1+0x770] ;  /* 0x0007700001f47983 */ /* 0x000ea80000300800 */
[----:B------:R-:W2:Y:S04]  /*9f380*/  LDL.LU R245, [R1+0x774] ;  /* 0x0007740001f57983 */ /* 0x000ea80000300800 */
[----:B------:R-:W2:Y:S04]  /*9f390*/  LDL.LU R246, [R1+0x778] ;  /* 0x0007780001f67983 */ /* 0x000ea80000300800 */
[----:B------:R-:W2:Y:S11]  /*9f3a0*/  LDL.LU R247, [R1+0x77c] ;  /* 0x00077c0001f77983 */ /* 0x000eb60000300800 */
[----:B------:R-:W-:-:S02]  /*9f3b0*/  IMAD.MOV.U32 R46, RZ, RZ, R132 ;  /* 0x000000ffff2e7224 */ /* 0x000fc400078e0084 */
[----:B------:R-:W-:Y:S01]  /*9f3c0*/  IMAD.MOV.U32 R47, RZ, RZ, R133 ;  /* 0x000000ffff2f7224 */ /* 0x000fe200078e0085 */
[----:B------:R-:W-:Y:S01]  /*9f3d0*/  MOV R50, R134 ;  /* 0x0000008600327202 */ /* 0x000fe20000000f00 */
[----:B------:R-:W-:Y:S02]  /*9f3e0*/  IMAD.MOV.U32 R51, RZ, RZ, R135 ;  /* 0x000000ffff337224 */ /* 0x000fe400078e0087 */
[----:B----4-:R-:W-:Y:S01]  /*9f3f0*/  HMMA.1688.F32.TF32 R132, R136, R124, R248 ;  /* 0x0000007c8884723c */ /* 0x010fe200000810f8 */
        /* <DEDUP_REMOVED lines=8> */
[----:B---3--:R-:W-:-:S15]  /*9f480*/  HMMA.1688.F32.TF32 R132, R136, R120, R176 ;  /* 0x000000788884723c */ /* 0x008fde00000810b0 */
[----:B------:R-:W-:-:S09]  /*9f490*/  NOP ;  /* 0x0000000000007918 */ /* 0x000fd20000000000 */
[----:B------:R-:W-:Y:S01]  /*9f4a0*/  MOV R59, R132 ;  /* 0x00000084003b7202 */ /* 0x000fe20000000f00 */
[----:B------:R-:W-:Y:S02]  /*9f4b0*/  IMAD.MOV.U32 R58, RZ, RZ, R133 ;  /* 0x000000ffff3a7224 */ /* 0x000fe400078e0085 */
[----:B------:R-:W-:Y:S01]  /*9f4c0*/  IMAD.MOV.U32 R55, RZ, RZ, R134 ;  /* 0x000000ffff377224 */ /* 0x000fe200078e0086 */
[----:B------:R-:W-:Y:S02]  /*9f4d0*/  MOV R54, R135 ;  /* 0x0000008700367202 */ /* 0x000fe40000000f00 */
[----:B------:R-:W-:-:S15]  /*9f4e0*/  HMMA.1688.F32.TF32 R132, R136, R116, R172 ;  /* 0x000000748884723c */ /* 0x000fde00000810ac */
[----:B------:R-:W-:-:S09]  /*9f4f0*/  NOP ;  /* 0x0000000000007918 */ /* 0x000fd20000000000 */
[----:B------:R-:W-:Y:S02]  /*9f500*/  IMAD.MOV.U32 R22, RZ, RZ, R132 ;  /* 0x000000ffff167224 */ /* 0x000fe400078e0084 */
        /* <DEDUP_REMOVED lines=11> */
[----:B-1----:R-:W-:Y:S01]  /*9f5c0*/  MOV R43, R132 ;  /* 0x00000084002b7202 */ /* 0x002fe20000000f00 */
[----:B------:R-:W-:Y:S02]  /*9f5d0*/  IMAD.MOV.U32 R42, RZ, RZ, R133 ;  /* 0x000000ffff2a7224 */ /* 0x000fe400078e0085 */
[----:B------:R-:W-:Y:S01]  /*9f5e0*/  IMAD.MOV.U32 R38, RZ, RZ, R134 ;  /* 0x000000ffff267224 */ /* 0x000fe200078e0086 */
[----:B------:R-:W-:Y:S02]  /*9f5f0*/  MOV R39, R135 ;  /* 0x0000008700277202 */ /* 0x000fe40000000f00 */
[----:B------:R-:W-:Y:S01]  /*9f600*/  HMMA.1688.F32.TF32 R132, R136, R104, R160 ;  /* 0x000000688884723c */ /* 0x000fe200000810a0 */
[----:B------:R-:W3:Y:S04]  /*9f610*/  LDL.LU R160, [R1+0xa10] ;  /* 0x000a100001a07983 */ /* 0x000ee80000300800 */
[----:B------:R-:W3:Y:S02]  /*9f620*/  LDL.LU R161, [R1+0xa14] ;  /* 0x000a140001a17983 */ /* 0x000ee40000300800 */
[----:B------:R-:W-:Y:S01]  /*9f630*/  MOV R162, R240 ;  /* 0x000000f000a27202 */ /* 0x000fe20000000f00 */
[----:B------:R-:W-:Y:S01]  /*9f640*/  IMAD.MOV.U32 R163, RZ, RZ, R241 ;  /* 0x000000ffffa37224 */ /* 0x000fe200078e00f1 */
[----:B------:R-:W2:Y:S04]  /*9f650*/  LDL.LU R240, [R1+0x5238] ;  /* 0x0052380001f07983 */ /* 0x000ea80000300800 */
[----:B------:R-:W4:Y:S04]  /*9f660*/  LDL.LU R241, [R1+0x5234] ;  /* 0x0052340001f17983 */ /* 0x000f280000300800 */
        /* <DEDUP_REMOVED lines=8> */
[----:B--2---:R-:W-:-:S02]  /*9f6f0*/  IMAD.MOV.U32 R179, RZ, RZ, R240 ;  /* 0x000000ffffb37224 */ /* 0x004fc400078e00f0 */
[----:B----4-:R-:W-:Y:S02]  /*9f700*/  IMAD.MOV.U32 R178, RZ, RZ, R241 ;  /* 0x000000ffffb27224 */ /* 0x010fe400078e00f1 */
        /* <DEDUP_REMOVED lines=38> */
[----:B---3--:R-:W-:Y:S01]  /*9f970*/  MOV R180, R242 ;  /* 0x000000f200b47202 */ /* 0x008fe20000000f00 */
[----:B------:R-:W-:-:S02]  /*9f980*/  IMAD.MOV.U32 R181, RZ, RZ, R243 ;  /* 0x000000ffffb57224 */ /* 0x000fc400078e00f3 */
[----:B------:R-:W3:Y:S04]  /*9f990*/  LDL.LU R242, [R1+0x5220] ;  /* 0x0052200001f27983 */ /* 0x000ee80000300800 */
[----:B------:R-:W3:Y:S04]  /*9f9a0*/  LDL.LU R243, [R1+0x521c] ;  /* 0x00521c0001f37983 */ /* 0x000ee80000300800 */
[----:B------:R-:W3:Y:S04]  /*9f9b0*/  LDL.LU R182, [R1+0xa48] ;  /* 0x000a480001b67983 */ /* 0x000ee80000300800 */
[----:B------:R-:W3:Y:S01]  /*9f9c0*/  LDL.LU R183, [R1+0xa4c] ;  /* 0x000a4c0001b77983 */ /* 0x000ee20000300800 */
[----:B--2---:R-:W-:Y:S01]  /*9f9d0*/  MOV R193, R241 ;  /* 0x000000f100c17202 */ /* 0x004fe20000000f00 */
[----:B----4-:R-:W-:-:S02]  /*9f9e0*/  IMAD.MOV.U32 R192, RZ, RZ, R240 ;  /* 0x000000ffffc07224 */ /* 0x010fc400078e00f0 */
[----:B------:R-:W2:Y:S04]  /*9f9f0*/  LDL.LU R240, [R1+0x5218] ;  /* 0x0052180001f07983 */ /* 0x000ea80000300800 */
[----:B------:R-:W2:Y:S01]  /*9fa00*/  LDL.LU R241, [R1+0x5214] ;  /* 0x0052140001f17983 */ /* 0x000ea20000300800 */
[----:B---3--:R-:W-:Y:S02]  /*9fa10*/  IMAD.MOV.U32 R194, RZ, RZ, R242 ;  /* 0x000000ffffc27224 */ /* 0x008fe400078e00f2 */
[----:B------:R-:W-:Y:S01]  /*9fa20*/  IMAD.MOV.U32 R195, RZ, RZ, R243 ;  /* 0x000000ffffc37224 */ /* 0x000fe200078e00f3 */
[----:B------:R-:W2:Y:S04]  /*9fa30*/  LDL.LU R242, [R1+0x5210] ;  /* 0x0052100001f27983 */ /* 0x000ea80000300800 */
[----:B------:R-:W2:Y:S04]  /*9fa40*/  LDL.LU R243, [R1+0x520c] ;  /* 0x00520c0001f37983 */ /* 0x000ea80000300800 */
[----:B------:R-:W3:Y:S04]  /*9fa50*/  LDL.LU R184, [R1+0xa50] ;  /* 0x000a500001b87983 */ /* 0x000ee80000300800 */
[----:B------:R-:W3:Y:S04]  /*9fa60*/  LDL.LU R185, [R1+0xa54] ;  /* 0x000a540001b97983 */ /* 0x000ee80000300800 */
[----:B------:R-:W3:Y:S04]  /*9fa70*/  LDL.LU R186, [R1+0xa58] ;  /* 0x000a580001ba7983 */ /* 0x000ee80000300800 */
[----:B------:R-:W3:Y:S01]  /*9fa80*/  LDL.LU R187, [R1+0xa5c] ;  /* 0x000a5c0001bb7983 */ /* 0x000ee20000300800 */
[----:B------:R-:W-:-:S02]  /*9fa90*/  IMAD.MOV.U32 R35, RZ, RZ, R132 ;  /* 0x000000ffff237224 */ /* 0x000fc400078e0084 */
[----:B------:R-:W-:Y:S01]  /*9faa0*/  IMAD.MOV.U32 R34, RZ, RZ, R133 ;  /* 0x000000ffff227224 */ /* 0x000fe200078e0085 */
[----:B------:R-:W-:Y:S01]  /*9fab0*/  MOV R30, R134 ;  /* 0x00000086001e7202 */ /* 0x000fe20000000f00 */
[----:B------:R-:W-:Y:S02]  /*9fac0*/  IMAD.MOV.U32 R31, RZ, RZ, R135 ;  /* 0x000000ffff1f7224 */ /* 0x000fe400078e0087 */
[C---:B------:R-:W-:Y:S06]  /*9fad0*/  HMMA.1688.F32.TF32 R132, R136.reuse, R100, R244 ;  /* 0x000000648884723c */ /* 0x040fec00000810f4 */
[C---:B------:R-:W-:Y:S06]  /*9fae0*/  HMMA.1688.F32.TF32 R248, R136.reuse, R96, R248 ;  /* 0x0000006088f8723c */ /* 0x040fec00000810f8 */
[----:B------:R-:W-:Y:S01]  /*9faf0*/  HMMA.1688.F32.TF32 R220, R136, R4, R220 ;  /* 0x0000000488dc723c */ /* 0x000fe200000810dc */
[----:B------:R-:W-:Y:S01]  /*9fb00*/  IMAD.MOV.U32 R83, RZ, RZ, R152 ;  /* 0x000000ffff537224 */ /* 0x000fe200078e0098 */
[----:B------:R-:W-:Y:S01]  /*9fb10*/  MOV R82, R153 ;  /* 0x0000009900527202 */ /* 0x000fe20000000f00 */
[----:B------:R-:W-:-:S02]  /*9fb20*/  IMAD.MOV.U32 R75, RZ, RZ, R154 ;  /* 0x000000ffff4b7224 */ /* 0x000fc400078e009a */
[----:B------:R-:W-:Y:S02]  /*9fb30*/  IMAD.MOV.U32 R74, RZ, RZ, R155 ;  /* 0x000000ffff4a7224 */ /* 0x000fe400078e009b */
[----:B------:R-:W-:Y:S05]  /*9fb40*/  HMMA.1688.F32.TF32 R152, R136, R12, R216 ;  /* 0x0000000c8898723c */ /* 0x000fea00000810d8 */
[----:B------:R-:W-:Y:S01]  /*9fb50*/  IMAD.MOV.U32 R26, RZ, RZ, R132 ;  /* 0x000000ffff1a7224 */ /* 0x000fe200078e0084 */
[----:B------:R-:W-:Y:S01]  /*9fb60*/  MOV R27, R133 ;  /* 0x00000085001b7202 */ /* 0x000fe20000000f00 */
[----:B------:R-:W-:Y:S02]  /*9fb70*/  IMAD.MOV.U32 R14, RZ, RZ, R134 ;  /* 0x000000ffff0e7224 */ /* 0x000fe400078e0086 */
[----:B------:R-:W-:-:S02]  /*9fb80*/  IMAD.MOV.U32 R15, RZ, RZ, R135 ;  /* 0x000000ffff0f7224 */ /* 0x000fc400078e0087 */
[C---:B------:R-:W-:Y:S01]  /*9fb90*/  HMMA.1688.F32.TF32 R132, R136.reuse, R24, R212 ;  /* 0x000000188884723c */ /* 0x040fe200000810d4 */
[----:B------:R1:W-:Y:S04]  /*9fba0*/  STL.64 [R1+0x4ec0], R250 ;  /* 0x004ec0fa01007387 */ /* 0x0003e80000100a00 */
[----:B------:R-:W-:Y:S01]  /*9fbb0*/  STL.64 [R1+0x4eb8], R248 ;  /* 0x004eb8f801007387 */ /* 0x000fe20000100a00 */
[C---:B------:R-:W-:Y:S06]  /*9fbc0*/  HMMA.1688.F32.TF32 R208, R136.reuse, R20, R208 ;  /* 0x0000001488d0723c */ /* 0x040fec00000810d0 */
[C---:B------:R-:W-:Y:S06]  /*9fbd0*/  HMMA.1688.F32.TF32 R196, R136.reuse, R88, R196 ;  /* 0x0000005888c4723c */ /* 0x040fec00000810c4 */
[C---:B------:R-:W-:Y:S06]  /*9fbe0*/  HMMA.1688.F32.TF32 R192, R136.reuse, R76, R192 ;  /* 0x0000004c88c0723c */ /* 0x040fec00000810c0 */
[C---:B------:R-:W-:Y:S06]  /*9fbf0*/  HMMA.1688.F32.TF32 R176, R136.reuse, R64, R176 ;  /* 0x0000004088b0723c */ /* 0x040fec00000810b0 */
[C---:B--2---:R-:W-:Y:S01]  /*9fc00*/  HMMA.1688.F32.TF32 R244, R136.reuse, R8, R240 ;  /* 0x0000000888f4723c */ /* 0x044fe200000810f0 */
[----:B-1----:R-:W-:Y:S01]  /*9fc10*/  LOP3.LUT R251, R252, 0x20, RZ, 0x3c, !PT ;  /* 0x00000020fcfb7812 */ /* 0x002fe200078e3cff */
[----:B------:R-:W-:Y:S04]  /*9fc20*/  LDS R240, [R3+UR8+0x86080] ;  /* 0x0860800803f07984 */ /* 0x000fe80008000800 */
[----:B------:R-:W-:Y:S04]  /*9fc30*/  LDS R242, [R3+UR8+0x86480] ;  /* 0x0864800803f27984 */ /* 0x000fe80008000800 */
[----:B------:R-:W-:Y:S04]  /*9fc40*/  LDS R189, [R251+UR8+0x86080] ;  /* 0x08608008fbbd7984 */ /* 0x000fe80008000800 */
[----:B------:R-:W1:Y:S04]  /*9fc50*/  LDS R191, [R251+UR8+0x86480] ;  /* 0x08648008fbbf7984 */ /* 0x000e680008000800 */
[----:B------:R-:W-:Y:S04]  /*9fc60*/  LDS R241, [R2+UR8+0x86080] ;  /* 0x0860800802f17984 */ /* 0x000fe80008000800 */
[----:B------:R-:W2:Y:S04]  /*9fc70*/  LDS R243, [R2+UR8+0x86480] ;  /* 0x0864800802f37984 */ /* 0x000ea80008000800 */
        /* <DEDUP_REMOVED lines=10> */
[C---:B----4-:R-:W-:Y:S06]  /*9fd20*/  HMMA.1688.F32.TF32 R152, R136.reuse, R16, R204 ;  /* 0x000000108898723c */ /* 0x050fec00000810cc */
[----:B---3--:R-:W-:Y:S01]  /*9fd30*/  HMMA.1688.F32.TF32 R132, R136, R92, R200 ;  /* 0x0000005c8884723c */ /* 0x008fe200000810c8 */
[----:B------:R-:W-:Y:S04]  /*9fd40*/  STL.64 [R1+0x2d0], R208 ;  /* 0x0002d0d001007387 */ /* 0x000fe80000100a00 */
[----:B------:R-:W-:-:S12]  /*9fd50*/  STL.64 [R1+0x2d8], R210 ;  /* 0x0002d8d201007387 */ /* 0x000fd80000100a00 */
[----:B------:R-:W-:Y:S04]  /*9fd60*/  STL.64 [R1+0x2c0], R152 ;  /* 0x0002c09801007387 */ /* 0x000fe80000100a00 */
[----:B------:R3:W-:Y:S04]  /*9fd70*/  STL.64 [R1+0x2c8], R154 ;  /* 0x0002c89a01007387 */ /* 0x0007e80000100a00 */
[----:B------:R-:W-:Y:S04]  /*9fd80*/  STL.64 [R1+0x2b0], R132 ;  /* 0x0002b08401007387 */ /* 0x000fe80000100a00 */
[----:B------:R4:W-:Y:S01]  /*9fd90*/  STL.64 [R1+0x2b8], R134 ;  /* 0x0002b88601007387 */ /* 0x0009e20000100a00 */
[C---:B---3--:R-:W-:Y:S06]  /*9fda0*/  HMMA.1688.F32.TF32 R152, R136.reuse, R84, R172 ;  /* 0x000000548898723c */ /* 0x048fec00000810ac */
[C---:B----4-:R-:W-:Y:S01]  /*9fdb0*/  HMMA.1688.F32.TF32 R132, R136.reuse, R80, R168 ;  /* 0x000000508884723c */ /* 0x050fe200000810a8 */
[----:B------:R-:W-:Y:S04]  /*9fdc0*/  STL.64 [R1+0x2a0], R196 ;  /* 0x0002a0c401007387 */ /* 0x000fe80000100a00 */
[----:B------:R-:W-:Y:S04]  /*9fdd0*/  STL.64 [R1+0x2a8], R198 ;  /* 0x0002a8c601007387 */ /* 0x000fe80000100a00 */
[----:B------:R-:W3:Y:S08]  /*9fde0*/  LDL.LU R172, [R1+0xe0] ;  /* 0x0000e00001ac7983 */ /* 0x000ef00000300800 */
[----:B------:R-:W-:Y:S04]  /*9fdf0*/  STL.64 [R1+0x160], R152 ;  /* 0x0001609801007387 */ /* 0x000fe80000100a00 */
[----:B------:R4:W-:Y:S04]  /*9fe00*/  STL.64 [R1+0x168], R154 ;  /* 0x0001689a01007387 */ /* 0x0009e80000100a00 */
[----:B------:R-:W-:Y:S04]  /*9fe10*/  STL.64 [R1+0x150], R132 ;  /* 0x0001508401007387 */ /* 0x000fe80000100a00 */
[----:B------:R1:W-:Y:S04]  /*9fe20*/  STL.64 [R1+0x158], R134 ;  /* 0x0001588601007387 */ /* 0x0003e80000100a00 */
[----:B------:R-:W3:Y:S04]  /*9fe30*/  LDL.LU R173, [R1+0xe4] ;  /* 0x0000e40001ad7983 */ /* 0x000ee80000300800 */
[----:B------:R-:W3:Y:S04]  /*9fe40*/  LDL.LU R174, [R1+0xe8] ;  /* 0x0000e80001ae7983 */ /* 0x000ee80000300800 */
[----:B------:R-:W3:Y:S04]  /*9fe50*/  LDL.LU R175, [R1+0xec] ;  /* 0x0000ec0001af7983 */ /* 0x000ee80000300800 */
[----:B------:R-:W2:Y:S04]  /*9fe60*/  LDL.LU R168, [R1+0xd0] ;  /* 0x0000d00001a87983 */ /* 0x000ea80000300800 */
[----:B------:R-:W2:Y:S04]  /*9fe70*/  LDL.LU R169, [R1+0xd4] ;  /* 0x0000d40001a97983 */ /* 0x000ea80000300800 */
[----:B------:R-:W2:Y:S04]  /*9fe80*/  LDL.LU R170, [R1+0xd8] ;  /* 0x0000d80001aa7983 */ /* 0x000ea80000300800 */
[----:B------:R-:W2:Y:S01]  /*9fe90*/  LDL.LU R171, [R1+0xdc] ;  /* 0x0000dc0001ab7983 */ /* 0x000ea20000300800 */
[C---:B----4-:R-:W-:Y:S06]  /*9fea0*/  HMMA.1688.F32.TF32 R152, R136.reuse, R72, R184 ;  /* 0x000000488898723c */ /* 0x050fec00000810b8 */
[----:B-1----:R-:W-:Y:S01]  /*9feb0*/  HMMA.1688.F32.TF32 R132, R136, R68, R180 ;  /* 0x000000448884723c */ /* 0x002fe200000810b4 */
[----:B------:R-:W-:Y:S04]  /*9fec0*/  STL.64 [R1+0x140], R192 ;  /* 0x000140c001007387 */ /* 0x000fe80000100a00 */
[----:B------:R-:W-:-:S12]  /*9fed0*/  STL.64 [R1+0x148], R194 ;  /* 0x000148c201007387 */ /* 0x000fd80000100a00 */
[----:B------:R-:W-:Y:S04]  /*9fee0*/  STL.64 [R1+0x130], R152 ;  /* 0x0001309801007387 */ /* 0x000fe80000100a00 */
[----:B------:R1:W-:Y:S04]  /*9fef0*/  STL.64 [R1+0x138], R154 ;  /* 0x0001389a01007387 */ /* 0x0003e80000100a00 */
[----:B------:R-:W-:Y:S04]  /*9ff00*/  STL.64 [R1+0x120], R132 ;  /* 0x0001208401007387 */ /* 0x000fe80000100a00 */
[----:B------:R4:W-:Y:S01]  /*9ff10*/  STL.64 [R1+0x128], R134 ;  /* 0x0001288601007387 */ /* 0x0009e20000100a00 */
[C---:B-1----:R-:W-:Y:S06]  /*9ff20*/  HMMA.1688.F32.TF32 R152, R136.reuse, R60, R164 ;  /* 0x0000003c8898723c */ /* 0x042fec00000810a4 */
[----:B----4-:R-:W-:Y:S01]  /*9ff30*/  HMMA.1688.F32.TF32 R132, R136, R56, R160 ;  /* 0x000000388884723c */ /* 0x010fe200000810a0 */
[----:B------:R-:W-:Y:S04]  /*9ff40*/  STL.64 [R1+0x110], R176 ;  /* 0x000110b001007387 */ /* 0x000fe80000100a00 */
[----:B------:R-:W-:-:S12]  /*9ff50*/  STL.64 [R1+0x118], R178 ;  /* 0x000118b201007387 */ /* 0x000fd80000100a00 */
[----:B------:R-:W-:Y:S04]  /*9ff60*/  STL.64 [R1+0x100], R152 ;  /* 0x0001009801007387 */ /* 0x000fe80000100a00 */
[----:B------:R-:W-:Y:S04]  /*9ff70*/  STL.64 [R1+0x108], R154 ;  /* 0x0001089a01007387 */ /* 0x000fe80000100a00 */
        /* <DEDUP_REMOVED lines=19> */
[----:B------:R-:W-:-:S05]  /*a00b0*/  IMAD.MOV.U32 R247, RZ, RZ, R134 ;  /* 0x000000fffff77224 */ /* 0x000fca00078e0086 */
[----:B------:R-:W-:Y:S04]  /*a00c0*/  STL [R1+0x4eb0], R247 ;  /* 0x004eb0f701007387 */ /* 0x000fe80000100800 */
[----:B------:R-:W-:Y:S04]  /*a00d0*/  STL [R1+0x4eac], R246 ;  /* 0x004eacf601007387 */ /* 0x000fe80000100800 */
[----:B------:R-:W-:Y:S01]  /*a00e0*/  STL [R1+0x4ea8], R245 ;  /* 0x004ea8f501007387 */ /* 0x000fe20000100800 */
[----:B---3--:R-:W-:-:S15]  /*a00f0*/  HMMA.1688.F32.TF32 R132, R136, R52, R172 ;  /* 0x000000348884723c */ /* 0x008fde00000810ac */
[----:B------:R-:W-:-:S08]  /*a0100*/  NOP ;  /* 0x0000000000007918 */ /* 0x000fd00000000000 */
[----:B------:R-:W-:Y:S04]  /*a0110*/  STL.64 [R1+0xe0], R132 ;  /* 0x0000e08401007387 */ /* 0x000fe80000100a00 */
[----:B------:R2:W-:Y:S01]  /*a0120*/  STL [R1+0xe8], R134 ;  /* 0x0000e88601007387 */ /* 0x0005e20000100800 */
[----:B------:R-:W-:Y:S02]  /*a0130*/  MOV R244, R135 ;  /* 0x0000008700f47202 */ /* 0x000fe40000000f00 */
[----:B--2---:R-:W-:-:S15]  /*a0140*/  HMMA.1688.F32.TF32 R132, R136, R48, R168 ;  /* 0x000000308884723c */ /* 0x004fde00000810a8 */
[----:B------:R-:W-:-:S08]  /*a0150*/  NOP ;  /* 0x0000000000007918 */ /* 0x000fd00000000000 */
[----:B------:R1:W-:Y:S01]  /*a0160*/  STL [R1+0xd0], R132 ;  /* 0x0000d08401007387 */ /* 0x0003e20000100800 */
[----:B------:R-:W-:Y:S02]  /*a0170*/  IMAD.MOV.U32 R247, RZ, RZ, R133 ;  /* 0x000000fffff77224 */ /* 0x000fe400078e0085 */
[----:B------:R-:W-:Y:S01]  /*a0180*/  IMAD.MOV.U32 R246, RZ, RZ, R134 ;  /* 0x000000fffff67224 */ /* 0x000fe200078e0086 */
[----:B------:R-:W-:Y:S01]  /*a0190*/  MOV R245, R135 ;  /* 0x0000008700f57202 */ /* 0x000fe20000000f00 */
        /* <DEDUP_REMOVED lines=13> */
[----:B------:R-:W3:Y:S01]  /*a0270*/  LDL.LU R185, [R1+0x9d4] ;  /* 0x0009d40001b97983 */ /* 0x000ee20000300800 */
[C---:B----4-:R-:W-:Y:S06]  /*a0280*/  HMMA.1688.F32.TF32 R152, R136.reuse, R36, R164 ;  /* 0x000000248898723c */ /* 0x050fec00000810a4 */
[C---:B------:R-:W-:Y:S01]  /*a0290*/  HMMA.1688.F32.TF32 R192, R136.reuse, R40, R192 ;  /* 0x0000002888c0723c */ /* 0x040fe200000810c0 */
[----:B------:R-:W4:Y:S04]  /*a02a0*/  LDL.LU R186, [R1+0x9d8] ;  /* 0x0009d80001ba7983 */ /* 0x000f280000300800 */
[----:B------:R-:W4:Y:S04]  /*a02b0*/  LDL.LU R187, [R1+0x9dc] ;  /* 0x0009dc0001bb7983 */ /* 0x000f280000300800 */
[----:B------:R-:W4:Y:S04]  /*a02c0*/  LDL.LU R172, [R1+0x9b0] ;  /* 0x0009b00001ac7983 */ /* 0x000f280000300800 */
[----:B------:R-:W4:Y:S04]  /*a02d0*/  LDL.LU R173, [R1+0x9b4] ;  /* 0x0009b40001ad7983 */ /* 0x000f280000300800 */
[----:B------:R-:W4:Y:S04]  /*a02e0*/  LDL.LU R174, [R1+0x9b8] ;  /* 0x0009b80001ae7983 */ /* 0x000f280000300800 */
[----:B------:R-:W4:Y:S01]  /*a02f0*/  LDL.LU R175, [R1+0x9bc] ;  /* 0x0009bc0001af7983 */ /* 0x000f220000300800 */
[----:B-1----:R-:W-:Y:S03]  /*a0300*/  HMMA.1688.F32.TF32 R132, R136, R44, R196 ;  /* 0x0000002c8884723c */ /* 0x002fe600000810c4 */
[----:B------:R-:W-:Y:S04]  /*a0310*/  STL.64 [R1+0x4ed0], R246 ;  /* 0x004ed0f601007387 */ /* 0x000fe80000100a00 */
[----:B------:R-:W-:Y:S01]  /*a0320*/  STL.64 [R1+0x4ec8], R244 ;  /* 0x004ec8f401007387 */ /* 0x000fe20000100a00 */
[----:B------:R-:W-:-:S02]  /*a0330*/  IMAD.MOV.U32 R164, RZ, RZ, R156 ;  /* 0x000000ffffa47224 */ /* 0x000fc400078e009c */
[----:B------:R-:W-:Y:S01]  /*a0340*/  IMAD.MOV.U32 R165, RZ, RZ, R157 ;  /* 0x000000ffffa57224 */ /* 0x000fe200078e009d */
[----:B------:R-:W-:Y:S01]  /*a0350*/  MOV R166, R158 ;  /* 0x0000009e00a67202 */ /* 0x000fe20000000f00 */
[----:B------:R-:W-:-:S11]  /*a0360*/  IMAD.MOV.U32 R167, RZ, RZ, R159 ;  /* 0x000000ffffa77224 */ /* 0x000fd600078e009f */
[----:B------:R-:W-:Y:S04]  /*a0370*/  STL.64 [R1+0xc0], R132 ;  /* 0x0000c08401007387 */ /* 0x000fe80000100a00 */
[----:B------:R1:W-:Y:S04]  /*a0380*/  STL.64 [R1+0xc8], R134 ;  /* 0x0000c88601007387 */ /* 0x0003e80000100a00 */
[----:B------:R-:W-:Y:S04]  /*a0390*/  STL.64 [R1+0xb0], R192 ;  /* 0x0000b0c001007387 */ /* 0x000fe80000100a00 */
[----:B------:R-:W-:Y:S04]  /*a03a0*/  STL.64 [R1+0xb8], R194 ;  /* 0x0000b8c201007387 */ /* 0x000fe80000100a00 */
[----:B------:R-:W-:Y:S04]  /*a03b0*/  STL.64 [R1+0xa0], R152 ;  /* 0x0000a09801007387 */ /* 0x000fe80000100a00 */
[----:B------:R-:W-:Y:S04]  /*a03c0*/  STL.64 [R1+0xa8], R154 ;  /* 0x0000a89a01007387 */ /* 0x000fe80000100a00 */
[----:B------:R-:W3:Y:S04]  /*a03d0*/  LDL.LU R156, [R1+0x5208] ;  /* 0x00520800019c7983 */ /* 0x000ee80000300800 */
[----:B------:R-:W3:Y:S04]  /*a03e0*/  LDL.LU R157, [R1+0x5204] ;  /* 0x00520400019d7983 */ /* 0x000ee80000300800 */
[----:B------:R-:W3:Y:S04]  /*a03f0*/  LDL.LU R158, [R1+0x5200] ;  /* 0x00520000019e7983 */ /* 0x000ee80000300800 */
[----:B------:R-:W3:Y:S01]  /*a0400*/  LDL.LU R159, [R1+0x51fc] ;  /* 0x0051fc00019f7983 */ /* 0x000ee20000300800 */
[----:B-1----:R-:W-:Y:S03]  /*a0410*/  HMMA.1688.F32.TF32 R132, R136, R32, R160 ;  /* 0x000000208884723c */ /* 0x002fe600000810a0 */
[----:B------:R-:W4:Y:S04]  /*a0420*/  LDL.LU R160, [R1+0x980] ;  /* 0x0009800001a07983 */ /* 0x000f280000300800 */
[----:B------:R-:W4:Y:S04]  /*a0430*/  LDL.LU R161, [R1+0x984] ;  /* 0x0009840001a17983 */ /* 0x000f280000300800 */
[----:B------:R-:W4:Y:S04]  /*a0440*/  LDL.LU R162, [R1+0x988] ;  /* 0x0009880001a27983 */ /* 0x000f280000300800 */
[----:B------:R-:W4:Y:S08]  /*a0450*/  LDL.LU R163, [R1+0x98c] ;  /* 0x00098c0001a37983 */ /* 0x000f300000300800 */
[----:B------:R-:W-:Y:S04]  /*a0460*/  STL.64 [R1+0x4e08], R134 ;  /* 0x004e088601007387 */ /* 0x000fe80000100a00 */
[----:B------:R2:W-:Y:S02]  /*a0470*/  STL.64 [R1+0x4e00], R132 ;  /* 0x004e008401007387 */ /* 0x0005e40000100a00 */
[----:B--2---:R-:W-:Y:S06]  /*a0480*/  HMMA.1688.F32.TF32 R132, R188, R128, R176 ;  /* 0x00000080bc84723c */ /* 0x004fec00000810b0 */
[----:B---3--:R-:W-:-:S15]  /*a0490*/  HMMA.1688.F32.TF32 R136, R136, R28, R156 ;  /* 0x0000001c8888723c */ /* 0x008fde000008109c */
[----:B------:R-:W-:-:S08]  /*a04a0*/  NOP ;  /* 0x0000000000007918 */ /* 0x000fd00000000000 */
[----:B------:R-:W-:Y:S04]  /*a04b0*/  STL.64 [R1+0x4e18], R138 ;  /* 0x004e188a01007387 */ /* 0x000fe80000100a00 */
[----:B------:R-:W-:Y:S04]  /*a04c0*/  STL.64 [R1+0x4e10], R136 ;  /* 0x004e108801007387 */ /* 0x000fe80000100a00 */
[----:B------:R-:W2:Y:S04]  /*a04d0*/  LDL.LU R176, [R1+0x970] ;  /* 0x0009700001b07983 */ /* 0x000ea80000300800 */
[----:B------:R-:W-:Y:S04]  /*a04e0*/  STL.64 [R1+0x290], R132 ;  /* 0x0002908401007387 */ /* 0x000fe80000100a00 */
[----:B------:R4:W-:Y:S04]  /*a04f0*/  STL.64 [R1+0x298], R134 ;  /* 0x0002988601007387 */ /* 0x0009e80000100a00 */
[----:B------:R-:W2:Y:S01]  /*a0500*/  LDL.LU R177, [R1+0x974] ;  /* 0x0009740001b17983 */ /* 0x000ea20000300800 */
[C---:B------:R-:W-:Y:S03]  /*a0510*/  HMMA.1688.F32.TF32 R152, R188.reuse, R120, R180 ;  /* 0x00000078bc98723c */ /* 0x040fe600000810b4 */
[----:B------:R-:W2:Y:S04]  /*a0520*/  LDL.LU R178, [R1+0x978] ;  /* 0x0009780001b27983 */ /* 0x000ea80000300800 */
[----:B------:R-:W2:Y:S01]  /*a0530*/  LDL.LU R179, [R1+0x97c] ;  /* 0x00097c0001b37983 */ /* 0x000ea20000300800 */
[C---:B----4-:R-:W-:Y:S06]  /*a0540*/  HMMA.1688.F32.TF32 R132, R188.reuse, R124, R184 ;  /* 0x0000007cbc84723c */ /* 0x050fec00000810b8 */
[----:B------:R-:W-:-:S15]  /*a0550*/  HMMA.1688.F32.TF32 R136, R188, R116, R172 ;  /* 0x00000074bc88723c */ /* 0x000fde00000810ac */
[----:B------:R-:W-:-:S02]  /*a0560*/  NOP ;  /* 0x0000000000007918 */ /* 0x000fc40000000000 */
[----:B------:R-:W-:Y:S04]  /*a0570*/  STL.64 [R1+0x280], R132 ;  /* 0x0002808401007387 */ /* 0x000fe80000100a00 */
[----:B------:R1:W-:Y:S02]  /*a0580*/  STL.64 [R1+0x288], R134 ;  /* 0x0002888601007387 */ /* 0x0003e40000100a00 */
[C---:B-1----:R-:W-:Y:S02]  /*a0590*/  HMMA.1688.F32.TF32 R132, R188.reuse, R112, R168 ;  /* 0x00000070bc84723c */ /* 0x042fe400000810a8 */
[----:B------:R-:W-:Y:S04]  /*a05a0*/  STL.64 [R1+0x270], R152 ;  /* 0x0002709801007387 */ /* 0x000fe80000100a00 */
[----:B------:R-:W-:Y:S04]  /*a05b0*/  STL.64 [R1+0x278], R154 ;  /* 0x0002789a01007387 */ /* 0x000fe80000100a00 */
[----:B------:R-:W3:Y:S04]  /*a05c0*/  LDL.LU R172, [R1+0x960] ;  /* 0x0009600001ac7983 */ /* 0x000ee80000300800 */
[----:B------:R-:W-:Y:S04]  /*a05d0*/  STL.64 [R1+0x260], R136 ;  /* 0x0002608801007387 */ /* 0x000fe80000100a00 */
[----:B------:R1:W-:Y:S02]  /*a05e0*/  STL.64 [R1+0x268], R138 ;  /* 0x0002688a01007387 */ /* 0x0003e40000100a00 */
[----:B-1----:R-:W-:Y:S03]  /*a05f0*/  HMMA.1688.F32.TF32 R136, R188, R108, R164 ;  /* 0x0000006cbc88723c */ /* 0x002fe600000810a4 */
        /* <DEDUP_REMOVED lines=9> */
[----:B-1----:R-:W-:Y:S01]  /*a0690*/  IMAD.MOV.U32 R132, RZ, RZ, R139 ;  /* 0x000000ffff847224 */ /* 0x002fe200078e008b */
[----:B----4-:R-:W-:Y:S01]  /*a06a0*/  MOV R134, R137 ;  /* 0x0000008900867202 */ /* 0x010fe20000000f00 */
[----:B------:R-:W-:-:S02]  /*a06b0*/  IMAD.MOV.U32 R135, RZ, RZ, R136 ;  /* 0x000000ffff877224 */ /* 0x000fc400078e0088 */
[----:B------:R-:W-:Y:S01]  /*a06c0*/  IMAD.MOV.U32 R133, RZ, RZ, R138 ;  /* 0x000000ffff857224 */ /* 0x000fe200078e008a */
[----:B------:R-:W-:Y:S04]  /*a06d0*/  STL [R1+0x4e2c], R132 ;  /* 0x004e2c8401007387 */ /* 0x000fe80000100800 */
[----:B------:R-:W-:Y:S04]  /*a06e0*/  STL [R1+0x4e28], R134 ;  /* 0x004e288601007387 */ /* 0x000fe80000100800 */
[----:B------:R-:W-:Y:S04]  /*a06f0*/  STL [R1+0x4e24], R135 ;  /* 0x004e248701007387 */ /* 0x000fe80000100800 */
[----:B------:R1:W-:Y:S02]  /*a0700*/  STL [R1+0x4e20], R133 ;  /* 0x004e208501007387 */ /* 0x0003e40000100800 */
[----:B-1----:R-:W-:Y:S02]  /*a0710*/  HMMA.1688.F32.TF32 R132, R188, R104, R160 ;  /* 0x00000068bc84723c */ /* 0x002fe400000810a0 */
[----:B------:R-:W4:-:S15]  /*a0720*/  LDL.LU R160, [R1+0x940] ;  /* 0x0009400001a07983 */ /* 0x000f1e0000300800 */
[----:B------:R-:W-:-:S06]  /*a0730*/  NOP ;  /* 0x0000000000007918 */ /* 0x000fcc0000000000 */
        /* <DEDUP_REMOVED lines=11> */
[----:B------:R-:W-:Y:S01]  /*a07f0*/  MOV R136, R135 ;  /* 0x0000008700887202 */ /* 0x000fe20000000f00 */
[----:B------:R-:W-:Y:S02]  /*a0800*/  IMAD.MOV.U32 R137, RZ, RZ, R134 ;  /* 0x000000ffff897224 */ /* 0x000fe400078e0086 */
[----:B------:R-:W-:Y:S01]  /*a0810*/  IMAD.MOV.U32 R138, RZ, RZ, R133 ;  /* 0x000000ffff8a7224 */ /* 0x000fe200078e0085 */
[----:B------:R-:W-:Y:S01]  /*a0820*/  MOV R139, R132 ;  /* 0x00000084008b7202 */ /* 0x000fe20000000f00 */
[----:B------:R-:W-:Y:S04]  /*a0830*/  STL [R1+0x4e3c], R136 ;  /* 0x004e3c8801007387 */ /* 0x000fe80000100800 */
[----:B------:R-:W-:Y:S04]  /*a0840*/  STL [R1+0x4e38], R137 ;  /* 0x004e388901007387 */ /* 0x000fe80000100800 */
[----:B------:R-:W-:Y:S04]  /*a0850*/  STL [R1+0x4e34], R138 ;  /* 0x004e348a01007387 */ /* 0x000fe80000100800 */
[----:B------:R-:W-:Y:S01]  /*a0860*/  STL [R1+0x4e30], R139 ;  /* 0x004e308b01007387 */ /* 0x000fe20000100800 */
[----:B---3--:R-:W-:-:S15]  /*a0870*/  HMMA.1688.F32.TF32 R152, R188, R96, R172 ;  /* 0x00000060bc98723c */ /* 0x008fde00000810ac */
[----:B------:R-:W-:-:S08]  /*a0880*/  NOP ;  /* 0x0000000000007918 */ /* 0x000fd00000000000 */
[----:B------:R1:W-:Y:S01]  /*a0890*/  STL.64 [R1+0x218], R154 ;  /* 0x0002189a01007387 */ /* 0x0003e20000100a00 */
[----:B------:R-:W-:Y:S02]  /*a08a0*/  IMAD.MOV.U32 R135, RZ, RZ, R152 ;  /* 0x000000ffff877224 */ /* 0x000fe400078e0098 */
[----:B------:R-:W-:Y:S02]  /*a08b0*/  IMAD.MOV.U32 R133, RZ, RZ, R153 ;  /* 0x000000ffff857224 */ /* 0x000fe400078e0099 */
[----:B-1----:R-:W-:Y:S03]  /*a08c0*/  HMMA.1688.F32.TF32 R152, R188, R8, R168 ;  /* 0x00000008bc98723c */ /* 0x002fe600000810a8 */
[----:B------:R-:W-:Y:S04]  /*a08d0*/  STL [R1+0x4e44], R133 ;  /* 0x004e448501007387 */ /* 0x000fe80000100800 */
[----:B------:R-:W-:Y:S04]  /*a08e0*/  STL [R1+0x4e40], R135 ;  /* 0x004e408701007387 */ /* 0x000fe80000100800 */
[----:B------:R-:W2:Y:S04]  /*a08f0*/  LDL.LU R176, [R1+0x920] ;  /* 0x0009200001b07983 */ /* 0x000ea80000300800 */
[----:B------:R-:W2:Y:S04]  /*a0900*/  LDL.LU R177, [R1+0x924] ;  /* 0x0009240001b17983 */ /* 0x000ea80000300800 */
[----:B------:R-:W2:Y:S04]  /*a0910*/  LDL.LU R178, [R1+0x928] ;  /* 0x0009280001b27983 */ /* 0x000ea80000300800 */
[----:B------:R-:W2:Y:S01]  /*a0920*/  LDL.LU R179, [R1+0x92c] ;  /* 0x00092c0001b37983 */ /* 0x000ea20000300800 */
[----:B------:R-:W-:Y:S01]  /*a0930*/  MOV R134, R155 ;  /* 0x0000009b00867202 */ /* 0x000fe20000000f00 */
[----:B------:R-:W-:-:S04]  /*a0940*/  IMAD.MOV.U32 R132, RZ, RZ, R154 ;  /* 0x000000ffff847224 */ /* 0x000fc800078e009a */
[----:B------:R-:W-:Y:S04]  /*a0950*/  STL [R1+0x4e54], R134 ;  /* 0x004e548601007387 */ /* 0x000fe80000100800 */
[----:B------:R4:W-:Y:S02]  /*a0960*/  STL [R1+0x4e50], R132 ;  /* 0x004e508401007387 */ /* 0x0009e40000100800 */
[----:B----4-:R-:W-:Y:S01]  /*a0970*/  HMMA.1688.F32.TF32 R132, R188, R4, R160 ;  /* 0x00000004bc84723c */ /* 0x010fe200000810a0 */
[----:B------:R-:W-:Y:S01]  /*a0980*/  MOV R138, R152 ;  /* 0x00000098008a7202 */ /* 0x000fe20000000f00 */
[----:B------:R-:W-:-:S04]  /*a0990*/  IMAD.MOV.U32 R139, RZ, RZ, R153 ;  /* 0x000000ffff8b7224 */ /* 0x000fc800078e0099 */
[----:B------:R-:W-:Y:S04]  /*a09a0*/  STL [R1+0x4e4c], R138 ;  /* 0x004e4c8a01007387 */ /* 0x000fe80000100800 */
[----:B------:R-:W-:Y:S04]  /*a09b0*/  STL [R1+0x4e48], R139 ;  /* 0x004e488b01007387 */ /* 0x000fe80000100800 */
[----:B------:R-:W3:Y:S09]  /*a09c0*/  LDL.LU R160, [R1+0x910] ;  /* 0x0009100001a07983 */ /* 0x000ef20000300800 */
[----:B------:R1:W-:Y:S04]  /*a09d0*/  STL.64 [R1+0x1f0], R132 ;  /* 0x0001f08401007387 */ /* 0x0003e80000100a00 */
[----:B------:R4:W-:Y:S04]  /*a09e0*/  STL.64 [R1+0x1f8], R134 ;  /* 0x0001f88601007387 */ /* 0x0009e80000100a00 */
[----:B------:R-:W3:Y:S04]  /*a09f0*/  LDL.LU R161, [R1+0x914] ;  /* 0x0009140001a17983 */ /* 0x000ee80000300800 */
[----:B------:R-:W3:Y:S04]  /*a0a00*/  LDL.LU R162, [R1+0x918] ;  /* 0x0009180001a27983 */ /* 0x000ee80000300800 */
[----:B------:R-:W3:Y:S01]  /*a0a10*/  LDL.LU R163, [R1+0x91c] ;  /* 0x00091c0001a37983 */ /* 0x000ee20000300800 */
[----:B------:R-:W-:Y:S03]  /*a0a20*/  HMMA.1688.F32.TF32 R152, R188, R12, R164 ;  /* 0x0000000cbc98723c */ /* 0x000fe600000810a4 */
        /* <DEDUP_REMOVED lines=13> */
[----:B----4-:R-:W-:Y:S01]  /*a0b00*/  IMAD.MOV.U32 R135, RZ, RZ, R153 ;  /* 0x000000ffff877224 */ /* 0x010fe200078e0099 */
[----:B------:R-:W-:Y:S01]  /*a0b10*/  MOV R136, R154 ;  /* 0x0000009a00887202 */ /* 0x000fe20000000f00 */
[----:B------:R-:W-:-:S05]  /*a0b20*/  IMAD.MOV.U32 R137, RZ, RZ, R155 ;  /* 0x000000ffff897224 */ /* 0x000fca00078e009b */
[----:B------:R-:W-:Y:S04]  /*a0b30*/  STL [R1+0x4e64], R137 ;  /* 0x004e648901007387 */ /* 0x000fe80000100800 */
[----:B------:R-:W-:Y:S04]  /*a0b40*/  STL [R1+0x4e60], R136 ;  /* 0x004e608801007387 */ /* 0x000fe80000100800 */
[----:B------:R-:W-:Y:S04]  /*a0b50*/  STL [R1+0x4e5c], R133 ;  /* 0x004e5c8501007387 */ /* 0x000fe80000100800 */
[----:B------:R1:W-:Y:S01]  /*a0b60*/  STL [R1+0x4e58], R135 ;  /* 0x004e588701007387 */ /* 0x0003e20000100800 */
[----:B--2---:R-:W-:-:S15]  /*a0b70*/  HMMA.1688.F32.TF32 R152, R188, R24, R176 ;  /* 0x00000018bc98723c */ /* 0x004fde00000810b0 */
[----:B------:R-:W-:-:S09]  /*a0b80*/  NOP ;  /* 0x0000000000007918 */ /* 0x000fd20000000000 */
[----:B------:R-:W-:Y:S02]  /*a0b90*/  IMAD.MOV.U32 R139, RZ, RZ, R155 ;  /* 0x000000ffff8b7224 */ /* 0x000fe400078e009b */
[----:B------:R-:W-:Y:S01]  /*a0ba0*/  IMAD.MOV.U32 R138, RZ, RZ, R154 ;  /* 0x000000ffff8a7224 */ /* 0x000fe200078e009a */
[----:B------:R-:W-:Y:S01]  /*a0bb0*/  MOV R132, R153 ;  /* 0x0000009900847202 */ /* 0x000fe20000000f00 */
[----:B------:R-:W-:Y:S01]  /*a0bc0*/  IMAD.MOV.U32 R134, RZ, RZ, R152 ;  /* 0x000000ffff867224 */ /* 0x000fe200078e0098 */
[----:B------:R-:W-:Y:S04]  /*a0bd0*/  STL [R1+0x4e74], R139 ;  /* 0x004e748b01007387 */ /* 0x000fe80000100800 */
[----:B------:R-:W-:Y:S04]  /*a0be0*/  STL [R1+0x4e70], R138 ;  /* 0x004e708a01007387 */ /* 0x000fe80000100800 */
[----:B------:R-:W-:Y:S04]  /*a0bf0*/  STL [R1+0x4e6c], R132 ;  /* 0x004e6c8401007387 */ /* 0x000fe80000100800 */
[----:B------:R-:W-:Y:S01]  /*a0c00*/  STL [R1+0x4e68], R134 ;  /* 0x004e688601007387 */ /* 0x000fe20000100800 */
[----:B---3--:R-:W-:Y:S03]  /*a0c10*/  HMMA.1688.F32.TF32 R152, R188, R20, R160 ;  /* 0x00000014bc98723c */ /* 0x008fe600000810a0 */
[----:B------:R-:W2:Y:S04]  /*a0c20*/  LDL.LU R160, [R1+0x8d0] ;  /* 0x0008d00001a07983 */ /* 0x000ea80000300800 */
[----:B------:R-:W2:Y:S04]  /*a0c30*/  LDL.LU R161, [R1+0x8d4] ;  /* 0x0008d40001a17983 */ /* 0x000ea80000300800 */
[----:B------:R-:W2:Y:S04]  /*a0c40*/  LDL.LU R162, [R1+0x8d8] ;  /* 0x0008d80001a27983 */ /* 0x000ea80000300800 */
[----:B------:R-:W2:Y:S09]  /*a0c50*/  LDL.LU R163, [R1+0x8dc] ;  /* 0x0008dc0001a37983 */ /* 0x000eb20000300800 */
[----:B-1----:R-:W-:Y:S01]  /*a0c60*/  MOV R135, R155 ;  /* 0x0000009b00877202 */ /* 0x002fe20000000f00 */
[----:B------:R-:W-:-:S02]  /*a0c70*/  IMAD.MOV.U32 R133, RZ, RZ, R154 ;  /* 0x000000ffff857224 */ /* 0x000fc400078e009a */
[----:B------:R-:W-:Y:S01]  /*a0c80*/  IMAD.MOV.U32 R136, RZ, RZ, R153 ;  /* 0x000000ffff887224 */ /* 0x000fe200078e0099 */
[----:B------:R-:W-:Y:S01]  /*a0c90*/  MOV R137, R152 ;  /* 0x0000009800897202 */ /* 0x000fe20000000f00 */
[----:B------:R-:W-:Y:S04]  /*a0ca0*/  STL [R1+0x4e84], R135 ;  /* 0x004e848701007387 */ /* 0x000fe80000100800 */
[----:B------:R1:W-:Y:S04]  /*a0cb0*/  STL [R1+0x4e80], R133 ;  /* 0x004e808501007387 */ /* 0x0003e80000100800 */
[----:B------:R-:W-:Y:S04]  /*a0cc0*/  STL [R1+0x4e7c], R136 ;  /* 0x004e7c8801007387 */ /* 0x000fe80000100800 */
[----:B------:R3:W-:Y:S01]  /*a0cd0*/  STL [R1+0x4e78], R137 ;  /* 0x004e788901007387 */ /* 0x0007e20000100800 */
        /* <DEDUP_REMOVED lines=10> */
[----:B------:R-:W3:Y:S01]  /*a0d80*/  LDL.LU R167, [R1+0x8cc] ;  /* 0x0008cc0001a77983 */ /* 0x000ee20000300800 */
[----:B-1----:R-:W-:-:S15]  /*a0d90*/  HMMA.1688.F32.TF32 R132, R188, R88, R168 ;  /* 0x00000058bc84723c */ /* 0x002fde00000810a8 */
[----:B------:R-:W-:-:S08]  /*a0da0*/  NOP ;  /* 0x0000000000007918 */ /* 0x000fd00000000000 */
[----:B------:R1:W-:Y:S04]  /*a0db0*/  STL.64 [R1+0x190], R132 ;  /* 0x0001908401007387 */ /* 0x0003e80000100a00 */
        /* <DEDUP_REMOVED lines=21> */
[----:B--2---:R-:W-:Y:S03]  /*a0f10*/  HMMA.1688.F32.TF32 R152, R188, R84, R160 ;  /* 0x00000054bc98723c */ /* 0x004fe600000810a0 */
[----:B------:R-:W2:Y:S04]  /*a0f20*/  LDL.LU R160, [R1+0x860] ;  /* 0x0008600001a07983 */ /* 0x000ea80000300800 */
[----:B------:R-:W2:Y:S01]  /*a0f30*/  LDL.LU R161, [R1+0x864] ;  /* 0x0008640001a17983 */ /* 0x000ea20000300800 */
[----:B------:R-:W-:Y:S01]  /*a0f40*/  MOV R162, R149 ;  /* 0x0000009500a27202 */ /* 0x000fe20000000f00 */
[----:B------:R-:W-:-:S02]  /*a0f50*/  IMAD.MOV.U32 R163, RZ, RZ, R148 ;  /* 0x000000ffffa37224 */ /* 0x000fc400078e0094 */
[----:B------:R-:W-:-:S13]  /*a0f60*/  IMAD.MOV.U32 R0, RZ, RZ, R135 ;  /* 0x000000ffff007224 */ /* 0x000fda00078e0087 */
[----:B------:R-:W-:Y:S01]  /*a0f70*/  IMAD.MOV.U32 R135, RZ, RZ, R152 ;  /* 0x000000ffff877224 */ /* 0x000fe200078e0098 */
[----:B-1----:R-:W-:Y:S01]  /*a0f80*/  MOV R133, R153 ;  /* 0x0000009900857202 */ /* 0x002fe20000000f00 */
[----:B------:R-:W-:Y:S02]  /*a0f90*/  IMAD.MOV.U32 R136, RZ, RZ, R154 ;  /* 0x000000ffff887224 */ /* 0x000fe400078e009a */
[----:B------:R-:W-:Y:S01]  /*a0fa0*/  IMAD.MOV.U32 R137, RZ, RZ, R155 ;  /* 0x000000ffff897224 */ /* 0x000fe200078e009b */
[----:B---3--:R-:W-:Y:S07]  /*a0fb0*/  HMMA.1688.F32.TF32 R148, R188, R80, R164 ;  /* 0x00000050bc94723c */ /* 0x008fee00000810a4 */
[----:B------:R-:W-:Y:S01]  /*a0fc0*/  IMAD.MOV.U32 R166, RZ, RZ, R141 ;  /* 0x000000ffffa67224 */ /* 0x000fe200078e008d */
[----:B------:R-:W-:-:S02]  /*a0fd0*/  MOV R167, R140 ;  /* 0x0000008c00a77202 */ /* 0x000fc40000000f00 */
[----:B------:R-:W-:Y:S01]  /*a0fe0*/  MOV R164, R145 ;  /* 0x0000009100a47202 */ /* 0x000fe20000000f00 */
[----:B------:R-:W-:-:S13]  /*a0ff0*/  IMAD.MOV.U32 R165, RZ, RZ, R144 ;  /* 0x000000ffffa57224 */ /* 0x000fda00078e0090 */
[----:B------:R-:W-:Y:S01]  /*a1000*/  IMAD.MOV.U32 R139, RZ, RZ, R148 ;  /* 0x000000ffff8b7224 */ /* 0x000fe200078e0094 */
[----:B------:R-:W-:Y:S01]  /*a1010*/  MOV R138, R149 ;  /* 0x00000095008a7202 */ /* 0x000fe20000000f00 */
[----:B------:R-:W-:Y:S02]  /*a1020*/  IMAD.MOV.U32 R132, RZ, RZ, R150 ;  /* 0x000000ffff847224 */ /* 0x000fe400078e0096 */
[----:B----4-:R-:W-:Y:S01]  /*a1030*/  IMAD.MOV.U32 R134, RZ, RZ, R151 ;  /* 0x000000ffff867224 */ /* 0x010fe200078e0097 */
[C---:B------:R-:W-:Y:S06]  /*a1040*/  HMMA.1688.F32.TF32 R144, R188.reuse, R72, R180 ;  /* 0x00000048bc90723c */ /* 0x040fec00000810b4 */
[C---:B------:R-:W-:Y:S06]  /*a1050*/  HMMA.1688.F32.TF32 R140, R188.reuse, R76, R184 ;  /* 0x0000004cbc8c723c */ /* 0x040fec00000810b8 */
[C---:B------:R-:W-:Y:S06]  /*a1060*/  HMMA.1688.F32.TF32 R148, R188.reuse, R68, R176 ;  /* 0x00000044bc94723c */ /* 0x040fec00000810b0 */
[C---:B------:R-:W-:Y:S06]  /*a1070*/  HMMA.1688.F32.TF32 R152, R188.reuse, R64, R172 ;  /* 0x00000040bc98723c */ /* 0x040fec00000810ac */
        /* <DEDUP_REMOVED lines=17> */
[----:B------:R-:W-:Y:S04]  /*a1190*/  STL.64 [R1+0x4d58], R158 ;  /* 0x004d589e01007387 */ /* 0x000fe80000100a00 */
[----:B------:R-:W-:Y:S04]  /*a11a0*/  STL.64 [R1+0x4d50], R156 ;  /* 0x004d509c01007387 */ /* 0x000fe80000100a00 */
[----:B------:R-:W3:Y:S04]  /*a11b0*/  LDL.LU R172, [R1+0x830] ;  /* 0x0008300001ac7983 */ /* 0x000ee80000300800 */
[----:B------:R-:W3:Y:S04]  /*a11c0*/  LDL.LU R173, [R1+0x834] ;  /* 0x0008340001ad7983 */ /* 0x000ee80000300800 */
[----:B------:R-:W3:Y:S04]  /*a11d0*/  LDL.LU R174, [R1+0x838] ;  /* 0x0008380001ae7983 */ /* 0x000ee80000300800 */
[----:B------:R-:W3:Y:S01]  /*a11e0*/  LDL.LU R175, [R1+0x83c] ;  /* 0x00083c0001af7983 */ /* 0x000ee20000300800 */
[C---:B------:R-:W-:Y:S06]  /*a11f0*/  HMMA.1688.F32.TF32 R164, R188.reuse, R52, R164 ;  /* 0x00000034bca4723c */ /* 0x040fec00000810a4 */
[----:B--2---:R-:W-:-:S15]  /*a1200*/  HMMA.1688.F32.TF32 R160, R188, R56, R160 ;  /* 0x00000038bca0723c */ /* 0x004fde00000810a0 */
[----:B------:R-:W-:-:S08]  /*a1210*/  NOP ;  /* 0x0000000000007918 */ /* 0x000fd00000000000 */
[----:B------:R-:W-:Y:S04]  /*a1220*/  STL.64 [R1+0x4d68], R162 ;  /* 0x004d68a201007387 */ /* 0x000fe80000100a00 */
[----:B------:R-:W-:Y:S04]  /*a1230*/  STL.64 [R1+0x4d60], R160 ;  /* 0x004d60a001007387 */ /* 0x000fe80000100a00 */
        /* <DEDUP_REMOVED lines=20> */
[----:B------:R-:W-:Y:S04]  /*a1380*/  STL.64 [R1+0x4d78], R166 ;  /* 0x004d78a601007387 */ /* 0x000fe80000100a00 */
[----:B------:R-:W-:Y:S04]  /*a1390*/  STL.64 [R1+0x4d70], R164 ;  /* 0x004d70a401007387 */ /* 0x000fe80000100a00 */
[----:B------:R-:W2:Y:S04]  /*a13a0*/  LDL.LU R196, [R1+0x740] ;  /* 0x0007400001c47983 */ /* 0x000ea80000300800 */
[----:B------:R-:W2:Y:S04]  /*a13b0*/  LDL.LU R197, [R1+0x744] ;  /* 0x0007440001c57983 */ /* 0x000ea80000300800 */
[----:B------:R-:W2:Y:S04]  /*a13c0*/  LDL.LU R198, [R1+0x748] ;  /* 0x0007480001c67983 */ /* 0x000ea80000300800 */
[----:B------:R-:W2:Y:S01]  /*a13d0*/  LDL.LU R199, [R1+0x74c] ;  /* 0x00074c0001c77983 */ /* 0x000ea20000300800 */
[C---:B----4-:R-:W-:Y:S06]  /*a13e0*/  HMMA.1688.F32.TF32 R168, R188.reuse, R48, R168 ;  /* 0x00000030bca8723c */ /* 0x050fec00000810a8 */
[----:B---3--:R-:W-:-:S15]  /*a13f0*/  HMMA.1688.F32.TF32 R172, R188, R44, R172 ;  /* 0x0000002cbcac723c */ /* 0x008fde00000810ac */
        /* <DEDUP_REMOVED lines=8> */
[----:B------:R-:W-:Y:S01]  /*a1480*/  STL.64 [R1+0x4d90], R172 ;  /* 0x004d90ac01007387 */ /* 0x000fe20000100a00 */
[C---:B--2---:R-:W-:Y:S06]  /*a1490*/  HMMA.1688.F32.TF32 R176, R188.reuse, R40, R176 ;  /* 0x00000028bcb0723c */ /* 0x044fec00000810b0 */
[C---:B------:R-:W-:Y:S06]  /*a14a0*/  HMMA.1688.F32.TF32 R180, R188.reuse, R36, R180 ;  /* 0x00000024bcb4723c */ /* 0x040fec00000810b4 */
[C---:B------:R-:W-:Y:S06]  /*a14b0*/  HMMA.1688.F32.TF32 R184, R188.reuse, R32, R184 ;  /* 0x00000020bcb8723c */ /* 0x040fec00000810b8 */
[----:B------:R-:W-:Y:S06]  /*a14c0*/  HMMA.1688.F32.TF32 R188, R188, R28, R208 ;  /* 0x0000001cbcbc723c */ /* 0x000fec00000810d0 */
[C---:B------:R-:W-:Y:S06]  /*a14d0*/  HMMA.1688.F32.TF32 R192, R240.reuse, R128, R192 ;  /* 0x00000080f0c0723c */ /* 0x040fec00000810c0 */
[----:B------:R-:W-:Y:S01]  /*a14e0*/  HMMA.1688.F32.TF32 R196, R240, R124, R196 ;  /* 0x0000007cf0c4723c */ /* 0x000fe200000810c4 */
        /* <DEDUP_REMOVED lines=16> */
[----:B------:R-:W4:Y:S04]  /*a15f0*/  LDL.LU R208, [R1+0x710] ;  /* 0x0007100001d07983 */ /* 0x000f280000300800 */
[----:B------:R-:W4:Y:S04]  /*a1600*/  LDL.LU R209, [R1+0x714] ;  /* 0x0007140001d17983 */ /* 0x000f280000300800 */
[----:B------:R-:W4:Y:S04]  /*a1610*/  LDL.LU R210, [R1+0x718] ;  /* 0x0007180001d27983 */ /* 0x000f280000300800 */
[----:B------:R-:W4:Y:S04]  /*a1620*/  LDL.LU R211, [R1+0x71c] ;  /* 0x00071c0001d37983 */ /* 0x000f280000300800 */
[----:B------:R-:W-:Y:S04]  /*a1630*/  STL [R1+0x4cbc], R196 ;  /* 0x004cbcc401007387 */ /* 0x000fe80000100800 */
[----:B------:R-:W-:Y:S04]  /*a1640*/  STL [R1+0x4ca8], R197 ;  /* 0x004ca8c501007387 */ /* 0x000fe80000100800 */
[----:B------:R-:W-:Y:S04]  /*a1650*/  STL [R1+0x4ca4], R198 ;  /* 0x004ca4c601007387 */ /* 0x000fe80000100800 */
[----:B------:R-:W-:Y:S04]  /*a1660*/  STL [R1+0x4ca0], R199 ;  /* 0x004ca0c701007387 */ /* 0x000fe80000100800 */
[----:B------:R-:W4:Y:S04]  /*a1670*/  LDL.LU R212, [R1+0x700] ;  /* 0x0007000001d47983 */ /* 0x000f280000300800 */
[----:B------:R-:W4:Y:S04]  /*a1680*/  LDL.LU R213, [R1+0x704] ;  /* 0x0007040001d57983 */ /* 0x000f280000300800 */
[----:B------:R-:W4:Y:S04]  /*a1690*/  LDL.LU R214, [R1+0x708] ;  /* 0x0007080001d67983 */ /* 0x000f280000300800 */
[----:B------:R-:W4:Y:S01]  /*a16a0*/  LDL.LU R215, [R1+0x70c] ;  /* 0x00070c0001d77983 */ /* 0x000f220000300800 */
[----:B-1----:R-:W-:-:S02]  /*a16b0*/  IMAD.MOV.U32 R132, RZ, RZ, R232 ;  /* 0x000000ffff847224 */ /* 0x002fc400078e00e8 */
[----:B------:R-:W-:Y:S01]  /*a16c0*/  IMAD.MOV.U32 R133, RZ, RZ, R233 ;  /* 0x000000ffff857224 */ /* 0x000fe200078e00e9 */
[----:B------:R-:W-:Y:S01]  /*a16d0*/  MOV R134, R234 ;  /* 0x000000ea00867202 */ /* 0x000fe20000000f00 */
[----:B------:R-:W-:Y:S02]  /*a16e0*/  IMAD.MOV.U32 R135, RZ, RZ, R235 ;  /* 0x000000ffff877224 */ /* 0x000fe400078e00eb */
[----:B------:R-:W-:Y:S01]  /*a16f0*/  IMAD.MOV.U32 R244, RZ, RZ, R228 ;  /* 0x000000fffff47224 */ /* 0x000fe200078e00e4 */
[----:B------:R-:W-:Y:S01]  /*a1700*/  MOV R245, R229 ;  /* 0x000000e500f57202 */ /* 0x000fe20000000f00 */
[----:B------:R-:W-:Y:S02]  /*a1710*/  IMAD.MOV.U32 R246, RZ, RZ, R230 ;  /* 0x000000fffff67224 */ /* 0x000fe400078e00e6 */
[----:B------:R-:W-:Y:S01]  /*a1720*/  IMAD.MOV.U32 R247, RZ, RZ, R231 ;  /* 0x000000fffff77224 */ /* 0x000fe200078e00e7 */
[----:B---3--:R-:W-:-:S15]  /*a1730*/  HMMA.1688.F32.TF32 R200, R240, R120, R200 ;  /* 0x00000078f0c8723c */ /* 0x008fde00000810c8 */
[----:B------:R-:W-:-:S08]  /*a1740*/  NOP ;  /* 0x0000000000007918 */ /* 0x000fd00000000000 */
        /* <DEDUP_REMOVED lines=18> */
[C---:B------:R-:W-:Y:S11]  /*a1870*/  HMMA.1688.F32.TF32 R212, R240.reuse, R108, R212 ;  /* 0x0000006cf0d4723c */ /* 0x040ff600000810d4 */
        /* <DEDUP_REMOVED lines=24> */
[C---:B---3--:R-:W-:Y:S06]  /*a1a00*/  HMMA.1688.F32.TF32 R216, R240.reuse, R104, R216 ;  /* 0x00000068f0d8723c */ /* 0x048fec00000810d8 */
[C---:B------:R-:W-:Y:S06]  /*a1a10*/  HMMA.1688.F32.TF32 R224, R240.reuse, R96, R224 ;  /* 0x00000060f0e0723c */ /* 0x040fec00000810e0 */
[C---:B------:R-:W-:Y:S11]  /*a1a20*/  HMMA.1688.F32.TF32 R220, R240.reuse, R100, R220 ;  /* 0x00000064f0dc723c */ /* 0x040ff600000810dc */
[----:B------:R-:W-:Y:S04]  /*a1a30*/  STL [R1+0x4d0c], R216 ;  /* 0x004d0cd801007387 */ /* 0x000fe80000100800 */
[----:B------:R-:W-:Y:S04]  /*a1a40*/  STL [R1+0x4d08], R217 ;  /* 0x004d08d901007387 */ /* 0x000fe80000100800 */
[----:B------:R-:W-:Y:S04]  /*a1a50*/  STL [R1+0x4d04], R218 ;  /* 0x004d04da01007387 */ /* 0x000fe80000100800 */
[----:B------:R-:W-:Y:S04]  /*a1a60*/  STL [R1+0x4d00], R219 ;  /* 0x004d00db01007387 */ /* 0x000fe80000100800 */
[----:B------:R-:W-:Y:S04]  /*a1a70*/  STL.64 [R1+0x4de8], R222 ;  /* 0x004de8de01007387 */ /* 0x000fe80000100a00 */
[----:B------:R-:W-:Y:S04]  /*a1a80*/  STL.64 [R1+0x4de0], R220 ;  /* 0x004de0dc01007387 */ /* 0x000fe80000100a00 */
[----:B------:R-:W-:Y:S04]  /*a1a90*/  STL.64 [R1+0x4df8], R226 ;  /* 0x004df8e201007387 */ /* 0x000fe80000100a00 */
[----:B------:R-:W-:Y:S01]  /*a1aa0*/  STL.64 [R1+0x4df0], R224 ;  /* 0x004df0e001007387 */ /* 0x000fe20000100a00 */
[C---:B--2---:R-:W-:Y:S06]  /*a1ab0*/  HMMA.1688.F32.TF32 R136, R240.reuse, R12, R136 ;  /* 0x0000000cf088723c */ /* 0x044fec0000081088 */
[C---:B----4-:R-:W-:Y:S06]  /*a1ac0*/  HMMA.1688.F32.TF32 R232, R240.reuse, R4, R232 ;  /* 0x00000004f0e8723c */ /* 0x050fec00000810e8 */
[----:B------:R-:W-:-:S12]  /*a1ad0*/  HMMA.1688.F32.TF32 R228, R240, R8, R228 ;  /* 0x00000008f0e4723c */ /* 0x000fd800000810e4 */
[----:B------:R-:W-:Y:S01]  /*a1ae0*/  IMAD.MOV.U32 R5, RZ, RZ, R138 ;  /* 0x000000ffff057224 */ /* 0x000fe200078e008a */
[----:B------:R-:W-:Y:S02]  /*a1af0*/  MOV R4, R139 ;  /* 0x0000008b00047202 */ /* 0x000fe40000000f00 */
[----:B------:R-:W-:Y:S01]  /*a1b00*/  MOV R9, R136 ;  /* 0x0000008800097202 */ /* 0x000fe20000000f00 */
[----:B------:R-:W-:-:S07]  /*a1b10*/  IMAD.MOV.U32 R8, RZ, RZ, R137 ;  /* 0x000000ffff087224 */ /* 0x000fce00078e0089 */
[----:B------:R-:W-:Y:S04]  /*a1b20*/  STL.64 [R1+0x4ef0], R230 ;  /* 0x004ef0e601007387 */ /* 0x000fe80000100a00 */
[----:B------:R-:W-:Y:S04]  /*a1b30*/  STL.64 [R1+0x4ee8], R228 ;  /* 0x004ee8e401007387 */ /* 0x000fe80000100a00 */
[----:B------:R-:W-:Y:S04]  /*a1b40*/  STL.64 [R1+0x4f00], R234 ;  /* 0x004f00ea01007387 */ /* 0x000fe80000100a00 */
[----:B------:R-:W-:Y:S04]  /*a1b50*/  STL.64 [R1+0x4ef8], R232 ;  /* 0x004ef8e801007387 */ /* 0x000fe80000100a00 */
[----:B------:R-:W-:Y:S04]  /*a1b60*/  STL.64 [R1+0x4fa0], R6 ;  /* 0x004fa00601007387 */ /* 0x000fe80000100a00 */
[----:B------:R1:W-:Y:S04]  /*a1b70*/  STL.64 [R1+0x4f98], R4 ;  /* 0x004f980401007387 */ /* 0x0003e80000100a00 */
[----:B------:R-:W2:Y:S04]  /*a1b80*/  LDL.LU R136, [R1+0x690] ;  /* 0x0006900001887983 */ /* 0x000ea80000300800 */
[----:B------:R-:W2:Y:S04]  /*a1b90*/  LDL.LU R137, [R1+0x694] ;  /* 0x0006940001897983 */ /* 0x000ea80000300800 */
[----:B------:R-:W2:Y:S04]  /*a1ba0*/  LDL.LU R138, [R1+0x698] ;  /* 0x00069800018a7983 */ /* 0x000ea80000300800 */
[----:B------:R-:W2:Y:S01]  /*a1bb0*/  LDL.LU R139, [R1+0x69c] ;  /* 0x00069c00018b7983 */ /* 0x000ea20000300800 */
[----:B-1----:R-:W-:Y:S07]  /*a1bc0*/  HMMA.1688.F32.TF32 R4, R240, R20, R244 ;  /* 0x00000014f004723c */ /* 0x002fee00000810f4 */
[----:B------:R-:W-:-:S02]  /*a1bd0*/  MOV R244, R239 ;  /* 0x000000ef00f47202 */ /* 0x000fc40000000f00 */
[----:B------:R-:W3:Y:S01]  /*a1be0*/  LDL.LU R239, [R1+0x51d8] ;  /* 0x0051d80001ef7983 */ /* 0x000ee20000300800 */
[----:B------:R-:W-:Y:S03]  /*a1bf0*/  HMMA.1688.F32.TF32 R132, R240, R24, R132 ;  /* 0x00000018f084723c */ /* 0x000fe60000081084 */
[----:B------:R-:W4:Y:S04]  /*a1c00*/  LDL.LU R245, [R1+0x684] ;  /* 0x0006840001f57983 */ /* 0x000f280000300800 */
[----:B------:R-:W4:Y:S04]  /*a1c10*/  LDL.LU R246, [R1+0x688] ;  /* 0x0006880001f67983 */ /* 0x000f280000300800 */
[----:B------:R-:W4:Y:S03]  /*a1c20*/  LDL.LU R247, [R1+0x68c] ;  /* 0x00068c0001f77983 */ /* 0x000f260000300800 */
[----:B------:R-:W-:Y:S01]  /*a1c30*/  IMAD.MOV.U32 R194, RZ, RZ, R7 ;  /* 0x000000ffffc27224 */ /* 0x000fe200078e0007 */
[----:B------:R-:W-:Y:S01]  /*a1c40*/  MOV R192, R5 ;  /* 0x0000000500c07202 */ /* 0x000fe20000000f00 */
[----:B------:R-:W-:-:S02]  /*a1c50*/  IMAD.MOV.U32 R193, RZ, RZ, R6 ;  /* 0x000000ffffc17224 */ /* 0x000fc400078e0006 */
[----:B------:R-:W-:-:S06]  /*a1c60*/  IMAD.MOV.U32 R196, RZ, RZ, R4 ;  /* 0x000000ffffc47224 */ /* 0x000fcc00078e0004 */
[----:B------:R-:W-:Y:S01]  /*a1c70*/  IMAD.MOV.U32 R195, RZ, RZ, R132 ;  /* 0x000000ffffc37224 */ /* 0x000fe200078e0084 */
[----:B------:R-:W-:Y:S01]  /*a1c80*/  MOV R198, R134 ;  /* 0x0000008600c67202 */ /* 0x000fe20000000f00 */
[----:B------:R-:W-:Y:S02]  /*a1c90*/  IMAD.MOV.U32 R199, RZ, RZ, R135 ;  /* 0x000000ffffc77224 */ /* 0x000fe400078e0087 */
[----:B------:R-:W-:Y:S01]  /*a1ca0*/  IMAD.MOV.U32 R197, RZ, RZ, R133 ;  /* 0x000000ffffc57224 */ /* 0x000fe200078e0085 */
[----:B------:R-:W-:Y:S04]  /*a1cb0*/  STL.64 [R1+0x4f20], R194 ;  /* 0x004f20c201007387 */ /* 0x000fe80000100a00 */
[----:B------:R-:W-:Y:S04]  /*a1cc0*/  STL.64 [R1+0x4f18], R192 ;  /* 0x004f18c001007387 */ /* 0x000fe80000100a00 */
[----:B------:R-:W-:Y:S04]  /*a1cd0*/  STL.64 [R1+0x4f10], R198 ;  /* 0x004f10c601007387 */ /* 0x000fe80000100a00 */
[----:B------:R-:W-:Y:S04]  /*a1ce0*/  STL.64 [R1+0x4f08], R196 ;  /* 0x004f08c401007387 */ /* 0x000fe80000100a00 */
[----:B------:R-:W4:Y:S04]  /*a1cf0*/  LDL.LU R132, [R1+0x670] ;  /* 0x0006700001847983 */ /* 0x000f280000300800 */
[----:B------:R-:W4:Y:S04]  /*a1d00*/  LDL.LU R133, [R1+0x674] ;  /* 0x0006740001857983 */ /* 0x000f280000300800 */
[----:B------:R-:W4:Y:S04]  /*a1d10*/  LDL.LU R134, [R1+0x678] ;  /* 0x0006780001867983 */ /* 0x000f280000300800 */
[----:B------:R-:W4:Y:S01]  /*a1d20*/  LDL.LU R135, [R1+0x67c] ;  /* 0x00067c0001877983 */ /* 0x000f220000300800 */
[----:B---3--:R-:W-:Y:S03]  /*a1d30*/  HMMA.1688.F32.TF32 R4, R240, R16, R236 ;  /* 0x00000010f004723c */ /* 0x008fe600000810ec */
[----:B------:R-:W-:Y:S04]  /*a1d40*/  LDS R237, [R251+UR8+0x86800] ;  /* 0x08680008fbed7984 */ /* 0x000fe80008000800 */
[----:B------:R1:W-:Y:S04]  /*a1d50*/  LDS R239, [R251+UR8+0x86c00] ;  /* 0x086c0008fbef7984 */ /* 0x0003e80008000800 */
[----:B------:R-:W-:Y:S04]  /*a1d60*/  LDS R236, [R252+UR8+0x86800] ;  /* 0x08680008fcec7984 */ /* 0x000fe80008000800 */
[----:B------:R-:W3:Y:S09]  /*a1d70*/  LDS R238, [R252+UR8+0x86c00] ;  /* 0x086c0008fcee7984 */ /* 0x000ef20008000800 */
        /* <DEDUP_REMOVED lines=8> */
[----:B------:R-:W3:Y:S04]  /*a1e00*/  LDL.LU R250, [R1+0x668] ;  /* 0x0006680001fa7983 */ /* 0x000ee80000300800 */
[----:B-1----:R-:W3:Y:S01]  /*a1e10*/  LDL.LU R251, [R1+0x66c] ;  /* 0x00066c0001fb7983 */ /* 0x002ee20000300800 */
        /* <DEDUP_REMOVED lines=9> */
[----:B----4-:R-:W-:Y:S03]  /*a1eb0*/  HMMA.1688.F32.TF32 R4, R240, R88, R244 ;  /* 0x00000058f004723c */ /* 0x010fe600000810f4 */
[----:B------:R-:W-:Y:S04]  /*a1ec0*/  STL.64 [R1+0x4f40], R206 ;  /* 0x004f40ce01007387 */ /* 0x000fe80000100a00 */
[----:B------:R-:W-:Y:S04]  /*a1ed0*/  STL.64 [R1+0x4f38], R204 ;  /* 0x004f38cc01007387 */ /* 0x000fe80000100a00 */
[----:B------:R-:W4:Y:S04]  /*a1ee0*/  LDL.LU R244, [R1+0x640] ;  /* 0x0006400001f47983 */ /* 0x000f280000300800 */
[----:B------:R-:W4:Y:S04]  /*a1ef0*/  LDL.LU R245, [R1+0x644] ;  /* 0x0006440001f57983 */ /* 0x000f280000300800 */
[----:B------:R-:W4:Y:S04]  /*a1f00*/  LDL.LU R246, [R1+0x648] ;  /* 0x0006480001f67983 */ /* 0x000f280000300800 */
[----:B------:R-:W4:Y:S01]  /*a1f10*/  LDL.LU R247, [R1+0x64c] ;  /* 0x00064c0001f77983 */ /* 0x000f220000300800 */
[----:B------:R-:W-:Y:S01]  /*a1f20*/  IMAD.MOV.U32 R210, RZ, RZ, R6 ;  /* 0x000000ffffd27224 */ /* 0x000fe200078e0006 */
[----:B------:R-:W-:-:S02]  /*a1f30*/  MOV R211, R7 ;  /* 0x0000000700d37202 */ /* 0x000fc40000000f00 */
[----:B------:R-:W-:Y:S01]  /*a1f40*/  MOV R208, R4 ;  /* 0x0000000400d07202 */ /* 0x000fe20000000f00 */
[----:B------:R-:W-:Y:S02]  /*a1f50*/  IMAD.MOV.U32 R209, RZ, RZ, R5 ;  /* 0x000000ffffd17224 */ /* 0x000fe400078e0005 */
[----:B------:R-:W-:Y:S01]  /*a1f60*/  HMMA.1688.F32.TF32 R4, R240, R84, R132 ;  /* 0x00000054f004723c */ /* 0x000fe20000081084 */
[----:B------:R-:W-:Y:S04]  /*a1f70*/  STL.64 [R1+0x4f50], R210 ;  /* 0x004f50d201007387 */ /* 0x000fe80000100a00 */
[----:B------:R-:W-:Y:S04]  /*a1f80*/  STL.64 [R1+0x4f48], R208 ;  /* 0x004f48d001007387 */ /* 0x000fe80000100a00 */
[----:B------:R-:W4:Y:S04]  /*a1f90*/  LDL.LU R132, [R1+0x530] ;  /* 0x0005300001847983 */ /* 0x000f280000300800 */
[----:B------:R-:W4:Y:S04]  /*a1fa0*/  LDL.LU R133, [R1+0x534] ;  /* 0x0005340001857983 */ /* 0x000f280000300800 */
[----:B------:R-:W4:Y:S04]  /*a1fb0*/  LDL.LU R134, [R1+0x538] ;  /* 0x0005380001867983 */ /* 0x000f280000300800 */
[----:B------:R-:W4:Y:S03]  /*a1fc0*/  LDL.LU R135, [R1+0x53c] ;  /* 0x00053c0001877983 */ /* 0x000f260000300800 */
[----:B------:R-:W-:Y:S01]  /*a1fd0*/  MOV R214, R6 ;  /* 0x0000000600d67202 */ /* 0x000fe20000000f00 */
[----:B------:R-:W-:-:S02]  /*a1fe0*/  IMAD.MOV.U32 R215, RZ, RZ, R7 ;  /* 0x000000ffffd77224 */ /* 0x000fc400078e0007 */
[----:B------:R-:W-:Y:S02]  /*a1ff0*/  IMAD.MOV.U32 R212, RZ, RZ, R4 ;  /* 0x000000ffffd47224 */ /* 0x000fe400078e0004 */
[----:B------:R-:W-:Y:S01]  /*a2000*/  IMAD.MOV.U32 R213, RZ, RZ, R5 ;  /* 0x000000ffffd57224 */ /* 0x000fe200078e0005 */
[----:B------:R-:W-:Y:S04]  /*a2010*/  STL.64 [R1+0x4f60], R214 ;  /* 0x004f60d601007387 */ /* 0x000fe80000100a00 */
[----:B------:R-:W-:Y:S01]  /*a2020*/  STL.64 [R1+0x4f58], R212 ;  /* 0x004f58d401007387 */ /* 0x000fe20000100a00 */
        /* <DEDUP_REMOVED lines=9> */
[----:B--2---:R-:W-:-:S15]  /*a20c0*/  HMMA.1688.F32.TF32 R4, R240, R76, R136 ;  /* 0x0000004cf004723c */ /* 0x004fde0000081088 */
[----:B------:R-:W-:-:S09]  /*a20d0*/  NOP ;  /* 0x0000000000007918 */ /* 0x000fd20000000000 */
[----:B------:R-:W-:Y:S01]  /*a20e0*/  MOV R113, R4 ;  /* 0x0000000400717202 */ /* 0x000fe20000000f00 */
[----:B------:R-:W-:Y:S02]  /*a20f0*/  IMAD.MOV.U32 R112, RZ, RZ, R5 ;  /* 0x000000ffff707224 */ /* 0x000fe400078e0005 */
[----:B------:R-:W-:Y:S01]  /*a2100*/  IMAD.MOV.U32 R109, RZ, RZ, R6 ;  /* 0x000000ffff6d7224 */ /* 0x000fe200078e0006 */
[----:B------:R-:W-:Y:S02]  /*a2110*/  MOV R108, R7 ;  /* 0x00000007006c7202 */ /* 0x000fe40000000f00 */
[----:B----4-:R-:W-:Y:S01]  /*a2120*/  HMMA.1688.F32.TF32 R4, R240, R72, R244 ;  /* 0x00000048f004723c */ /* 0x010fe200000810f4 */
[----:B------:R-:W-:Y:S04]  /*a2130*/  STL.64 [R1+0x4f70], R218 ;  /* 0x004f70da01007387 */ /* 0x000fe80000100a00 */
[----:B------:R-:W-:Y:S04]  /*a2140*/  STL.64 [R1+0x4f68], R216 ;  /* 0x004f68d801007387 */ /* 0x000fe80000100a00 */
[----:B------:R1:W-:Y:S04]  /*a2150*/  STL [R1+0x4c7c], R108 ;  /* 0x004c7c6c01007387 */ /* 0x0003e80000100800 */
[----:B------:R2:W-:Y:S04]  /*a2160*/  STL [R1+0x4c78], R112 ;  /* 0x004c787001007387 */ /* 0x0005e80000100800 */
[----:B------:R4:W-:Y:S04]  /*a2170*/  STL [R1+0x4c74], R113 ;  /* 0x004c747101007387 */ /* 0x0009e80000100800 */
[----:B------:R4:W-:Y:S04]  /*a2180*/  STL [R1+0x4c70], R109 ;  /* 0x004c706d01007387 */ /* 0x0009e80000100800 */
[----:B------:R-:W2:Y:S04]  /*a2190*/  LDL.LU R244, [R1+0x510] ;  /* 0x0005100001f47983 */ /* 0x000ea80000300800 */
[----:B------:R-:W2:Y:S04]  /*a21a0*/  LDL.LU R245, [R1+0x514] ;  /* 0x0005140001f57983 */ /* 0x000ea80000300800 */
[----:B------:R-:W2:Y:S04]  /*a21b0*/  LDL.LU R246, [R1+0x518] ;  /* 0x0005180001f67983 */ /* 0x000ea80000300800 */
[----:B------:R-:W2:Y:S01]  /*a21c0*/  LDL.LU R247, [R1+0x51c] ;  /* 0x00051c0001f77983 */ /* 0x000ea20000300800 */
[----:B------:R-:W-:-:S02]  /*a21d0*/  IMAD.MOV.U32 R89, RZ, RZ, R4 ;  /* 0x000000ffff597224 */ /* 0x000fc400078e0004 */
[----:B------:R-:W-:Y:S01]  /*a21e0*/  IMAD.MOV.U32 R88, RZ, RZ, R5 ;  /* 0x000000ffff587224 */ /* 0x000fe200078e0005 */
[----:B------:R-:W-:Y:S01]  /*a21f0*/  MOV R85, R6 ;  /* 0x0000000600557202 */ /* 0x000fe20000000f00 */
[----:B------:R-:W-:Y:S02]  /*a2200*/  IMAD.MOV.U32 R84, RZ, RZ, R7 ;  /* 0x000000ffff547224 */ /* 0x000fe400078e0007 */
[----:B------:R-:W-:Y:S03]  /*a2210*/  HMMA.1688.F32.TF32 R4, R240, R68, R132 ;  /* 0x00000044f004723c */ /* 0x000fe60000081084 */
[----:B------:R4:W-:Y:S04]  /*a2220*/  STL [R1+0x4c8c], R84 ;  /* 0x004c8c5401007387 */ /* 0x0009e80000100800 */
[----:B------:R4:W-:Y:S04]  /*a2230*/  STL [R1+0x4c88], R85 ;  /* 0x004c885501007387 */ /* 0x0009e80000100800 */
[----:B------:R4:W-:Y:S04]  /*a2240*/  STL [R1+0x4c84], R88 ;  /* 0x004c845801007387 */ /* 0x0009e80000100800 */
[----:B------:R4:W-:Y:S09]  /*a2250*/  STL [R1+0x4c80], R89 ;  /* 0x004c805901007387 */ /* 0x0009f20000100800 */
[----:B------:R-:W-:-:S02]  /*a2260*/  IMAD.MOV.U32 R68, RZ, RZ, R7 ;  /* 0x000000ffff447224 */ /* 0x000fc400078e0007 */
[----:B------:R-:W-:Y:S01]  /*a2270*/  IMAD.MOV.U32 R69, RZ, RZ, R6 ;  /* 0x000000ffff457224 */ /* 0x000fe200078e0006 */
[----:B------:R-:W-:Y:S01]  /*a2280*/  MOV R72, R5 ;  /* 0x0000000500487202 */ /* 0x000fe20000000f00 */
        /* <DEDUP_REMOVED lines=14> */
[----:B------:R-:W-:Y:S01]  /*a2370*/  STL.64 [R1+0x4f90], R66 ;  /* 0x004f904201007387 */ /* 0x000fe20000100a00 */
[----:B------:R-:W-:Y:S01]  /*a2380*/  IMAD.MOV.U32 R65, RZ, RZ, R6 ;  /* 0x000000ffff417224 */ /* 0x000fe200078e0006 */
[----:B------:R-:W-:-:S02]  /*a2390*/  MOV R64, R7 ;  /* 0x0000000700407202 */ /* 0x000fc40000000f00 */
[----:B------:R-:W-:Y:S01]  /*a23a0*/  MOV R77, R4 ;  /* 0x00000004004d7202 */ /* 0x000fe20000000f00 */
[----:B------:R-:W-:Y:S02]  /*a23b0*/  IMAD.MOV.U32 R76, RZ, RZ, R5 ;  /* 0x000000ffff4c7224 */ /* 0x000fe400078e0005 */
        /* <DEDUP_REMOVED lines=24> */
[----:B------:R-:W-:-:S02]  /*a2540*/  IMAD.MOV.U32 R81, RZ, RZ, R4 ;  /* 0x000000ffff517224 */ /* 0x000fc400078e0004 */
[----:B------:R-:W-:Y:S01]  /*a2550*/  IMAD.MOV.U32 R80, RZ, RZ, R5 ;  /* 0x000000ffff507224 */ /* 0x000fe200078e0005 */
[----:B------:R-:W-:Y:S01]  /*a2560*/  MOV R61, R6 ;  /* 0x00000006003d7202 */ /* 0x000fe20000000f00 */
[----:B------:R-:W-:Y:S02]  /*a2570*/  IMAD.MOV.U32 R60, RZ, RZ, R7 ;  /* 0x000000ffff3c7224 */ /* 0x000fe400078e0007 */
        /* <DEDUP_REMOVED lines=9> */
[----:B----4-:R-:W-:-:S15]  /*a2610*/  HMMA.1688.F32.TF32 R4, R240, R52, R148 ;  /* 0x00000034f004723c */ /* 0x010fde0000081094 */
        /* <DEDUP_REMOVED lines=20> */
[----:B------:R-:W-:Y:S02]  /*a2760*/  IMAD.MOV.U32 R128, RZ, RZ, R5 ;  /* 0x000000ffff807224 */ /* 0x000fe400078e0005 */
[----:B------:R-:W-:Y:S01]  /*a2770*/  IMAD.MOV.U32 R125, RZ, RZ, R6 ;  /* 0x000000ffff7d7224 */ /* 0x000fe200078e0006 */
[----:B------:R-:W-:Y:S02]  /*a2780*/  MOV R124, R7 ;  /* 0x00000007007c7202 */ /* 0x000fe40000000f00 */
[----:B------:R-:W-:-:S15]  /*a2790*/  HMMA.1688.F32.TF32 R4, R240, R36, R132 ;  /* 0x00000024f004723c */ /* 0x000fde0000081084 */
[----:B------:R-:W-:-:S09]  /*a27a0*/  NOP ;  /* 0x0000000000007918 */ /* 0x000fd20000000000 */
[----:B-1----:R-:W-:Y:S02]  /*a27b0*/  IMAD.MOV.U32 R108, RZ, RZ, R4 ;  /* 0x000000ffff6c7224 */ /* 0x002fe400078e0004 */
[----:B------:R-:W-:Y:S01]  /*a27c0*/  IMAD.MOV.U32 R112, RZ, RZ, R5 ;  /* 0x000000ffff707224 */ /* 0x000fe200078e0005 */
[----:B------:R-:W-:Y:S01]  /*a27d0*/  MOV R113, R6 ;  /* 0x0000000600717202 */ /* 0x000fe20000000f00 */
[----:B------:R-:W-:Y:S02]  /*a27e0*/  IMAD.MOV.U32 R109, RZ, RZ, R7 ;  /* 0x000000ffff6d7224 */ /* 0x000fe400078e0007 */
[----:B--2---:R-:W-:Y:S07]  /*a27f0*/  HMMA.1688.F32.TF32 R4, R240, R32, R244 ;  /* 0x00000020f004723c */ /* 0x004fee00000810f4 */
[----:B------:R-:W-:Y:S01]  /*a2800*/  IMAD.MOV.U32 R244, RZ, RZ, R110 ;  /* 0x000000fffff47224 */ /* 0x000fe200078e006e */
[----:B------:R-:W-:-:S15]  /*a2810*/  MOV R245, R111 ;  /* 0x0000006f00f57202 */ /* 0x000fde0000000f00 */
[----:B------:R-:W-:-:S01]  /*a2820*/  NOP ;  /* 0x0000000000007918 */ /* 0x000fc20000000000 */
[----:B------:R-:W-:Y:S01]  /*a2830*/  IMAD.MOV.U32 R84, RZ, RZ, R4 ;  /* 0x000000ffff547224 */ /* 0x000fe200078e0004 */
[----:B------:R-:W-:Y:S01]  /*a2840*/  MOV R85, R5 ;  /* 0x0000000500557202 */ /* 0x000fe20000000f00 */
[----:B------:R-:W-:Y:S02]  /*a2850*/  IMAD.MOV.U32 R88, RZ, RZ, R6 ;  /* 0x000000ffff587224 */ /* 0x000fe400078e0006 */
        /* <DEDUP_REMOVED lines=11> */
[----:B---3--:R-:W-:Y:S01]  /*a2910*/  HMMA.1688.F32.TF32 R4, R240, R28, R248 ;  /* 0x0000001cf004723c */ /* 0x008fe200000810f8 */
        /* <DEDUP_REMOVED lines=8> */
[----:B------:R-:W2:Y:S04]  /*a29a0*/  LDL.LU R102, [R1+0x51d4] ;  /* 0x0051d40001667983 */ /* 0x000ea80000300800 */
[----:B------:R-:W2:Y:S01]  /*a29b0*/  LDL.LU R103, [R1+0x51d0] ;  /* 0x0051d00001677983 */ /* 0x000ea20000300800 */
[----:B------:R-:W-:Y:S01]  /*a29c0*/  MOV R250, R106 ;  /* 0x0000006a00fa7202 */ /* 0x000fe20000000f00 */
[----:B------:R-:W-:-:S02]  /*a29d0*/  IMAD.MOV.U32 R251, RZ, RZ, R107 ;  /* 0x000000fffffb7224 */ /* 0x000fc400078e006b */
        /* <DEDUP_REMOVED lines=29> */
[----:B------:R-:W4:Y:S04]  /*a2bb0*/  LDL.LU R130, [R1+0x51a8] ;  /* 0x0051a80001827983 */ /* 0x000f280000300800 */
[----:B------:R-:W4:Y:S04]  /*a2bc0*/  LDL.LU R131, [R1+0x51a4] ;  /* 0x0051a40001837983 */ /* 0x000f280000300800 */
[----:B------:R-:W2:Y:S04]  /*a2bd0*/  LDL.LU R126, [R1+0x51a0] ;  /* 0x0051a000017e7983 */ /* 0x000ea80000300800 */
[----:B------:R-:W2:Y:S04]  /*a2be0*/  LDL.LU R127, [R1+0x519c] ;  /* 0x00519c00017f7983 */ /* 0x000ea80000300800 */
[----:B------:R-:W3:Y:S01]  /*a2bf0*/  LDL.LU R123, [R1+0x5198] ;  /* 0x00519800017b7983 */ /* 0x000ee20000300800 */
[----:B------:R-:W-:Y:S01]  /*a2c00*/  MOV R68, R4 ;  /* 0x0000000400447202 */ /* 0x000fe20000000f00 */
[----:B------:R-:W-:-:S02]  /*a2c10*/  IMAD.MOV.U32 R69, RZ, RZ, R5 ;  /* 0x000000ffff457224 */ /* 0x000fc400078e0005 */
        /* <DEDUP_REMOVED lines=12> */
[----:B------:R-:W-:Y:S04]  /*a2ce0*/  LDS R240, [R3+UR8+0x86800] ;  /* 0x0868000803f07984 */ /* 0x000fe80008000800 */
[----:B------:R-:W-:Y:S04]  /*a2cf0*/  LDS R242, [R3+UR8+0x86c00] ;  /* 0x086c000803f27984 */ /* 0x000fe80008000800 */
        /* <DEDUP_REMOVED lines=11> */
[----:B------:R-:W-:Y:S02]  /*a2db0*/  IMAD.MOV.U32 R40, RZ, RZ, R5 ;  /* 0x000000ffff287224 */ /* 0x000fe400078e0005 */
[----:B------:R-:W-:Y:S01]  /*a2dc0*/  IMAD.MOV.U32 R13, RZ, RZ, R6 ;  /* 0x000000ffff0d7224 */ /* 0x000fe200078e0006 */
[----:B------:R-:W-:Y:S02]  /*a2dd0*/  MOV R12, R7 ;  /* 0x00000007000c7202 */ /* 0x000fe40000000f00 */
[----:B---3--:R-:W-:-:S15]  /*a2de0*/  HMMA.1688.F32.TF32 R4, R236, R122, R148 ;  /* 0x0000007aec04723c */ /* 0x008fde0000081094 */
        /* <DEDUP_REMOVED lines=12> */
[----:B------:R-:W-:-:S15]  /*a2eb0*/  HMMA.1688.F32.TF32 R76, R236, R106, R132 ;  /* 0x0000006aec4c723c */ /* 0x000fde0000081084 */
[----:B------:R-:W-:-:S03]  /*a2ec0*/  NOP ;  /* 0x0000000000007918 */ /* 0x000fc60000000000 */
[----:B------:R-:W-:Y:S01]  /*a2ed0*/  MOV R37, R4 ;  /* 0x0000000400257202 */ /* 0x000fe20000000f00 */
[----:B------:R-:W-:Y:S02]  /*a2ee0*/  IMAD.MOV.U32 R36, RZ, RZ, R5 ;  /* 0x000000ffff247224 */ /* 0x000fe400078e0005 */
[----:B------:R-:W-:Y:S01]  /*a2ef0*/  IMAD.MOV.U32 R33, RZ, RZ, R6 ;  /* 0x000000ffff217224 */ /* 0x000fe200078e0006 */
[----:B------:R-:W-:Y:S02]  /*a2f00*/  MOV R32, R7 ;  /* 0x0000000700207202 */ /* 0x000fe40000000f00 */
[C---:B------:R-:W-:Y:S06]  /*a2f10*/  HMMA.1688.F32.TF32 R4, R236.reuse, R110, R136 ;  /* 0x0000006eec04723c */ /* 0x040fec0000081088 */
[----:B------:R-:W-:-:S15]  /*a2f20*/  HMMA.1688.F32.TF32 R64, R236, R102, R244 ;  /* 0x00000066ec40723c */ /* 0x000fde00000810f4 */
[----:B------:R-:W-:-:S02]  /*a2f30*/  NOP ;  /* 0x0000000000007918 */ /* 0x000fc40000000000 */
[----:B------:R-:W-:Y:S04]  /*a2f40*/  STL.64 [R1+0x900], R4 ;  /* 0x0009000401007387 */ /* 0x000fe80000100a00 */
[----:B------:R2:W-:Y:S02]  /*a2f50*/  STL.64 [R1+0x908], R6 ;  /* 0x0009080601007387 */ /* 0x0005e40000100a00 */
[----:B--2---:R-:W-:Y:S02]  /*a2f60*/  HMMA.1688.F32.TF32 R4, R236, R98, R248 ;  /* 0x00000062ec04723c */ /* 0x004fe400000810f8 */
[----:B------:R-:W-:Y:S04]  /*a2f70*/  STL.64 [R1+0x8f0], R76 ;  /* 0x0008f04c01007387 */ /* 0x000fe80000100a00 */
[----:B------:R2:W-:Y:S04]  /*a2f80*/  STL.64 [R1+0x8f8], R78 ;  /* 0x0008f84e01007387 */ /* 0x0005e80000100a00 */
[----:B------:R3:W-:Y:S01]  /*a2f90*/  STL.64 [R1+0x8e0], R64 ;  /* 0x0008e04001007387 */ /* 0x0007e20000100a00 */
[----:B------:R-:W-:-:S03]  /*a2fa0*/  IMAD.MOV.U32 R140, RZ, RZ, R35 ;  /* 0x000000ffff8c7224 */ /* 0x000fc600078e0023 */
[----:B------:R4:W-:Y:S04]  /*a2fb0*/  STL.64 [R1+0x8e8], R66 ;  /* 0x0008e84201007387 */ /* 0x0009e80000100a00 */
[----:B------:R-:W2:Y:S01]  /*a2fc0*/  LDL.LU R35, [R1+0x5194] ;  /* 0x0051940001237983 */ /* 0x000ea20000300800 */
[----:B------:R-:W-:Y:S01]  /*a2fd0*/  IMAD.MOV.U32 R141, RZ, RZ, R34 ;  /* 0x000000ffff8d7224 */ /* 0x000fe200078e0022 */
[----:B------:R-:W-:Y:S01]  /*a2fe0*/  MOV R142, R30 ;  /* 0x0000001e008e7202 */ /* 0x000fe20000000f00 */
[----:B------:R-:W-:Y:S02]  /*a2ff0*/  IMAD.MOV.U32 R143, RZ, RZ, R31 ;  /* 0x000000ffff8f7224 */ /* 0x000fe400078e001f */
[----:B------:R-:W-:Y:S01]  /*a3000*/  IMAD.MOV.U32 R144, RZ, RZ, R43 ;  /* 0x000000ffff907224 */ /* 0x000fe200078e002b */
[----:B------:R-:W-:Y:S01]  /*a3010*/  MOV R145, R42 ;  /* 0x0000002a00917202 */ /* 0x000fe20000000f00 */
[----:B------:R-:W-:-:S02]  /*a3020*/  IMAD.MOV.U32 R146, RZ, RZ, R38 ;  /* 0x000000ffff927224 */ /* 0x000fc400078e0026 */
[----:B------:R-:W-:Y:S01]  /*a3030*/  IMAD.MOV.U32 R147, RZ, RZ, R39 ;  /* 0x000000ffff937224 */ /* 0x000fe200078e0027 */
[----:B------:R1:W-:Y:S04]  /*a3040*/  STL.64 [R1+0x8d0], R4 ;  /* 0x0008d00401007387 */ /* 0x0003e80000100a00 */
[----:B------:R1:W-:Y:S04]  /*a3050*/  STL.64 [R1+0x8d8], R6 ;  /* 0x0008d80601007387 */ /* 0x0003e80000100a00 */
[----:B------:R-:W3:Y:S04]  /*a3060*/  LDL.LU R34, [R1+0x5190] ;  /* 0x0051900001227983 */ /* 0x000ee80000300800 */
        /* <DEDUP_REMOVED lines=8> */
[----:B------:R-:W-:Y:S02]  /*a30f0*/  IMAD.MOV.U32 R149, RZ, RZ, R90 ;  /* 0x000000ffff957224 */ /* 0x000fe400078e005a */
[----:B------:R-:W-:Y:S01]  /*a3100*/  IMAD.MOV.U32 R150, RZ, RZ, R87 ;  /* 0x000000ffff967224 */ /* 0x000fe200078e0057 */
[----:B------:R-:W4:Y:S04]  /*a3110*/  LDL.LU R90, [R1+0x5170] ;  /* 0x00517000015a7983 */ /* 0x000f280000300800 */
[----:B------:R-:W4:Y:S01]  /*a3120*/  LDL.LU R87, [R1+0x516c] ;  /* 0x00516c0001577983 */ /* 0x000f220000300800 */
[----:B------:R-:W-:Y:S01]  /*a3130*/  MOV R151, R86 ;  /* 0x0000005600977202 */ /* 0x000fe20000000f00 */
[----:B------:R-:W-:-:S02]  /*a3140*/  IMAD.MOV.U32 R156, RZ, RZ, R59 ;  /* 0x000000ffff9c7224 */ /* 0x000fc400078e003b */
[----:B------:R-:W4:Y:S04]  /*a3150*/  LDL.LU R86, [R1+0x5168] ;  /* 0x0051680001567983 */ /* 0x000f280000300800 */
[----:B------:R-:W4:Y:S01]  /*a3160*/  LDL.LU R59, [R1+0x5164] ;  /* 0x00516400013b7983 */ /* 0x000f220000300800 */
[----:B------:R-:W-:Y:S01]  /*a3170*/  IMAD.MOV.U32 R157, RZ, RZ, R58 ;  /* 0x000000ffff9d7224 */ /* 0x000fe200078e003a */
[----:B------:R-:W-:Y:S02]  /*a3180*/  MOV R158, R55 ;  /* 0x00000037009e7202 */ /* 0x000fe40000000f00 */
[----:B------:R-:W4:Y:S04]  /*a3190*/  LDL.LU R58, [R1+0x5160] ;  /* 0x00516000013a7983 */ /* 0x000f280000300800 */
        /* <DEDUP_REMOVED lines=39> */
[----:B------:R-:W-:Y:S01]  /*a3410*/  IMAD.MOV.U32 R220, RZ, RZ, R71 ;  /* 0x000000ffffdc7224 */ /* 0x000fe200078e0047 */
[----:B------:R-:W-:-:S02]  /*a3420*/  MOV R221, R70 ;  /* 0x0000004600dd7202 */ /* 0x000fc40000000f00 */
[----:B------:R-:W4:Y:S04]  /*a3430*/  LDL.LU R71, [R1+0x50f4] ;  /* 0x0050f40001477983 */ /* 0x000f280000300800 */
        /* <DEDUP_REMOVED lines=31> */
[----:B------:R-:W-:Y:S01]  /*a3630*/  IMAD.MOV.U32 R229, RZ, RZ, R58 ;  /* 0x000000ffffe57224 */ /* 0x000fe200078e003a */
[----:B------:R-:W-:Y:S02]  /*a3640*/  MOV R228, R59 ;  /* 0x0000003b00e47202 */ /* 0x000fe40000000f00 */
[----:B------:R-:W4:Y:S04]  /*a3650*/  LDL.LU R59, [R1+0x50b4] ;  /* 0x0050b400013b7983 */ /* 0x000f280000300800 */
        /* <DEDUP_REMOVED lines=19> */
[----:B------:R-:W-:Y:S01]  /*a3790*/  IMAD.MOV.U32 R201, RZ, RZ, R38 ;  /* 0x000000ffffc97224 */ /* 0x000fe200078e0026 */
[----:B------:R-:W-:Y:S01]  /*a37a0*/  MOV R200, R39 ;  /* 0x0000002700c87202 */ /* 0x000fe20000000f00 */
[----:B------:R-:W-:Y:S01]  /*a37b0*/  IMAD.MOV.U32 R202, RZ, RZ, R42 ;  /* 0x000000ffffca7224 */ /* 0x000fe200078e002a */
[----:B------:R-:W4:Y:S04]  /*a37c0*/  LDL.LU R39, [R1+0x5084] ;  /* 0x0050840001277983 */ /* 0x000f280000300800 */
[----:B------:R-:W4:Y:S04]  /*a37d0*/  LDL.LU R38, [R1+0x5080] ;  /* 0x0050800001267983 */ /* 0x000f280000300800 */
[----:B------:R-:W4:Y:S01]  /*a37e0*/  LDL.LU R42, [R1+0x507c] ;  /* 0x00507c00012a7983 */ /* 0x000f220000300800 */
[----:B------:R-:W-:-:S03]  /*a37f0*/  MOV R203, R43 ;  /* 0x0000002b00cb7202 */ /* 0x000fc60000000f00 */
[----:B------:R-:W4:Y:S01]  /*a3800*/  LDL.LU R43, [R1+0x5078] ;  /* 0x00507800012b7983 */ /* 0x000f220000300800 */
[----:B------:R-:W-:Y:S01]  /*a3810*/  IMAD.MOV.U32 R211, RZ, RZ, R46 ;  /* 0x000000ffffd37224 */ /* 0x000fe200078e002e */
[----:B------:R-:W-:Y:S01]  /*a3820*/  MOV R210, R47 ;  /* 0x0000002f00d27202 */ /* 0x000fe20000000f00 */
[----:B------:R-:W-:Y:S02]  /*a3830*/  IMAD.MOV.U32 R209, RZ, RZ, R50 ;  /* 0x000000ffffd17224 */ /* 0x000fe400078e0032 */
        /* <DEDUP_REMOVED lines=12> */
[----:B------:R-:W2:Y:S01]  /*a3900*/  LDL.LU R31, [R1+0x5058] ;  /* 0x00505800011f7983 */ /* 0x000ea20000300800 */
[----:B------:R-:W-:-:S02]  /*a3910*/  IMAD.MOV.U32 R217, RZ, RZ, R42 ;  /* 0x000000ffffd97224 */ /* 0x000fc400078e002a */
[----:B------:R-:W-:Y:S01]  /*a3920*/  IMAD.MOV.U32 R218, RZ, RZ, R38 ;  /* 0x000000ffffda7224 */ /* 0x000fe200078e0026 */
[----:B------:R-:W-:Y:S02]  /*a3930*/  MOV R216, R43 ;  /* 0x0000002b00d87202 */ /* 0x000fe40000000f00 */
[----:B------:R-:W3:Y:S04]  /*a3940*/  LDL.LU R43, [R1+0x5054] ;  /* 0x00505400012b7983 */ /* 0x000ee80000300800 */
[----:B------:R-:W3:Y:S04]  /*a3950*/  LDL.LU R42, [R1+0x5050] ;  /* 0x00505000012a7983 */ /* 0x000ee80000300800 */
[----:B------:R-:W1:Y:S01]  /*a3960*/  LDL.LU R38, [R1+0x504c] ;  /* 0x00504c0001267983 */ /* 0x000e620000300800 */
[----:B------:R-:W-:-:S03]  /*a3970*/  MOV R219, R39 ;  /* 0x0000002700db7202 */ /* 0x000fc60000000f00 */
        /* <DEDUP_REMOVED lines=12> */
[----:B------:R-:W-:Y:S02]  /*a3a40*/  MOV R76, R46 ;  /* 0x0000002e004c7202 */ /* 0x000fe40000000f00 */
        /* <DEDUP_REMOVED lines=11> */
[----:B----4-:R-:W-:Y:S02]  /*a3b00*/  IMAD.MOV.U32 R64, RZ, RZ, R30 ;  /* 0x000000ffff407224 */ /* 0x010fe400078e001e */
[----:B--2---:R-:W-:Y:S01]  /*a3b10*/  IMAD.MOV.U32 R65, RZ, RZ, R31 ;  /* 0x000000ffff417224 */ /* 0x004fe200078e001f */
[----:B------:R-:W2:Y:S04]  /*a3b20*/  LDL.LU R30, [R1+0x5044] ;  /* 0x00504400011e7983 */ /* 0x000ea80000300800 */
[----:B------:R-:W2:Y:S01]  /*a3b30*/  LDL.LU R31, [R1+0x5040] ;  /* 0x00504000011f7983 */ /* 0x000ea20000300800 */
[----:B---3--:R-:W-:Y:S01]  /*a3b40*/  MOV R66, R34 ;  /* 0x0000002200427202 */ /* 0x008fe20000000f00 */
[----:B------:R-:W-:-:S02]  /*a3b50*/  IMAD.MOV.U32 R67, RZ, RZ, R35 ;  /* 0x000000ffff437224 */ /* 0x000fc400078e0023 */
[----:B------:R-:W3:Y:S04]  /*a3b60*/  LDL.LU R34, [R1+0x503c] ;  /* 0x00503c0001227983 */ /* 0x000ee80000300800 */
[----:B------:R-:W3:Y:S01]  /*a3b70*/  LDL.LU R35, [R1+0x5038] ;  /* 0x0050380001237983 */ /* 0x000ee20000300800 */
[----:B-1----:R-:W-:Y:S02]  /*a3b80*/  IMAD.MOV.U32 R4, RZ, RZ, R38 ;  /* 0x000000ffff047224 */ /* 0x002fe400078e0026 */
[----:B------:R-:W-:Y:S01]  /*a3b90*/  IMAD.MOV.U32 R6, RZ, RZ, R42 ;  /* 0x000000ffff067224 */ /* 0x000fe200078e002a */
[----:B------:R-:W4:Y:S01]  /*a3ba0*/  LDL.LU R38, [R1+0x5034] ;  /* 0x0050340001267983 */ /* 0x000f220000300800 */
[----:B------:R-:W-:Y:S01]  /*a3bb0*/  IMAD.MOV.U32 R7, RZ, RZ, R43 ;  /* 0x000000ffff077224 */ /* 0x000fe200078e002b */
[----:B------:R-:W-:-:S02]  /*a3bc0*/  MOV R5, R39 ;  /* 0x0000002700057202 */ /* 0x000fc40000000f00 */
        /* <DEDUP_REMOVED lines=28> */
[----:B------:R-:W4:Y:S04]  /*a3d90*/  LDL.LU R10, [R1+0x4fc0] ;  /* 0x004fc000010a7983 */ /* 0x000f280000300800 */
[----:B------:R-:W4:Y:S01]  /*a3da0*/  LDL.LU R11, [R1+0x4fbc] ;  /* 0x004fbc00010b7983 */ /* 0x000f220000300800 */
[----:B------:R-:W-:Y:S01]  /*a3db0*/  MOV R155, R23 ;  /* 0x00000017009b7202 */ /* 0x000fe20000000f00 */
[----:B------:R-:W-:-:S02]  /*a3dc0*/  IMAD.MOV.U32 R136, RZ, RZ, R26 ;  /* 0x000000ffff887224 */ /* 0x000fc400078e001a */
[----:B------:R-:W3:Y:S04]  /*a3dd0*/  LDL.LU R23, [R1+0x4fb8] ;  /* 0x004fb80001177983 */ /* 0x000ee80000300800 */
[----:B------:R-:W2:Y:S01]  /*a3de0*/  LDL.LU R26, [R1+0x4fb4] ;  /* 0x004fb400011a7983 */ /* 0x000ea20000300800 */
[----:B------:R-:W-:Y:S01]  /*a3df0*/  IMAD.MOV.U32 R137, RZ, RZ, R27 ;  /* 0x000000ffff897224 */ /* 0x000fe200078e001b */
[----:B------:R-:W-:Y:S02]  /*a3e00*/  MOV R138, R14 ;  /* 0x0000000e008a7202 */ /* 0x000fe40000000f00 */
[----:B------:R-:W2:Y:S04]  /*a3e10*/  LDL.LU R27, [R1+0x4fb0] ;  /* 0x004fb000011b7983 */ /* 0x000ea80000300800 */
[----:B------:R-:W3:Y:S01]  /*a3e20*/  LDL.LU R14, [R1+0x4fac] ;  /* 0x004fac00010e7983 */ /* 0x000ee20000300800 */
[----:B------:R-:W-:-:S03]  /*a3e30*/  IMAD.MOV.U32 R139, RZ, RZ, R15 ;  /* 0x000000ffff8b7224 */ /* 0x000fc600078e000f */
[----:B------:R-:W3:Y:S01]  /*a3e40*/  LDL.LU R15, [R1+0x4fa8] ;  /* 0x004fa800010f7983 */ /* 0x000ee20000300800 */
[----:B----4-:R-:W-:-:S15]  /*a3e50*/  HMMA.1688.F32.TF32 R4, R236, R10, R4 ;  /* 0x0000000aec04723c */ /* 0x010fde0000081004 */
[----:B------:R-:W-:-:S08]  /*a3e60*/  NOP ;  /* 0x0000000000007918 */ /* 0x000fd00000000000 */
[----:B------:R-:W-:Y:S04]  /*a3e70*/  STL.64 [R1+0x8c0], R4 ;  /* 0x0008c00401007387 */ /* 0x000fe80000100a00 */
[----:B------:R1:W-:Y:S04]  /*a3e80*/  STL.64 [R1+0x8c8], R6 ;  /* 0x0008c80601007387 */ /* 0x0003e80000100a00 */
[----:B-1----:R-:W4:Y:S01]  /*a3e90*/  LDL.LU.64 R6, [R1+0x4fa0] ;  /* 0x004fa00001067983 */ /* 0x002f220000300a00 */
[C---:B---3--:R-:W-:Y:S03]  /*a3ea0*/  HMMA.1688.F32.TF32 R76, R236.reuse, R14, R76 ;  /* 0x0000000eec4c723c */ /* 0x048fe6000008104c */
[----:B------:R-:W3:Y:S03]  /*a3eb0*/  LDL.LU.64 R4, [R1+0x4f98] ;  /* 0x004f980001047983 */ /* 0x000ee60000300a00 */
[----:B----4-:R-:W-:-:S15]  /*a3ec0*/  HMMA.1688.F32.TF32 R64, R236, R6, R64 ;  /* 0x00000006ec40723c */ /* 0x010fde0000081040 */
[----:B------:R-:W-:-:S08]  /*a3ed0*/  NOP ;  /* 0x0000000000007918 */ /* 0x000fd00000000000 */
[----:B------:R-:W-:Y:S04]  /*a3ee0*/  STL.64 [R1+0x8b0], R64 ;  /* 0x0008b04001007387 */ /* 0x000fe80000100a00 */
[----:B------:R1:W-:Y:S04]  /*a3ef0*/  STL.64 [R1+0x8b8], R66 ;  /* 0x0008b84201007387 */ /* 0x0003e80000100a00 */
[----:B-1----:R-:W4:Y:S04]  /*a3f00*/  LDL.LU.64 R66, [R1+0x4f90] ;  /* 0x004f900001427983 */ /* 0x002f280000300a00 */
[----:B------:R-:W3:Y:S04]  /*a3f10*/  LDL.LU.64 R64, [R1+0x4f88] ;  /* 0x004f880001407983 */ /* 0x000ee80000300a00 */
[----:B------:R-:W-:Y:S04]  /*a3f20*/  STL.64 [R1+0x8a0], R76 ;  /* 0x0008a04c01007387 */ /* 0x000fe80000100a00 */
[----:B------:R1:W-:Y:S04]  /*a3f30*/  STL.64 [R1+0x8a8], R78 ;  /* 0x0008a84e01007387 */ /* 0x0003e80000100a00 */
[----:B-1----:R-:W3:Y:S01]  /*a3f40*/  LDL.LU.64 R78, [R1+0x4f80] ;  /* 0x004f8000014e7983 */ /* 0x002ee20000300a00 */
[C---:B--2---:R-:W-:Y:S06]  /*a3f50*/  HMMA.1688.F32.TF32 R216, R236.reuse, R26, R216 ;  /* 0x0000001aecd8723c */ /* 0x044fec00000810d8 */
[C---:B------:R-:W-:Y:S06]  /*a3f60*/  HMMA.1688.F32.TF32 R212, R236.reuse, R22, R212 ;  /* 0x00000016ecd4723c */ /* 0x040fec00000810d4 */
[C---:B------:R-:W-:Y:S06]  /*a3f70*/  HMMA.1688.F32.TF32 R208, R236.reuse, R18, R208 ;  /* 0x00000012ecd0723c */ /* 0x040fec00000810d0 */
[C---:B------:R-:W-:Y:S06]  /*a3f80*/  HMMA.1688.F32.TF32 R204, R236.reuse, R94, R204 ;  /* 0x0000005eeccc723c */ /* 0x040fec00000810cc */
[C---:B------:R-:W-:Y:S06]  /*a3f90*/  HMMA.1688.F32.TF32 R200, R236.reuse, R90, R200 ;  /* 0x0000005aecc8723c */ /* 0x040fec00000810c8 */
[C---:B------:R-:W-:Y:S01]  /*a3fa0*/  HMMA.1688.F32.TF32 R192, R236.reuse, R86, R192 ;  /* 0x00000056ecc0723c */ /* 0x040fe200000810c0 */
[----:B------:R-:W2:Y:S05]  /*a3fb0*/  LDL.LU.64 R76, [R1+0x4f78] ;  /* 0x004f7800014c7983 */ /* 0x000eaa0000300a00 */
[C---:B------:R-:W-:Y:S06]  /*a3fc0*/  HMMA.1688.F32.TF32 R196, R236.reuse, R82, R196 ;  /* 0x00000052ecc4723c */ /* 0x040fec00000810c4 */
[C---:B------:R-:W-:Y:S06]  /*a3fd0*/  HMMA.1688.F32.TF32 R228, R236.reuse, R74, R228 ;  /* 0x0000004aece4723c */ /* 0x040fec00000810e4 */
[C---:B------:R-:W-:Y:S01]  /*a3fe0*/  HMMA.1688.F32.TF32 R132, R236.reuse, R70, R132 ;  /* 0x00000046ec84723c */ /* 0x040fe20000081084 */
        /* <DEDUP_REMOVED lines=29> */
[C---:B----4-:R-:W-:Y:S06]  /*a41c0*/  HMMA.1688.F32.TF32 R244, R236.reuse, R66, R244 ;  /* 0x00000042ecf4723c */ /* 0x050fec00000810f4 */
[----:B---3--:R-:W-:-:S15]  /*a41d0*/  HMMA.1688.F32.TF32 R232, R236, R78, R232 ;  /* 0x0000004eece8723c */ /* 0x008fde00000810e8 */
[----:B------:R-:W-:-:S08]  /*a41e0*/  NOP ;  /* 0x0000000000007918 */ /* 0x000fd00000000000 */
        /* <DEDUP_REMOVED lines=19> */
[----:B------:R-:W3:Y:S01]  /*a4320*/  LDL.LU.64 R248, [R1+0x4eb8] ;  /* 0x004eb80001f87983 */ /* 0x000ee20000300a00 */
[----:B------:R-:W-:-:S15]  /*a4330*/  HMMA.1688.F32.TF32 R224, R236, R58, R224 ;  /* 0x0000003aece0723c */ /* 0x000fde00000810e0 */
[----:B------:R-:W-:-:S08]  /*a4340*/  NOP ;  /* 0x0000000000007918 */ /* 0x000fd00000000000 */
[----:B------:R-:W-:Y:S04]  /*a4350*/  STL.64 [R1+0x3e0], R224 ;  /* 0x0003e0e001007387 */ /* 0x000fe80000100a00 */
[----:B------:R1:W-:Y:S02]  /*a4360*/  STL.64 [R1+0x3e8], R226 ;  /* 0x0003e8e201007387 */ /* 0x0003e40000100a00 */
[C---:B-1----:R-:W-:Y:S06]  /*a4370*/  HMMA.1688.F32.TF32 R224, R236.reuse, R54, R220 ;  /* 0x00000036ece0723c */ /* 0x042fec00000810dc */
[C---:B------:R-:W-:Y:S06]  /*a4380*/  HMMA.1688.F32.TF32 R220, R236.reuse, R50, R188 ;  /* 0x00000032ecdc723c */ /* 0x040fec00000810bc */
[C---:B------:R-:W-:Y:S06]  /*a4390*/  HMMA.1688.F32.TF32 R188, R236.reuse, R46, R184 ;  /* 0x0000002eecbc723c */ /* 0x040fec00000810b8 */
[C---:B------:R-:W-:Y:S06]  /*a43a0*/  HMMA.1688.F32.TF32 R184, R236.reuse, R42, R180 ;  /* 0x0000002aecb8723c */ /* 0x040fec00000810b4 */
[C---:B------:R-:W-:Y:S06]  /*a43b0*/  HMMA.1688.F32.TF32 R180, R236.reuse, R38, R176 ;  /* 0x00000026ecb4723c */ /* 0x040fec00000810b0 */
[C---:B------:R-:W-:Y:S06]  /*a43c0*/  HMMA.1688.F32.TF32 R176, R236.reuse, R34, R172 ;  /* 0x00000022ecb0723c */ /* 0x040fec00000810ac */
[----:B------:R-:W-:Y:S06]  /*a43d0*/  HMMA.1688.F32.TF32 R172, R236, R30, R168 ;  /* 0x0000001eecac723c */ /* 0x000fec00000810a8 */
[C---:B------:R-:W-:Y:S06]  /*a43e0*/  HMMA.1688.F32.TF32 R168, R240.reuse, R130, R164 ;  /* 0x00000082f0a8723c */ /* 0x040fec00000810a4 */
[C---:B------:R-:W-:Y:S06]  /*a43f0*/  HMMA.1688.F32.TF32 R164, R240.reuse, R126, R160 ;  /* 0x0000007ef0a4723c */ /* 0x040fec00000810a0 */
[C---:B------:R-:W-:Y:S06]  /*a4400*/  HMMA.1688.F32.TF32 R160, R240.reuse, R122, R156 ;  /* 0x0000007af0a0723c */ /* 0x040fec000008109c */
[C---:B------:R-:W-:Y:S06]  /*a4410*/  HMMA.1688.F32.TF32 R156, R240.reuse, R118, R152 ;  /* 0x00000076f09c723c */ /* 0x040fec0000081098 */
        /* <DEDUP_REMOVED lines=32> */
[----:B-1----:R-:W2:Y:S04]  /*a4620*/  LDL.LU R144, [R1+0xd0] ;  /* 0x0000d00001907983 */ /* 0x002ea80000300800 */
[----:B------:R-:W-:Y:S04]  /*a4630*/  STL.64 [R1+0x330], R140 ;  /* 0x0003308c01007387 */ /* 0x000fe80000100a00 */
[----:B------:R-:W-:Y:S01]  /*a4640*/  STL.64 [R1+0x338], R142 ;  /* 0x0003388e01007387 */ /* 0x000fe20000100a00 */
[----:B---3--:R-:W-:Y:S01]  /*a4650*/  HMMA.1688.F32.TF32 R136, R240, R98, R248 ;  /* 0x00000062f088723c */ /* 0x008fe200000810f8 */
[----:B----4-:R-:W-:Y:S01]  /*a4660*/  IMAD.MOV.U32 R145, RZ, RZ, R247 ;  /* 0x000000ffff917224 */ /* 0x010fe200078e00f7 */
[----:B------:R-:W-:Y:S01]  /*a4670*/  MOV R146, R246 ;  /* 0x000000f600927202 */ /* 0x000fe20000000f00 */
[----:B--2---:R-:W-:-:S15]  /*a4680*/  IMAD.MOV.U32 R147, RZ, RZ, R245 ;  /* 0x000000ffff937224 */ /* 0x004fde00078e00f5 */
[----:B------:R-:W-:-:S05]  /*a4690*/  NOP ;  /* 0x0000000000007918 */ /* 0x000fca0000000000 */
        /* <DEDUP_REMOVED lines=61> */
[----:B------:R-:W2:Y:S01]  /*a4a70*/  LDL.LU R244, [R1+0x4ea4] ;  /* 0x004ea40001f47983 */ /* 0x000ea20000300800 */
[----:B---3--:R-:W-:Y:S02]  /*a4a80*/  IMAD.MOV.U32 R154, RZ, RZ, R247 ;  /* 0x000000ffff9a7224 */ /* 0x008fe400078e00f7 */
[----:B----4-:R-:W-:Y:S01]  /*a4a90*/  IMAD.MOV.U32 R153, RZ, RZ, R246 ;  /* 0x000000ffff997224 */ /* 0x010fe200078e00f6 */
[----:B------:R-:W-:Y:S02]  /*a4aa0*/  MOV R152, R245 ;  /* 0x000000f500987202 */ /* 0x000fe40000000f00 */
[----:B------:R-:W3:Y:S04]  /*a4ab0*/  LDL.LU R245, [R1+0x4ea0] ;  /* 0x004ea00001f57983 */ /* 0x000ee80000300800 */
[----:B------:R-:W3:Y:S04]  /*a4ac0*/  LDL.LU R246, [R1+0x4e9c] ;  /* 0x004e9c0001f67983 */ /* 0x000ee80000300800 */
[----:B------:R-:W3:Y:S04]  /*a4ad0*/  LDL.LU R247, [R1+0x4e98] ;  /* 0x004e980001f77983 */ /* 0x000ee80000300800 */
[----:B------:R-:W4:Y:S04]  /*a4ae0*/  LDL.LU R155, [R1+0xfc] ;  /* 0x0000fc00019b7983 */ /* 0x000f280000300800 */
[----:B------:R-:W4:Y:S04]  /*a4af0*/  LDL.LU R140, [R1+0xc0] ;  /* 0x0000c000018c7983 */ /* 0x000f280000300800 */
[----:B------:R-:W4:Y:S04]  /*a4b00*/  LDL.LU R141, [R1+0xc4] ;  /* 0x0000c400018d7983 */ /* 0x000f280000300800 */
[----:B------:R-:W4:Y:S04]  /*a4b10*/  LDL.LU R142, [R1+0xc8] ;  /* 0x0000c800018e7983 */ /* 0x000f280000300800 */
[----:B------:R-:W4:Y:S01]  /*a4b20*/  LDL.LU R143, [R1+0xcc] ;  /* 0x0000cc00018f7983 */ /* 0x000f220000300800 */
[C---:B--2---:R-:W-:Y:S06]  /*a4b30*/  HMMA.1688.F32.TF32 R136, R240.reuse, R6, R136 ;  /* 0x00000006f088723c */ /* 0x044fec0000081088 */
[----:B---3--:R-:W-:Y:S01]  /*a4b40*/  HMMA.1688.F32.TF32 R236, R240, R10, R244 ;  /* 0x0000000af0ec723c */ /* 0x008fe200000810f4 */
[----:B------:R-:W2:-:S15]  /*a4b50*/  LDL.LU R244, [R1+0x2f0] ;  /* 0x0002f00001f47983 */ /* 0x000e9e0000300800 */
[----:B------:R-:W-:-:S07]  /*a4b60*/  NOP ;  /* 0x0000000000007918 */ /* 0x000fce0000000000 */
[----:B------:R-:W-:Y:S04]  /*a4b70*/  STL.64 [R1+0x310], R236 ;  /* 0x000310ec01007387 */ /* 0x000fe80000100a00 */
[----:B------:R-:W-:Y:S04]  /*a4b80*/  STL.64 [R1+0x318], R238 ;  /* 0x000318ee01007387 */ /* 0x000fe80000100a00 */
[----:B------:R-:W2:Y:S04]  /*a4b90*/  LDL.LU R245, [R1+0x2f4] ;  /* 0x0002f40001f57983 */ /* 0x000ea80000300800 */
[----:B------:R-:W2:Y:S04]  /*a4ba0*/  LDL.LU R246, [R1+0x2f8] ;  /* 0x0002f80001f67983 */ /* 0x000ea80000300800 */
[----:B------:R-:W2:Y:S04]  /*a4bb0*/  LDL.LU R247, [R1+0x2fc] ;  /* 0x0002fc0001f77983 */ /* 0x000ea80000300800 */
[----:B------:R-:W-:Y:S04]  /*a4bc0*/  STL.64 [R1+0x810], R136 ;  /* 0x0008108801007387 */ /* 0x000fe80000100a00 */
[----:B------:R1:W-:Y:S01]  /*a4bd0*/  STL.64 [R1+0x818], R138 ;  /* 0x0008188a01007387 */ /* 0x0003e20000100a00 */
        /* <DEDUP_REMOVED lines=11> */
[----:B-1----:R-:W3:Y:S04]  /*a4c90*/  LDL.LU.64 R138, [R1+0x4e90] ;  /* 0x004e9000018a7983 */ /* 0x002ee80000300a00 */
[----:B------:R-:W3:Y:S01]  /*a4ca0*/  LDL.LU.64 R136, [R1+0x4e88] ;  /* 0x004e880001887983 */ /* 0x000ee20000300a00 */
[C---:B----4-:R-:W-:Y:S03]  /*a4cb0*/  HMMA.1688.F32.TF32 R140, R240.reuse, R46, R140 ;  /* 0x0000002ef08c723c */ /* 0x050fe6000008108c */
[----:B------:R-:W-:Y:S04]  /*a4cc0*/  LDS R236, [R252+UR8+0x86880] ;  /* 0x08688008fcec7984 */ /* 0x000fe80008000800 */
[----:B------:R-:W-:Y:S01]  /*a4cd0*/  LDS R238, [R252+UR8+0x86c80] ;  /* 0x086c8008fcee7984 */ /* 0x000fe20008000800 */
[----:B--2---:R-:W-:-:S15]  /*a4ce0*/  HMMA.1688.F32.TF32 R244, R240, R14, R244 ;  /* 0x0000000ef0f4723c */ /* 0x004fde00000810f4 */
[----:B------:R-:W-:-:S08]  /*a4cf0*/  NOP ;  /* 0x0000000000007918 */ /* 0x000fd00000000000 */
[----:B------:R-:W-:Y:S04]  /*a4d00*/  STL.64 [R1+0x800], R244 ;  /* 0x000800f401007387 */ /* 0x000fe80000100a00 */
[----:B------:R1:W-:Y:S02]  /*a4d10*/  STL.64 [R1+0x808], R246 ;  /* 0x000808f601007387 */ /* 0x0003e40000100a00 */
[----:B-1----:R-:W-:-:S15]  /*a4d20*/  HMMA.1688.F32.TF32 R244, R240, R26, R248 ;  /* 0x0000001af0f4723c */ /* 0x002fde00000810f8 */
[----:B------:R-:W-:-:S08]  /*a4d30*/  NOP ;  /* 0x0000000000007918 */ /* 0x000fd00000000000 */
[----:B------:R1:W-:Y:S04]  /*a4d40*/  STL.64 [R1+0x7f0], R244 ;  /* 0x0007f0f401007387 */ /* 0x0003e80000100a00 */
        /* <DEDUP_REMOVED lines=20> */
[----:B-1----:R-:W-:-:S03]  /*a4e90*/  MOV R244, R135 ;  /* 0x0000008700f47202 */ /* 0x002fc60000000f00 */
[----:B------:R-:W-:Y:S04]  /*a4ea0*/  STL.64 [R1+0x758], R162 ;  /* 0x000758a201007387 */ /* 0x000fe80000100a00 */
[----:B------:R-:W2:Y:S04]  /*a4eb0*/  LDL.LU R135, [R1+0x4e84] ;  /* 0x004e840001877983 */ /* 0x000ea80000300800 */
[----:B------:R-:W-:Y:S04]  /*a4ec0*/  STL.64 [R1+0x740], R156 ;  /* 0x0007409c01007387 */ /* 0x000fe80000100a00 */
[----:B------:R1:W-:Y:S01]  /*a4ed0*/  STL.64 [R1+0x748], R158 ;  /* 0x0007489e01007387 */ /* 0x0003e20000100a00 */
[----:B------:R-:W-:-:S02]  /*a4ee0*/  IMAD.MOV.U32 R245, RZ, RZ, R133 ;  /* 0x000000fffff57224 */ /* 0x000fc400078e0085 */
[----:B---3--:R-:W-:Y:S01]  /*a4ef0*/  IMAD.MOV.U32 R246, RZ, RZ, R136 ;  /* 0x000000fffff67224 */ /* 0x008fe200078e0088 */
[----:B------:R-:W3:Y:S04]  /*a4f00*/  LDL.LU R133, [R1+0x4e80] ;  /* 0x004e800001857983 */ /* 0x000ee80000300800 */
[----:B------:R-:W4:Y:S01]  /*a4f10*/  LDL.LU R136, [R1+0x4e7c] ;  /* 0x004e7c0001887983 */ /* 0x000f220000300800 */
[----:B------:R-:W-:-:S03]  /*a4f20*/  MOV R247, R137 ;  /* 0x0000008900f77202 */ /* 0x000fc60000000f00 */
[----:B------:R-:W4:Y:S01]  /*a4f30*/  LDL.LU R137, [R1+0x4e78] ;  /* 0x004e780001897983 */ /* 0x000f220000300800 */
[C---:B-1----:R-:W-:Y:S06]  /*a4f40*/  HMMA.1688.F32.TF32 R156, R240.reuse, R58, R152 ;  /* 0x0000003af09c723c */ /* 0x042fec0000081098 */
[C---:B------:R-:W-:Y:S06]  /*a4f50*/  HMMA.1688.F32.TF32 R152, R240.reuse, R54, R148 ;  /* 0x00000036f098723c */ /* 0x040fec0000081094 */
[----:B------:R-:W-:Y:S01]  /*a4f60*/  HMMA.1688.F32.TF32 R148, R240, R50, R144 ;  /* 0x00000032f094723c */ /* 0x000fe20000081090 */
[----:B------:R-:W-:-:S02]  /*a4f70*/  IMAD.MOV.U32 R248, RZ, RZ, R139 ;  /* 0x000000fffff87224 */ /* 0x000fc400078e008b */
[----:B------:R-:W-:Y:S01]  /*a4f80*/  IMAD.MOV.U32 R249, RZ, RZ, R138 ;  /* 0x000000fffff97224 */ /* 0x000fe200078e008a */
[----:B------:R-:W4:Y:S04]  /*a4f90*/  LDL.LU R139, [R1+0x4e74] ;  /* 0x004e7400018b7983 */ /* 0x000f280000300800 */
[----:B------:R-:W4:Y:S01]  /*a4fa0*/  LDL.LU R138, [R1+0x4e70] ;  /* 0x004e7000018a7983 */ /* 0x000f220000300800 */
[----:B------:R-:W-:Y:S01]  /*a4fb0*/  MOV R250, R132 ;  /* 0x0000008400fa7202 */ /* 0x000fe20000000f00 */
[----:B------:R-:W-:Y:S02]  /*a4fc0*/  IMAD.MOV.U32 R251, RZ, RZ, R134 ;  /* 0x000000fffffb7224 */ /* 0x000fe400078e0086 */
[----:B------:R-:W4:Y:S04]  /*a4fd0*/  LDL.LU R132, [R1+0x4e6c] ;  /* 0x004e6c0001847983 */ /* 0x000f280000300800 */
[----:B------:R-:W4:Y:S04]  /*a4fe0*/  LDL.LU R134, [R1+0x4e68] ;  /* 0x004e680001867983 */ /* 0x000f280000300800 */
[----:B------:R-:W-:Y:S04]  /*a4ff0*/  STL.64 [R1+0x730], R156 ;  /* 0x0007309c01007387 */ /* 0x000fe80000100a00 */
[----:B------:R-:W-:Y:S04]  /*a5000*/  STL.64 [R1+0x738], R158 ;  /* 0x0007389e01007387 */ /* 0x000fe80000100a00 */
[----:B------:R-:W-:Y:S04]  /*a5010*/  STL.64 [R1+0x720], R152 ;  /* 0x0007209801007387 */ /* 0x000fe80000100a00 */
[----:B------:R-:W-:Y:S04]  /*a5020*/  STL.64 [R1+0x728], R154 ;  /* 0x0007289a01007387 */ /* 0x000fe80000100a00 */
[----:B------:R-:W-:Y:S04]  /*a5030*/  STL.64 [R1+0x710], R148 ;  /* 0x0007109401007387 */ /* 0x000fe80000100a00 */
[----:B------:R1:W-:Y:S01]  /*a5040*/  STL.64 [R1+0x718], R150 ;  /* 0x0007189601007387 */ /* 0x0003e20000100a00 */
[----:B--2---:R-:W-:-:S02]  /*a5050*/  IMAD.MOV.U32 R147, RZ, RZ, R135 ;  /* 0x000000ffff937224 */ /* 0x004fc400078e0087 */
[----:B---3--:R-:W-:Y:S01]  /*a5060*/  IMAD.MOV.U32 R146, RZ, RZ, R133 ;  /* 0x000000ffff927224 */ /* 0x008fe200078e0085 */
[----:B----4-:R-:W-:Y:S01]  /*a5070*/  MOV R145, R136 ;  /* 0x0000008800917202 */ /* 0x010fe20000000f00 */
[----:B------:R-:W-:Y:S02]  /*a5080*/  IMAD.MOV.U32 R144, RZ, RZ, R137 ;  /* 0x000000ffff907224 */ /* 0x000fe400078e0089 */
[----:B------:R-:W2:Y:S04]  /*a5090*/  LDL.LU R137, [R1+0x4e64] ;  /* 0x004e640001897983 */ /* 0x000ea80000300800 */
[----:B------:R3:W-:Y:S04]  /*a50a0*/  STL.64 [R1+0x700], R140 ;  /* 0x0007008c01007387 */ /* 0x0007e80000100a00 */
[----:B------:R4:W-:Y:S04]  /*a50b0*/  STL.64 [R1+0x708], R142 ;  /* 0x0007088e01007387 */ /* 0x0009e80000100a00 */
[----:B------:R-:W3:Y:S04]  /*a50c0*/  LDL.LU R136, [R1+0x4e60] ;  /* 0x004e600001887983 */ /* 0x000ee80000300800 */
[----:B------:R-:W4:Y:S04]  /*a50d0*/  LDL.LU R133, [R1+0x4e5c] ;  /* 0x004e5c0001857983 */ /* 0x000f280000300800 */
[----:B------:R-:W2:Y:S01]  /*a50e0*/  LDL.LU R135, [R1+0x4e58] ;  /* 0x004e580001877983 */ /* 0x000ea20000300800 */
[----:B-1----:R-:W-:Y:S01]  /*a50f0*/  MOV R151, R139 ;  /* 0x0000008b00977202 */ /* 0x002fe20000000f00 */
[----:B------:R-:W-:-:S02]  /*a5100*/  IMAD.MOV.U32 R150, RZ, RZ, R138 ;  /* 0x000000ffff967224 */ /* 0x000fc400078e008a */
[----:B------:R-:W-:Y:S01]  /*a5110*/  IMAD.MOV.U32 R149, RZ, RZ, R132 ;  /* 0x000000ffff957224 */ /* 0x000fe200078e0084 */
[----:B------:R-:W-:Y:S02]  /*a5120*/  MOV R148, R134 ;  /* 0x0000008600947202 */ /* 0x000fe40000000f00 */
[----:B------:R-:W3:Y:S04]  /*a5130*/  LDL.LU R134, [R1+0x4e54] ;  /* 0x004e540001867983 */ /* 0x000ee80000300800 */
[----:B------:R-:W3:Y:S04]  /*a5140*/  LDL.LU R132, [R1+0x4e50] ;  /* 0x004e500001847983 */ /* 0x000ee80000300800 */
[----:B------:R-:W3:Y:S04]  /*a5150*/  LDL.LU R138, [R1+0x4e4c] ;  /* 0x004e4c00018a7983 */ /* 0x000ee80000300800 */
[----:B------:R-:W3:Y:S01]  /*a5160*/  LDL.LU R139, [R1+0x4e48] ;  /* 0x004e4800018b7983 */ /* 0x000ee20000300800 */
[----:B----4-:R-:W-:-:S02]  /*a5170*/  IMAD.MOV.U32 R152, RZ, RZ, R133 ;  /* 0x000000ffff987224 */ /* 0x010fc400078e0085 */
[----:B--2---:R-:W-:Y:S01]  /*a5180*/  IMAD.MOV.U32 R153, RZ, RZ, R135 ;  /* 0x000000ffff997224 */ /* 0x004fe200078e0087 */
[----:B------:R-:W2:Y:S04]  /*a5190*/  LDL.LU R133, [R1+0x4e44] ;  /* 0x004e440001857983 */ /* 0x000ea80000300800 */
[----:B------:R-:W4:Y:S01]  /*a51a0*/  LDL.LU R135, [R1+0x4e40] ;  /* 0x004e400001877983 */ /* 0x000f220000300800 */
[----:B---3--:R-:W-:Y:S01]  /*a51b0*/  MOV R154, R136 ;  /* 0x00000088009a7202 */ /* 0x008fe20000000f00 */
[----:B------:R-:W-:Y:S02]  /*a51c0*/  IMAD.MOV.U32 R155, RZ, RZ, R137 ;  /* 0x000000ffff9b7224 */ /* 0x000fe400078e0089 */
[----:B------:R-:W3:Y:S04]  /*a51d0*/  LDL.LU R136, [R1+0x4e3c] ;  /* 0x004e3c0001887983 */ /* 0x000ee80000300800 */
[----:B------:R-:W3:Y:S01]  /*a51e0*/  LDL.LU R137, [R1+0x4e38] ;  /* 0x004e380001897983 */ /* 0x000ee20000300800 */
[----:B------:R-:W-:Y:S01]  /*a51f0*/  IMAD.MOV.U32 R160, RZ, RZ, R138 ;  /* 0x000000ffffa07224 */ /* 0x000fe200078e008a */
[----:B------:R-:W-:-:S02]  /*a5200*/  MOV R161, R139 ;  /* 0x0000008b00a17202 */ /* 0x000fc40000000f00 */
[----:B------:R-:W3:Y:S04]  /*a5210*/  LDL.LU R138, [R1+0x4e34] ;  /* 0x004e3400018a7983 */ /* 0x000ee80000300800 */
[----:B------:R-:W3:Y:S01]  /*a5220*/  LDL.LU R139, [R1+0x4e30] ;  /* 0x004e3000018b7983 */ /* 0x000ee20000300800 */
[----:B------:R-:W-:Y:S02]  /*a5230*/  IMAD.MOV.U32 R162, RZ, RZ, R132 ;  /* 0x000000ffffa27224 */ /* 0x000fe400078e0084 */
[----:B------:R-:W-:Y:S01]  /*a5240*/  IMAD.MOV.U32 R163, RZ, RZ, R134 ;  /* 0x000000ffffa37224 */ /* 0x000fe200078e0086 */
[----:B------:R-:W3:Y:S04]  /*a5250*/  LDL.LU R132, [R1+0x4e2c] ;  /* 0x004e2c0001847983 */ /* 0x000ee80000300800 */
[----:B------:R-:W3:Y:S01]  /*a5260*/  LDL.LU R134, [R1+0x4e28] ;  /* 0x004e280001867983 */ /* 0x000ee20000300800 */
[----:B--2---:R-:W-:Y:S01]  /*a5270*/  IMAD.MOV.U32 R165, RZ, RZ, R133 ;  /* 0x000000ffffa57224 */ /* 0x004fe200078e0085 */
[----:B----4-:R-:W-:-:S02]  /*a5280*/  MOV R164, R135 ;  /* 0x0000008700a47202 */ /* 0x010fc40000000f00 */
[----:B------:R-:W2:Y:S04]  /*a5290*/  LDL.LU R135, [R1+0x4e24] ;  /* 0x004e240001877983 */ /* 0x000ea80000300800 */
[----:B------:R-:W4:Y:S04]  /*a52a0*/  LDL.LU R133, [R1+0x4e20] ;  /* 0x004e200001857983 */ /* 0x000f280000300800 */
[----:B------:R-:W2:Y:S04]  /*a52b0*/  LDL.LU R166, [R1+0x218] ;  /* 0x0002180001a67983 */ /* 0x000ea80000300800 */
[----:B------:R-:W2:Y:S01]  /*a52c0*/  LDL.LU R167, [R1+0x21c] ;  /* 0x00021c0001a77983 */ /* 0x000ea20000300800 */
[----:B---3--:R-:W-:-:S02]  /*a52d0*/  IMAD.MOV.U32 R171, RZ, RZ, R136 ;  /* 0x000000ffffab7224 */ /* 0x008fc400078e0088 */
[----:B------:R-:W-:Y:S01]  /*a52e0*/  IMAD.MOV.U32 R170, RZ, RZ, R137 ;  /* 0x000000ffffaa7224 */ /* 0x000fe200078e0089 */
[----:B------:R-:W-:Y:S01]  /*a52f0*/  MOV R179, R132 ;  /* 0x0000008400b37202 */ /* 0x000fe20000000f00 */
[----:B------:R-:W-:Y:S01]  /*a5300*/  IMAD.MOV.U32 R177, RZ, RZ, R134 ;  /* 0x000000ffffb17224 */ /* 0x000fe200078e0086 */
[----:B------:R-:W3:Y:S01]  /*a5310*/  LDL.LU R132, [R1+0xa0] ;  /* 0x0000a00001847983 */ /* 0x000ee20000300800 */
[----:B------:R-:W-:Y:S01]  /*a5320*/  MOV R169, R138 ;  /* 0x0000008a00a97202 */ /* 0x000fe20000000f00 */
[----:B------:R-:W-:Y:S02]  /*a5330*/  IMAD.MOV.U32 R168, RZ, RZ, R139 ;  /* 0x000000ffffa87224 */ /* 0x000fe400078e008b */
[----:B----4-:R-:W-:Y:S01]  /*a5340*/  IMAD.MOV.U32 R178, RZ, RZ, R133 ;  /* 0x000000ffffb27224 */ /* 0x010fe200078e0085 */
[----:B--2---:R-:W-:Y:S01]  /*a5350*/  MOV R176, R135 ;  /* 0x0000008700b07202 */ /* 0x004fe20000000f00 */
[----:B------:R-:W3:Y:S04]  /*a5360*/  LDL.LU R133, [R1+0xa4] ;  /* 0x0000a40001857983 */ /* 0x000ee80000300800 */
[----:B------:R-:W3:Y:S04]  /*a5370*/  LDL.LU R134, [R1+0xa8] ;  /* 0x0000a80001867983 */ /* 0x000ee80000300800 */
        /* <DEDUP_REMOVED lines=46> */
[----:B-1----:R-:W3:Y:S04]  /*a5660*/  LDL.LU.64 R134, [R1+0x4e08] ;  /* 0x004e080001867983 */ /* 0x002ee80000300a00 */
[----:B------:R-:W3:Y:S01]  /*a5670*/  LDL.LU.64 R132, [R1+0x4e00] ;  /* 0x004e000001847983 */ /* 0x000ee20000300a00 */
[----:B------:R-:W-:-:S05]  /*a5680*/  LOP3.LUT R239, R252, 0x20, RZ, 0x3c, !PT ;  /* 0x00000020fcef7812 */ /* 0x000fca00078e3cff */
[----:B------:R-:W-:Y:S04]  /*a5690*/  LDS R237, [R239+UR8+0x86880] ;  /* 0x08688008efed7984 */ /* 0x000fe80008000800 */
[----:B------:R-:W4:Y:S02]  /*a56a0*/  LDS R239, [R239+UR8+0x86c80] ;  /* 0x086c8008efef7984 */ /* 0x000f240008000800 */
        /* <DEDUP_REMOVED lines=14> */
[----:B------:R-:W-:Y:S06]  /*a5790*/  HMMA.1688.F32.TF32 R140, R236, R18, R140 ;  /* 0x00000012ec8c723c */ /* 0x000fec000008108c */
[----:B---3--:R-:W-:-:S15]  /*a57a0*/  HMMA.1688.F32.TF32 R132, R240, R34, R132 ;  /* 0x00000022f084723c */ /* 0x008fde0000081084 */
[----:B------:R-:W-:-:S08]  /*a57b0*/  NOP ;  /* 0x0000000000007918 */ /* 0x000fd00000000000 */
[----:B------:R-:W-:Y:S04]  /*a57c0*/  STL.64 [R1+0x6d0], R132 ;  /* 0x0006d08401007387 */ /* 0x000fe80000100a00 */
[----:B------:R2:W-:Y:S02]  /*a57d0*/  STL.64 [R1+0x6d8], R134 ;  /* 0x0006d88601007387 */ /* 0x0005e40000100a00 */
[----:B--2---:R-:W-:Y:S02]  /*a57e0*/  HMMA.1688.F32.TF32 R132, R240, R30, R136 ;  /* 0x0000001ef084723c */ /* 0x004fe40000081088 */
[----:B------:R-:W2:-:S15]  /*a57f0*/  LDL.LU R240, [R1+0x1a0] ;  /* 0x0001a00001f07983 */ /* 0x000e9e0000300800 */
[----:B------:R-:W-:-:S06]  /*a5800*/  NOP ;  /* 0x0000000000007918 */ /* 0x000fcc0000000000 */
        /* <DEDUP_REMOVED lines=8> */
[----:B------:R-:W-:Y:S04]  /*a5890*/  STL.64 [R1+0x300], R224 ;  /* 0x000300e001007387 */ /* 0x000fe80000100a00 */
[----:B------:R1:W-:Y:S01]  /*a58a0*/  STL.64 [R1+0x308], R226 ;  /* 0x000308e201007387 */ /* 0x0003e20000100a00 */
[----:B------:R-:W-:Y:S01]  /*a58b0*/  IMAD.MOV.U32 R139, RZ, RZ, R0 ;  /* 0x000000ffff8b7224 */ /* 0x000fe200078e0000 */
[C---:B------:R-:W-:Y:S02]  /*a58c0*/  HMMA.1688.F32.TF32 R244, R236.reuse, R86, R244 ;  /* 0x00000056ecf4723c */ /* 0x040fe400000810f4 */
[----:B------:R-:W-:Y:S04]  /*a58d0*/  LDS R132, [R3+UR8+0x86880] ;  /* 0x0868800803847984 */ /* 0x000fe80008000800 */
[----:B------:R-:W-:Y:S04]  /*a58e0*/  LDS R134, [R3+UR8+0x86c80] ;  /* 0x086c800803867984 */ /* 0x000fe80008000800 */
[----:B------:R-:W-:Y:S04]  /*a58f0*/  LDS R133, [R2+UR8+0x86880] ;  /* 0x0868800802857984 */ /* 0x000fe80008000800 */
        /* <DEDUP_REMOVED lines=63> */
[----:B------:R1:W-:Y:S04]  /*a5cf0*/  STL.64 [R1+0x218], R242 ;  /* 0x000218f201007387 */ /* 0x0003e80000100a00 */
[----:B------:R-:W-:Y:S04]  /*a5d00*/  STL.64 [R1+0x200], R136 ;  /* 0x0002008801007387 */ /* 0x000fe80000100a00 */
[----:B------:R-:W-:Y:S01]  /*a5d10*/  STL.64 [R1+0x208], R138 ;  /* 0x0002088a01007387 */ /* 0x000fe20000100a00 */
[----:B-1----:R-:W-:Y:S03]  /*a5d20*/  HMMA.1688.F32.TF32 R240, R236, R82, R248 ;  /* 0x00000052ecf0723c */ /* 0x002fe600000810f8 */
[----:B------:R1:W-:Y:S04]  /*a5d30*/  STL.64 [R1+0x1f0], R244 ;  /* 0x0001f0f401007387 */ /* 0x0003e80000100a00 */
[----:B------:R2:W-:-:S15]  /*a5d40*/  STL.64 [R1+0x1f8], R246 ;  /* 0x0001f8f601007387 */ /* 0x0005de0000100a00 */
[----:B------:R-:W-:-:S01]  /*a5d50*/  NOP ;  /* 0x0000000000007918 */ /* 0x000fc20000000000 */
[----:B------:R3:W-:Y:S04]  /*a5d60*/  STL.64 [R1+0x1e0], R240 ;  /* 0x0001e0f001007387 */ /* 0x0007e80000100a00 */
[----:B------:R3:W-:Y:S01]  /*a5d70*/  STL.64 [R1+0x1e8], R242 ;  /* 0x0001e8f201007387 */ /* 0x0007e20000100a00 */
[----:B-1----:R-:W-:Y:S01]  /*a5d80*/  MOV R244, R212 ;  /* 0x000000d400f47202 */ /* 0x002fe20000000f00 */
[----:B------:R-:W-:Y:S02]  /*a5d90*/  IMAD.MOV.U32 R245, RZ, RZ, R213 ;  /* 0x000000fffff57224 */ /* 0x000fe400078e00d5 */
[----:B--2---:R-:W-:Y:S01]  /*a5da0*/  IMAD.MOV.U32 R246, RZ, RZ, R214 ;  /* 0x000000fffff67224 */ /* 0x004fe200078e00d6 */
[----:B------:R-:W-:Y:S01]  /*a5db0*/  MOV R247, R215 ;  /* 0x000000d700f77202 */ /* 0x000fe20000000f00 */
[----:B---3--:R-:W-:-:S02]  /*a5dc0*/  IMAD.MOV.U32 R240, RZ, RZ, R208 ;  /* 0x000000fffff07224 */ /* 0x008fc400078e00d0 */
[----:B------:R-:W-:Y:S01]  /*a5dd0*/  IMAD.MOV.U32 R241, RZ, RZ, R209 ;  /* 0x000000fffff17224 */ /* 0x000fe200078e00d1 */
[----:B------:R-:W-:Y:S01]  /*a5de0*/  MOV R242, R210 ;  /* 0x000000d200f27202 */ /* 0x000fe20000000f00 */
[----:B------:R-:W-:Y:S01]  /*a5df0*/  IMAD.MOV.U32 R243, RZ, RZ, R211 ;  /* 0x000000fffff37224 */ /* 0x000fe200078e00d3 */
[C---:B----4-:R-:W-:Y:S06]  /*a5e00*/  HMMA.1688.F32.TF32 R136, R236.reuse, R78, R140 ;  /* 0x0000004eec88723c */ /* 0x050fec000008108c */
        /* <DEDUP_REMOVED lines=9> */
[C---:B-1----:R-:W-:Y:S06]  /*a5ea0*/  HMMA.1688.F32.TF32 R144, R236.reuse, R62, R156 ;  /* 0x0000003eec90723c */ /* 0x042fec000008109c */
[C---:B--2---:R-:W-:Y:S02]  /*a5eb0*/  HMMA.1688.F32.TF32 R140, R236.reuse, R58, R160 ;  /* 0x0000003aec8c723c */ /* 0x044fe400000810a0 */
[----:B------:R-:W-:Y:S04]  /*a5ec0*/  STL.64 [R1+0x1a0], R136 ;  /* 0x0001a08801007387 */ /* 0x000fe80000100a00 */
[----:B------:R1:W-:Y:S02]  /*a5ed0*/  STL.64 [R1+0x1a8], R138 ;  /* 0x0001a88a01007387 */ /* 0x0003e40000100a00 */
[C---:B-1----:R-:W-:Y:S09]  /*a5ee0*/  HMMA.1688.F32.TF32 R136, R236.reuse, R54, R164 ;  /* 0x00000036ec88723c */ /* 0x042ff200000810a4 */
[----:B------:R-:W-:Y:S04]  /*a5ef0*/  STL.64 [R1+0x190], R144 ;  /* 0x0001909001007387 */ /* 0x000fe80000100a00 */
[----:B------:R1:W-:Y:S04]  /*a5f00*/  STL.64 [R1+0x198], R146 ;  /* 0x0001989201007387 */ /* 0x0003e80000100a00 */
[----:B------:R-:W-:Y:S04]  /*a5f10*/  STL.64 [R1+0x180], R140 ;  /* 0x0001808c01007387 */ /* 0x000fe80000100a00 */
[----:B------:R2:W-:Y:S01]  /*a5f20*/  STL.64 [R1+0x188], R142 ;  /* 0x0001888e01007387 */ /* 0x0005e20000100a00 */
[C---:B-1----:R-:W-:Y:S06]  /*a5f30*/  HMMA.1688.F32.TF32 R144, R236.reuse, R50, R168 ;  /* 0x00000032ec90723c */ /* 0x042fec00000810a8 */
[C---:B--2---:R-:W-:Y:S01]  /*a5f40*/  HMMA.1688.F32.TF32 R140, R236.reuse, R46, R172 ;  /* 0x0000002eec8c723c */ /* 0x044fe200000810ac */
        /* <DEDUP_REMOVED lines=11> */
[----:B-1----:R-:W-:Y:S10]  /*a6000*/  HMMA.1688.F32.TF32 R136, R236, R30, R188 ;  /* 0x0000001eec88723c */ /* 0x002ff400000810bc */
[----:B------:R-:W-:Y:S04]  /*a6010*/  STL.64 [R1+0x130], R144 ;  /* 0x0001309001007387 */ /* 0x000fe80000100a00 */
[----:B------:R-:W-:Y:S04]  /*a6020*/  STL.64 [R1+0x138], R146 ;  /* 0x0001389201007387 */ /* 0x000fe80000100a00 */
[----:B------:R1:W-:Y:S04]  /*a6030*/  STL.64 [R1+0x6c0], R140 ;  /* 0x0006c08c01007387 */ /* 0x0003e80000100a00 */
[----:B------:R2:W-:Y:S01]  /*a6040*/  STL.64 [R1+0x6c8], R142 ;  /* 0x0006c88e01007387 */ /* 0x0005e20000100a00 */
[----:B-1----:R-:W-:Y:S01]  /*a6050*/  IMAD.MOV.U32 R140, RZ, RZ, R216 ;  /* 0x000000ffff8c7224 */ /* 0x002fe200078e00d8 */
[----:B------:R-:W-:Y:S01]  /*a6060*/  MOV R141, R217 ;  /* 0x000000d9008d7202 */ /* 0x000fe20000000f00 */
[----:B--2---:R-:W-:-:S02]  /*a6070*/  IMAD.MOV.U32 R142, RZ, RZ, R218 ;  /* 0x000000ffff8e7224 */ /* 0x004fc400078e00da */
[----:B------:R-:W-:Y:S01]  /*a6080*/  IMAD.MOV.U32 R143, RZ, RZ, R219 ;  /* 0x000000ffff8f7224 */ /* 0x000fe200078e00db */
        /* <DEDUP_REMOVED lines=13> */
[----:B------:R-:W-:-:S03]  /*a6160*/  IMAD.MOV.U32 R144, RZ, RZ, R204 ;  /* 0x000000ffff907224 */ /* 0x000fc600078e00cc */
[----:B------:R-:W2:Y:S01]  /*a6170*/  LDL.LU R204, [R1+0x4cdc] ;  /* 0x004cdc0001cc7983 */ /* 0x000ea20000300800 */
[----:B------:R-:W-:Y:S01]  /*a6180*/  MOV R145, R205 ;  /* 0x000000cd00917202 */ /* 0x000fe20000000f00 */
[----:B------:R-:W-:Y:S02]  /*a6190*/  IMAD.MOV.U32 R146, RZ, RZ, R206 ;  /* 0x000000ffff927224 */ /* 0x000fe400078e00ce */
[----:B------:R-:W2:Y:S04]  /*a61a0*/  LDL.LU R205, [R1+0x4cd8] ;  /* 0x004cd80001cd7983 */ /* 0x000ea80000300800 */
[----:B------:R-:W2:Y:S01]  /*a61b0*/  LDL.LU R206, [R1+0x4cd4] ;  /* 0x004cd40001ce7983 */ /* 0x000ea20000300800 */
[----:B------:R-:W-:Y:S01]  /*a61c0*/  IMAD.MOV.U32 R147, RZ, RZ, R207 ;  /* 0x000000ffff937224 */ /* 0x000fe200078e00cf */
[----:B------:R-:W-:-:S02]  /*a61d0*/  MOV R148, R200 ;  /* 0x000000c800947202 */ /* 0x000fc40000000f00 */
[----:B------:R-:W2:Y:S04]  /*a61e0*/  LDL.LU R207, [R1+0x4cd0] ;  /* 0x004cd00001cf7983 */ /* 0x000ea80000300800 */
[----:B------:R-:W3:Y:S01]  /*a61f0*/  LDL.LU R200, [R1+0x4ccc] ;  /* 0x004ccc0001c87983 */ /* 0x000ee20000300800 */
[----:B------:R-:W-:Y:S02]  /*a6200*/  IMAD.MOV.U32 R149, RZ, RZ, R201 ;  /* 0x000000ffff957224 */ /* 0x000fe400078e00c9 */
[----:B------:R-:W-:Y:S01]  /*a6210*/  IMAD.MOV.U32 R150, RZ, RZ, R202 ;  /* 0x000000ffff967224 */ /* 0x000fe200078e00ca */
[----:B------:R-:W3:Y:S04]  /*a6220*/  LDL.LU R201, [R1+0x4cc8] ;  /* 0x004cc80001c97983 */ /* 0x000ee80000300800 */
[----:B------:R-:W3:Y:S01]  /*a6230*/  LDL.LU R202, [R1+0x4cc4] ;  /* 0x004cc40001ca7983 */ /* 0x000ee20000300800 */
[----:B------:R-:W-:Y:S01]  /*a6240*/  MOV R151, R203 ;  /* 0x000000cb00977202 */ /* 0x000fe20000000f00 */
[----:B------:R-:W-:-:S02]  /*a6250*/  IMAD.MOV.U32 R152, RZ, RZ, R196 ;  /* 0x000000ffff987224 */ /* 0x000fc400078e00c4 */
[----:B------:R-:W3:Y:S04]  /*a6260*/  LDL.LU R203, [R1+0x4cc0] ;  /* 0x004cc00001cb7983 */ /* 0x000ee80000300800 */
[----:B------:R-:W3:Y:S01]  /*a6270*/  LDL.LU R196, [R1+0x4cbc] ;  /* 0x004cbc0001c47983 */ /* 0x000ee20000300800 */
[----:B------:R-:W-:Y:S01]  /*a6280*/  IMAD.MOV.U32 R153, RZ, RZ, R192 ;  /* 0x000000ffff997224 */ /* 0x000fe200078e00c0 */
[----:B------:R-:W-:Y:S02]  /*a6290*/  MOV R154, R193 ;  /* 0x000000c1009a7202 */ /* 0x000fe40000000f00 */
[----:B------:R-:W3:Y:S04]  /*a62a0*/  LDL.LU R192, [R1+0x4cb8] ;  /* 0x004cb80001c07983 */ /* 0x000ee80000300800 */
[----:B------:R-:W3:Y:S01]  /*a62b0*/  LDL.LU R193, [R1+0x4cb4] ;  /* 0x004cb40001c17983 */ /* 0x000ee20000300800 */
[----:B------:R-:W-:-:S02]  /*a62c0*/  IMAD.MOV.U32 R155, RZ, RZ, R194 ;  /* 0x000000ffff9b7224 */ /* 0x000fc400078e00c2 */
[----:B------:R-:W-:Y:S01]  /*a62d0*/  IMAD.MOV.U32 R156, RZ, RZ, R195 ;  /* 0x000000ffff9c7224 */ /* 0x000fe200078e00c3 */
[----:B------:R-:W3:Y:S04]  /*a62e0*/  LDL.LU R194, [R1+0x4cb0] ;  /* 0x004cb00001c27983 */ /* 0x000ee80000300800 */
[----:B------:R-:W3:Y:S01]  /*a62f0*/  LDL.LU R195, [R1+0x4cac] ;  /* 0x004cac0001c37983 */ /* 0x000ee20000300800 */
[----:B------:R-:W-:Y:S01]  /*a6300*/  MOV R157, R197 ;  /* 0x000000c5009d7202 */ /* 0x000fe20000000f00 */
[----:B------:R-:W-:Y:S02]  /*a6310*/  IMAD.MOV.U32 R158, RZ, RZ, R198 ;  /* 0x000000ffff9e7224 */ /* 0x000fe400078e00c6 */
[----:B------:R-:W3:Y:S04]  /*a6320*/  LDL.LU R197, [R1+0x4ca8] ;  /* 0x004ca80001c57983 */ /* 0x000ee80000300800 */
[----:B------:R-:W3:Y:S01]  /*a6330*/  LDL.LU R198, [R1+0x4ca4] ;  /* 0x004ca40001c67983 */ /* 0x000ee20000300800 */
[----:B------:R-:W-:-:S02]  /*a6340*/  IMAD.MOV.U32 R159, RZ, RZ, R199 ;  /* 0x000000ffff9f7224 */ /* 0x000fc400078e00c7 */
[----:B------:R-:W-:Y:S01]  /*a6350*/  IMAD.MOV.U32 R162, RZ, RZ, R5 ;  /* 0x000000ffffa27224 */ /* 0x000fe200078e0005 */
[----:B------:R-:W3:Y:S04]  /*a6360*/  LDL.LU R199, [R1+0x4ca0] ;  /* 0x004ca00001c77983 */ /* 0x000ee80000300800 */
[----:B------:R-:W3:Y:S01]  /*a6370*/  LDL.LU R251, [R1+0xcc0] ;  /* 0x000cc00001fb7983 */ /* 0x000ee20000300800 */
[----:B------:R-:W-:Y:S02]  /*a6380*/  MOV R163, R4 ;  /* 0x0000000400a37202 */ /* 0x000fe40000000f00 */
[----:B------:R-:W-:Y:S01]  /*a6390*/  MOV R160, R9 ;  /* 0x0000000900a07202 */ /* 0x000fe20000000f00 */
[----:B------:R-:W-:Y:S01]  /*a63a0*/  IMAD.MOV.U32 R161, RZ, RZ, R8 ;  /* 0x000000ffffa17224 */ /* 0x000fe200078e0008 */
[C---:B------:R-:W-:Y:S06]  /*a63b0*/  HMMA.1688.F32.TF32 R236, R132.reuse, R94, R144 ;  /* 0x0000005e84ec723c */ /* 0x040fec0000081090 */
[C---:B------:R-:W-:Y:S06]  /*a63c0*/  HMMA.1688.F32.TF32 R240, R132.reuse, R90, R240 ;  /* 0x0000005a84f0723c */ /* 0x040fec00000810f0 */
[C---:B------:R-:W-:Y:S06]  /*a63d0*/  HMMA.1688.F32.TF32 R244, R132.reuse, R86, R244 ;  /* 0x0000005684f4723c */ /* 0x040fec00000810f4 */
[----:B------:R-:W-:Y:S01]  /*a63e0*/  HMMA.1688.F32.TF32 R140, R132, R82, R140 ;  /* 0x00000052848c723c */ /* 0x000fe2000008108c */
[----:B------:R-:W-:Y:S01]  /*a63f0*/  IMAD.MOV.U32 R170, RZ, RZ, R117 ;  /* 0x000000ffffaa7224 */ /* 0x000fe200078e0075 */
[----:B------:R-:W-:Y:S01]  /*a6400*/  MOV R171, R116 ;  /* 0x0000007400ab7202 */ /* 0x000fe20000000f00 */
[----:B------:R-:W-:Y:S01]  /*a6410*/  IMAD.MOV.U32 R168, RZ, RZ, R121 ;  /* 0x000000ffffa87224 */ /* 0x000fe200078e0079 */
[----:B------:R-:W-:-:S02]  /*a6420*/  MOV R169, R120 ;  /* 0x0000007800a97202 */ /* 0x000fc40000000f00 */
[----:B------:R-:W-:Y:S01]  /*a6430*/  LOP3.LUT R165, R252, 0x20, RZ, 0x3c, !PT ;  /* 0x00000020fca57812 */ /* 0x000fe200078e3cff */
[----:B------:R-:W-:Y:S01]  /*a6440*/  IMAD.MOV.U32 R3, RZ, RZ, R137 ;  /* 0x000000ffff037224 */ /* 0x000fe200078e0089 */
[----:B------:R-:W-:Y:S01]  /*a6450*/  MOV R2, R138 ;  /* 0x0000008a00027202 */ /* 0x000fe20000000f00 */
[----:B------:R-:W-:Y:S01]  /*a6460*/  IMAD.MOV.U32 R0, RZ, RZ, R139 ;  /* 0x000000ffff007224 */ /* 0x000fe200078e008b */
[----:B------:R-:W-:Y:S01]  /*a6470*/  LDS R136, [R252+UR8+0x87000] ;  /* 0x08700008fc887984 */ /* 0x000fe20008000800 */
[C---:B----4-:R-:W-:Y:S06]  /*a6480*/  HMMA.1688.F32.TF32 R188, R132.reuse, R114, R208 ;  /* 0x0000007284bc723c */ /* 0x050fec00000810d0 */
[C---:B------:R-:W-:Y:S06]  /*a6490*/  HMMA.1688.F32.TF32 R208, R132.reuse, R10, R228 ;  /* 0x0000000a84d0723c */ /* 0x040fec00000810e4 */
[C---:B--2---:R-:W-:Y:S06]  /*a64a0*/  HMMA.1688.F32.TF32 R184, R132.reuse, R118, R204 ;  /* 0x0000007684b8723c */ /* 0x044fec00000810cc */
[C---:B---3--:R-:W-:Y:S06]  /*a64b0*/  HMMA.1688.F32.TF32 R180, R132.reuse, R122, R200 ;  /* 0x0000007a84b4723c */ /* 0x048fec00000810c8 */
[C---:B------:R-:W-:Y:S06]  /*a64c0*/  HMMA.1688.F32.TF32 R172, R132.reuse, R130, R192 ;  /* 0x0000008284ac723c */ /* 0x040fec00000810c0 */
[C---:B------:R-:W-:Y:S06]  /*a64d0*/  HMMA.1688.F32.TF32 R192, R132.reuse, R110, R212 ;  /* 0x0000006e84c0723c */ /* 0x040fec00000810d4 */
[C---:B------:R-:W-:Y:S06]  /*a64e0*/  HMMA.1688.F32.TF32 R212, R132.reuse, R6, R232 ;  /* 0x0000000684d4723c */ /* 0x040fec00000810e8 */
[C---:B------:R-:W-:Y:S01]  /*a64f0*/  HMMA.1688.F32.TF32 R176, R132.reuse, R126, R196 ;  /* 0x0000007e84b0723c */ /* 0x040fe200000810c4 */
[----:B------:R-:W-:Y:S01]  /*a6500*/  IMAD.MOV.U32 R116, RZ, RZ, R81 ;  /* 0x000000ffff747224 */ /* 0x000fe200078e0051 */
[----:B------:R-:W-:Y:S01]  /*a6510*/  MOV R117, R80 ;  /* 0x0000005000757202 */ /* 0x000fe20000000f00 */
[----:B------:R-:W-:Y:S01]  /*a6520*/  IMAD.MOV.U32 R120, RZ, RZ, R97 ;  /* 0x000000ffff787224 */ /* 0x000fe200078e0061 */
[----:B------:R-:W-:Y:S01]  /*a6530*/  MOV R121, R96 ;  /* 0x0000006000797202 */ /* 0x000fe20000000f00 */
[----:B------:R-:W1:Y:S04]  /*a6540*/  LDSM.16.M88.4 R4, [R251+UR9+0x180] ;  /* 0x00018009fb04783b */ /* 0x000e680008000200 */
[----:B------:R-:W2:Y:S01]  /*a6550*/  LDSM.16.M88.4 R8, [R251+UR9+0x2180] ;  /* 0x00218009fb08783b */ /* 0x000ea20008000200 */
[C---:B------:R-:W-:Y:S06]  /*a6560*/  HMMA.1688.F32.TF32 R196, R132.reuse, R106, R216 ;  /* 0x0000006a84c4723c */ /* 0x040fec00000810d8 */
[C---:B------:R-:W-:Y:S06]  /*a6570*/  HMMA.1688.F32.TF32 R200, R132.reuse, R102, R220 ;  /* 0x0000006684c8723c */ /* 0x040fec00000810dc */
[C---:B------:R-:W-:Y:S06]  /*a6580*/  HMMA.1688.F32.TF32 R204, R132.reuse, R98, R224 ;  /* 0x0000006284cc723c */ /* 0x040fec00000810e0 */
[C---:B------:R-:W-:Y:S06]  /*a6590*/  HMMA.1688.F32.TF32 R216, R132.reuse, R14, R160 ;  /* 0x0000000e84d8723c */ /* 0x040fec00000810a0 */
[C---:B------:R-:W-:Y:S01]  /*a65a0*/  HMMA.1688.F32.TF32 R220, R132.reuse, R26, R156 ;  /* 0x0000001a84dc723c */ /* 0x040fe2000008109c */
[----:B------:R-:W-:Y:S01]  /*a65b0*/  IMAD.MOV.U32 R144, RZ, RZ, R49 ;  /* 0x000000ffff907224 */ /* 0x000fe200078e0031 */
[----:B------:R-:W-:Y:S01]  /*a65c0*/  MOV R145, R48 ;  /* 0x0000003000917202 */ /* 0x000fe20000000f00 */
[----:B------:R-:W-:Y:S04]  /*a65d0*/  LDS R138, [R252+UR8+0x87400] ;  /* 0x08740008fc8a7984 */ /* 0x000fe80008000800 */
[----:B------:R-:W-:Y:S04]  /*a65e0*/  LDS R137, [R165+UR8+0x87000] ;  /* 0x08700008a5897984 */ /* 0x000fe80008000800 */
[----:B------:R-:W3:Y:S04]  /*a65f0*/  LDS R139, [R165+UR8+0x87400] ;  /* 0x08740008a58b7984 */ /* 0x000ee80008000800 */
        /* <DEDUP_REMOVED lines=9> */
[----:B------:R4:W-:Y:S01]  /*a6690*/  STL.64 [R1+0x4b30], R184 ;  /* 0x004b30b801007387 */ /* 0x0009e20000100a00 */
[C---:B------:R-:W-:Y:S03]  /*a66a0*/  HMMA.1688.F32.TF32 R224, R132.reuse, R22, R152 ;  /* 0x0000001684e0723c */ /* 0x040fe60000081098 */
[----:B------:R3:W-:Y:S04]  /*a66b0*/  STL.64 [R1+0x4b48], R190 ;  /* 0x004b48be01007387 */ /* 0x0007e80000100a00 */
[----:B------:R3:W-:Y:S01]  /*a66c0*/  STL.64 [R1+0x4b40], R188 ;  /* 0x004b40bc01007387 */ /* 0x0007e20000100a00 */
        /* <DEDUP_REMOVED lines=15> */
[----:B--2---:R-:W-:Y:S04]  /*a67c0*/  STL [R1+0x4aec], R10 ;  /* 0x004aec0a01007387 */ /* 0x004fe80000100800 */
[----:B------:R-:W-:Y:S04]  /*a67d0*/  STL [R1+0x4ae8], R11 ;  /* 0x004ae80b01007387 */ /* 0x000fe80000100800 */
        /* <DEDUP_REMOVED lines=14> */
[----:B------:R-:W-:Y:S01]  /*a68c0*/  IMAD.MOV.U32 R148, RZ, RZ, R68 ;  /* 0x000000ffff947224 */ /* 0x000fe200078e0044 */
[----:B------:R-:W-:-:S02]  /*a68d0*/  MOV R149, R69 ;  /* 0x0000004500957202 */ /* 0x000fc40000000f00 */
[----:B------:R-:W2:Y:S04]  /*a68e0*/  LDL.LU R68, [R1+0x4c9c] ;  /* 0x004c9c0001447983 */ /* 0x000ea80000300800 */
[----:B------:R-:W2:Y:S01]  /*a68f0*/  LDL.LU R69, [R1+0x4c98] ;  /* 0x004c980001457983 */ /* 0x000ea20000300800 */
[----:B------:R-:W-:Y:S01]  /*a6900*/  IMAD.MOV.U32 R150, RZ, RZ, R72 ;  /* 0x000000ffff967224 */ /* 0x000fe200078e0048 */
[----:B------:R-:W-:Y:S02]  /*a6910*/  MOV R151, R73 ;  /* 0x0000004900977202 */ /* 0x000fe40000000f00 */
[----:B------:R-:W2:Y:S04]  /*a6920*/  LDL.LU R72, [R1+0x4c94] ;  /* 0x004c940001487983 */ /* 0x000ea80000300800 */
[----:B------:R-:W2:Y:S01]  /*a6930*/  LDL.LU R73, [R1+0x4c90] ;  /* 0x004c900001497983 */ /* 0x000ea20000300800 */
[----:B------:R-:W-:Y:S01]  /*a6940*/  IMAD.MOV.U32 R152, RZ, RZ, R84 ;  /* 0x000000ffff987224 */ /* 0x000fe200078e0054 */
[----:B------:R-:W-:-:S02]  /*a6950*/  MOV R153, R85 ;  /* 0x0000005500997202 */ /* 0x000fc40000000f00 */
[----:B------:R-:W3:Y:S04]  /*a6960*/  LDL.LU R84, [R1+0x4c8c] ;  /* 0x004c8c0001547983 */ /* 0x000ee80000300800 */
[----:B------:R-:W2:Y:S01]  /*a6970*/  LDL.LU R85, [R1+0x4c88] ;  /* 0x004c880001557983 */ /* 0x000ea20000300800 */
[----:B------:R-:W-:Y:S01]  /*a6980*/  IMAD.MOV.U32 R154, RZ, RZ, R88 ;  /* 0x000000ffff9a7224 */ /* 0x000fe200078e0058 */
[----:B------:R-:W-:Y:S02]  /*a6990*/  MOV R155, R89 ;  /* 0x00000059009b7202 */ /* 0x000fe40000000f00 */
[----:B------:R-:W2:Y:S04]  /*a69a0*/  LDL.LU R88, [R1+0x4c84] ;  /* 0x004c840001587983 */ /* 0x000ea80000300800 */
[----:B------:R-:W2:Y:S01]  /*a69b0*/  LDL.LU R89, [R1+0x4c80] ;  /* 0x004c800001597983 */ /* 0x000ea20000300800 */
        /* <DEDUP_REMOVED lines=9> */
[----:B------:R-:W-:Y:S01]  /*a6a50*/  MOV R234, R141 ;  /* 0x0000008d00ea7202 */ /* 0x000fe20000000f00 */
[----:B------:R-:W-:Y:S01]  /*a6a60*/  IMAD.MOV.U32 R233, RZ, RZ, R142 ;  /* 0x000000ffffe97224 */ /* 0x000fe200078e008e */
[----:B------:R-:W-:Y:S01]  /*a6a70*/  MOV R232, R143 ;  /* 0x0000008f00e87202 */ /* 0x000fe20000000f00 */
[----:B----4-:R-:W-:Y:S01]  /*a6a80*/  IMAD.MOV.U32 R184, RZ, RZ, R77 ;  /* 0x000000ffffb87224 */ /* 0x010fe200078e004d */
[----:B------:R-:W-:Y:S01]  /*a6a90*/  MOV R185, R76 ;  /* 0x0000004c00b97202 */ /* 0x000fe20000000f00 */
[----:B------:R-:W-:Y:S01]  /*a6aa0*/  IMAD.MOV.U32 R186, RZ, RZ, R65 ;  /* 0x000000ffffba7224 */ /* 0x000fe200078e0041 */
[----:B------:R-:W-:Y:S01]  /*a6ab0*/  MOV R187, R64 ;  /* 0x0000004000bb7202 */ /* 0x000fe20000000f00 */
[----:B------:R-:W-:Y:S01]  /*a6ac0*/  STL.64 [R1+0x4c28], R234 ;  /* 0x004c28ea01007387 */ /* 0x000fe20000100a00 */
[----:B------:R-:W-:Y:S01]  /*a6ad0*/  IMAD.MOV.U32 R118, RZ, RZ, R61 ;  /* 0x000000ffff767224 */ /* 0x000fe200078e003d */
[----:B------:R-:W-:-:S02]  /*a6ae0*/  MOV R119, R60 ;  /* 0x0000003c00777202 */ /* 0x000fc40000000f00 */
[----:B------:R-:W-:Y:S01]  /*a6af0*/  STL.64 [R1+0x4c20], R232 ;  /* 0x004c20e801007387 */ /* 0x000fe20000100a00 */
        /* <DEDUP_REMOVED lines=18> */
[----:B------:R-:W-:Y:S04]  /*a6c20*/  LDSM.16.M88.4 R80, [R251+UR9+0x24180] ;  /* 0x02418009fb50783b */ /* 0x000fe80008000200 */
[----:B------:R-:W-:Y:S04]  /*a6c30*/  LDSM.16.M88.4 R92, [R251+UR9+0x2a180] ;  /* 0x02a18009fb5c783b */ /* 0x000fe80008000200 */
[----:B------:R-:W-:Y:S04]  /*a6c40*/  LDSM.16.M88.4 R96, [R251+UR9+0x2c180] ;  /* 0x02c18009fb60783b */ /* 0x000fe80008000200 */
[----:B------:R-:W-:Y:S04]  /*a6c50*/  LDSM.16.M88.4 R100, [R251+UR9+0x2e180] ;  /* 0x02e18009fb64783b */ /* 0x000fe80008000200 */
[----:B------:R-:W-:Y:S04]  /*a6c60*/  LDSM.16.M88.4 R104, [R251+UR9+0x30180] ;  /* 0x03018009fb68783b */ /* 0x000fe80008000200 */
[----:B------:R-:W-:Y:S04]  /*a6c70*/  LDSM.16.M88.4 R116, [R251+UR9+0x36180] ;  /* 0x03618009fb74783b */ /* 0x000fe80008000200 */
[----:B------:R-:W-:Y:S01]  /*a6c80*/  LDSM.16.M88.4 R120, [R251+UR9+0x38180] ;  /* 0x03818009fb78783b */ /* 0x000fe20008000200 */
[----:B---3--:R-:W-:Y:S01]  /*a6c90*/  MOV R191, R84 ;  /* 0x0000005400bf7202 */ /* 0x008fe20000000f00 */
[----:B--2---:R-:W-:-:S02]  /*a6ca0*/  IMAD.MOV.U32 R190, RZ, RZ, R85 ;  /* 0x000000ffffbe7224 */ /* 0x004fc400078e0055 */
[----:B------:R-:W-:Y:S01]  /*a6cb0*/  IMAD.MOV.U32 R114, RZ, RZ, R69 ;  /* 0x000000ffff727224 */ /* 0x000fe200078e0045 */
[----:B------:R-:W-:Y:S02]  /*a6cc0*/  MOV R115, R68 ;  /* 0x0000004400737202 */ /* 0x000fe40000000f00 */
[----:B------:R-:W-:Y:S01]  /*a6cd0*/  MOV R189, R88 ;  /* 0x0000005800bd7202 */ /* 0x000fe20000000f00 */
[----:B------:R-:W-:Y:S01]  /*a6ce0*/  IMAD.MOV.U32 R188, RZ, RZ, R89 ;  /* 0x000000ffffbc7224 */ /* 0x000fe200078e0059 */
[----:B------:R-:W-:Y:S04]  /*a6cf0*/  LDSM.16.M88.4 R84, [R251+UR9+0x26180] ;  /* 0x02618009fb54783b */ /* 0x000fe80008000200 */
[----:B------:R-:W-:Y:S01]  /*a6d00*/  LDSM.16.M88.4 R88, [R251+UR9+0x28180] ;  /* 0x02818009fb58783b */ /* 0x000fe20008000200 */
[----:B------:R-:W-:-:S02]  /*a6d10*/  MOV R143, R108 ;  /* 0x0000006c008f7202 */ /* 0x000fc40000000f00 */
[----:B------:R-:W-:Y:S01]  /*a6d20*/  MOV R141, R112 ;  /* 0x00000070008d7202 */ /* 0x000fe20000000f00 */
[----:B------:R-:W-:Y:S02]  /*a6d30*/  IMAD.MOV.U32 R140, RZ, RZ, R113 ;  /* 0x000000ffff8c7224 */ /* 0x000fe400078e0071 */
[----:B------:R-:W-:Y:S02]  /*a6d40*/  IMAD.MOV.U32 R142, RZ, RZ, R109 ;  /* 0x000000ffff8e7224 */ /* 0x000fe400078e006d */
[----:B------:R-:W-:Y:S01]  /*a6d50*/  IMAD.MOV.U32 R112, RZ, RZ, R73 ;  /* 0x000000ffff707224 */ /* 0x000fe200078e0049 */
[----:B------:R-:W-:Y:S01]  /*a6d60*/  MOV R113, R72 ;  /* 0x0000004800717202 */ /* 0x000fe20000000f00 */
[----:B------:R-:W-:Y:S03]  /*a6d70*/  LDSM.16.M88.4 R108, [R251+UR9+0x32180] ;  /* 0x03218009fb6c783b */ /* 0x000fe60008000200 */
[----:B------:R-:W-:Y:S07]  /*a6d80*/  HMMA.1688.F32.TF32 R76, R132, R78, R140 ;  /* 0x0000004e844c723c */ /* 0x000fee000008108c */
[----:B------:R-:W-:Y:S01]  /*a6d90*/  IMAD.MOV.U32 R142, RZ, RZ, R13 ;  /* 0x000000ffff8e7224 */ /* 0x000fe200078e000d */
[----:B------:R-:W-:-:S02]  /*a6da0*/  MOV R143, R12 ;  /* 0x0000000c008f7202 */ /* 0x000fc40000000f00 */
[C---:B------:R-:W-:Y:S06]  /*a6db0*/  HMMA.1688.F32.TF32 R12, R132.reuse, R74, R188 ;  /* 0x0000004a840c723c */ /* 0x040fec00000810bc */
[----:B------:R-:W-:Y:S01]  /*a6dc0*/  HMMA.1688.F32.TF32 R68, R132, R70, R112 ;  /* 0x000000468444723c */ /* 0x000fe20000081070 */
[----:B------:R-:W-:Y:S01]  /*a6dd0*/  IMAD.MOV.U32 R140, RZ, RZ, R41 ;  /* 0x000000ffff8c7224 */ /* 0x000fe200078e0029 */
[----:B------:R-:W-:Y:S01]  /*a6de0*/  MOV R141, R40 ;  /* 0x00000028008d7202 */ /* 0x000fe20000000f00 */
[----:B------:R-:W-:Y:S04]  /*a6df0*/  LDSM.16.M88.4 R72, [R251+UR9+0x20180] ;  /* 0x02018009fb48783b */ /* 0x000fe80008000200 */
[----:B------:R-:W-:Y:S11]  /*a6e00*/  LDSM.16.M88.4 R112, [R251+UR9+0x34180] ;  /* 0x03418009fb70783b */ /* 0x000ff60008000200 */
[----:B------:R-:W-:Y:S01]  /*a6e10*/  IMAD.MOV.U32 R177, RZ, RZ, R12 ;  /* 0x000000ffffb17224 */ /* 0x000fe200078e000c */
[----:B------:R-:W-:Y:S01]  /*a6e20*/  MOV R178, R13 ;  /* 0x0000000d00b27202 */ /* 0x000fe20000000f00 */
[----:B------:R-:W-:Y:S01]  /*a6e30*/  IMAD.MOV.U32 R172, RZ, RZ, R14 ;  /* 0x000000ffffac7224 */ /* 0x000fe200078e000e */
[----:B------:R-:W-:-:S02]  /*a6e40*/  MOV R173, R15 ;  /* 0x0000000f00ad7202 */ /* 0x000fc40000000f00 */
[C---:B------:R-:W-:Y:S01]  /*a6e50*/  HMMA.1688.F32.TF32 R12, R132.reuse, R66, R184 ;  /* 0x00000042840c723c */ /* 0x040fe200000810b8 */
[----:B------:R-:W-:Y:S01]  /*a6e60*/  MOV R183, R79 ;  /* 0x0000004f00b77202 */ /* 0x000fe20000000f00 */
[----:B------:R-:W-:Y:S01]  /*a6e70*/  IMAD.MOV.U32 R174, RZ, RZ, R76 ;  /* 0x000000ffffae7224 */ /* 0x000fe200078e004c */
[----:B------:R-:W-:Y:S01]  /*a6e80*/  MOV R175, R77 ;  /* 0x0000004d00af7202 */ /* 0x000fe20000000f00 */
[----:B------:R-:W-:Y:S01]  /*a6e90*/  IMAD.MOV.U32 R179, RZ, RZ, R78 ;  /* 0x000000ffffb37224 */ /* 0x000fe200078e004e */
[----:B------:R-:W-:Y:S04]  /*a6ea0*/  LDSM.16.M88.4 R64, [R251+UR9+0x1c180] ;  /* 0x01c18009fb40783b */ /* 0x000fe80008000200 */
        /* <DEDUP_REMOVED lines=8> */
[----:B------:R-:W-:Y:S04]  /*a6f30*/  LDSM.16.M88.4 R76, [R251+UR9+0x22180] ;  /* 0x02218009fb4c783b */ /* 0x000fe80008000200 */
[----:B------:R-:W-:Y:S04]  /*a6f40*/  LDSM.16.M88.4 R68, [R251+UR9+0x1e180] ;  /* 0x01e18009fb44783b */ /* 0x000fe80008000200 */
[----:B------:R-:W-:Y:S04]  /*a6f50*/  STL.64 [R1+0x670], R12 ;  /* 0x0006700c01007387 */ /* 0x000fe80000100a00 */
[----:B------:R1:W-:Y:S02]  /*a6f60*/  STL.64 [R1+0x678], R14 ;  /* 0x0006780e01007387 */ /* 0x0003e40000100a00 */
[C---:B-1----:R-:W-:Y:S02]  /*a6f70*/  HMMA.1688.F32.TF32 R12, R132.reuse, R54, R124 ;  /* 0x00000036840c723c */ /* 0x042fe4000008107c */
[----:B------:R-:W-:Y:S04]  /*a6f80*/  STL.64 [R1+0x660], R60 ;  /* 0x0006603c01007387 */ /* 0x000fe80000100a00 */
[----:B------:R-:W-:Y:S01]  /*a6f90*/  STL.64 [R1+0x668], R62 ;  /* 0x0006683e01007387 */ /* 0x000fe20000100a00 */
[C---:B------:R-:W-:Y:S03]  /*a6fa0*/  HMMA.1688.F32.TF32 R52, R132.reuse, R50, R128 ;  /* 0x000000328434723c */ /* 0x040fe60000081080 */
[----:B------:R-:W-:Y:S04]  /*a6fb0*/  STL.64 [R1+0x650], R56 ;  /* 0x0006503801007387 */ /* 0x000fe80000100a00 */
[----:B------:R-:W-:Y:S01]  /*a6fc0*/  STL.64 [R1+0x658], R58 ;  /* 0x0006583a01007387 */ /* 0x000fe20000100a00 */
[C---:B------:R-:W-:Y:S03]  /*a6fd0*/  HMMA.1688.F32.TF32 R48, R132.reuse, R46, R168 ;  /* 0x0000002e8430723c */ /* 0x040fe600000810a8 */
[----:B------:R-:W-:Y:S04]  /*a6fe0*/  LDSM.16.M88.4 R124, [R251+UR9+0x3a180] ;  /* 0x03a18009fb7c783b */ /* 0x000fe80008000200 */
[----:B------:R-:W-:Y:S04]  /*a6ff0*/  LDSM.16.M88.4 R128, [R251+UR9+0x3c180] ;  /* 0x03c18009fb80783b */ /* 0x000fe80008000200 */
[----:B------:R-:W-:Y:S04]  /*a7000*/  LDSM.16.M88.4 R56, [R251+UR9+0x18180] ;  /* 0x01818009fb38783b */ /* 0x000fe80008000200 */
[----:B------:R-:W-:Y:S04]  /*a7010*/  LDSM.16.M88.4 R60, [R251+UR9+0x1a180] ;  /* 0x01a18009fb3c783b */ /* 0x000fe80008000200 */
[----:B------:R-:W-:Y:S04]  /*a7020*/  STL.64 [R1+0x640], R12 ;  /* 0x0006400c01007387 */ /* 0x000fe80000100a00 */
[----:B------:R1:W-:Y:S02]  /*a7030*/  STL.64 [R1+0x648], R14 ;  /* 0x0006480e01007387 */ /* 0x0003e40000100a00 */
[C---:B-1----:R-:W-:Y:S02]  /*a7040*/  HMMA.1688.F32.TF32 R12, R132.reuse, R42, R160 ;  /* 0x0000002a840c723c */ /* 0x042fe400000810a0 */
[----:B------:R-:W-:Y:S04]  /*a7050*/  STL.64 [R1+0x5d0], R52 ;  /* 0x0005d03401007387 */ /* 0x000fe80000100a00 */
[----:B------:R-:W-:Y:S04]  /*a7060*/  STL.64 [R1+0x5d8], R54 ;  /* 0x0005d83601007387 */ /* 0x000fe80000100a00 */
[----:B------:R-:W-:Y:S04]  /*a7070*/  STL.64 [R1+0x5a0], R48 ;  /* 0x0005a03001007387 */ /* 0x000fe80000100a00 */
[----:B------:R-:W-:Y:S01]  /*a7080*/  STL.64 [R1+0x5a8], R50 ;  /* 0x0005a83201007387 */ /* 0x000fe20000100a00 */
[C---:B------:R-:W-:Y:S06]  /*a7090*/  HMMA.1688.F32.TF32 R44, R132.reuse, R38, R156 ;  /* 0x00000026842c723c */ /* 0x040fec000008109c */
[C---:B------:R-:W-:Y:S01]  /*a70a0*/  HMMA.1688.F32.TF32 R40, R132.reuse, R34, R152 ;  /* 0x000000228428723c */ /* 0x040fe20000081098 */
[----:B------:R-:W-:Y:S04]  /*a70b0*/  LDSM.16.M88.4 R48, [R251+UR9+0x14180] ;  /* 0x01418009fb30783b */ /* 0x000fe80008000200 */
[----:B------:R-:W-:Y:S04]  /*a70c0*/  LDSM.16.M88.4 R52, [R251+UR9+0x16180] ;  /* 0x01618009fb34783b */ /* 0x000fe80008000200 */
[----:B------:R-:W-:Y:S04]  /*a70d0*/  STL.64 [R1+0x4b0], R12 ;  /* 0x0004b00c01007387 */ /* 0x000fe80000100a00 */
[----:B------:R1:W-:Y:S02]  /*a70e0*/  STL.64 [R1+0x4b8], R14 ;  /* 0x0004b80e01007387 */ /* 0x0003e40000100a00 */
[----:B-1----:R-:W-:Y:S02]  /*a70f0*/  HMMA.1688.F32.TF32 R12, R132, R30, R148 ;  /* 0x0000001e840c723c */ /* 0x002fe40000081094 */
[----:B------:R-:W-:Y:S04]  /*a7100*/  STL.64 [R1+0x4a0], R44 ;  /* 0x0004a02c01007387 */ /* 0x000fe80000100a00 */
[----:B------:R-:W-:Y:S04]  /*a7110*/  STL.64 [R1+0x4a8], R46 ;  /* 0x0004a82e01007387 */ /* 0x000fe80000100a00 */
[----:B------:R-:W-:Y:S04]  /*a7120*/  LDSM.16.M88.4 R44, [R251+UR9+0x12180] ;  /* 0x01218009fb2c783b */ /* 0x000fe80008000200 */
[----:B------:R-:W-:Y:S09]  /*a7130*/  LDSM.16.M88.4 R132, [R251+UR9+0x3e180] ;  /* 0x03e18009fb84783b */ /* 0x000ff20008000200 */
[----:B------:R-:W-:Y:S04]  /*a7140*/  STL [R1+0x4afc], R12 ;  /* 0x004afc0c01007387 */ /* 0x000fe80000100800 */
[----:B------:R-:W-:Y:S04]  /*a7150*/  STL.64 [R1+0x490], R40 ;  /* 0x0004902801007387 */ /* 0x000fe80000100a00 */
[----:B------:R1:W-:Y:S02]  /*a7160*/  STL.64 [R1+0x498], R42 ;  /* 0x0004982a01007387 */ /* 0x0003e40000100a00 */
[----:B-1----:R-:W-:Y:S01]  /*a7170*/  HMMA.1688.F32.TF32 R40, R136, R4, R144 ;  /* 0x000000048828723c */ /* 0x002fe20000081090 */
[----:B------:R-:W-:Y:S01]  /*a7180*/  IMAD.MOV.U32 R148, RZ, RZ, R21 ;  /* 0x000000ffff947224 */ /* 0x000fe200078e0015 */
[----:B------:R-:W-:-:S02]  /*a7190*/  MOV R149, R20 ;  /* 0x0000001400957202 */ /* 0x000fc40000000f00 */
[----:B------:R-:W1:-:S15]  /*a71a0*/  LDSM.16.M88.4 R20, [R251+UR9+0x6180] ;  /* 0x00618009fb14783b */ /* 0x000e5e0008000200 */
[----:B------:R-:W-:-:S05]  /*a71b0*/  NOP ;  /* 0x0000000000007918 */ /* 0x000fca0000000000 */
[----:B------:R-:W-:Y:S01]  /*a71c0*/  IMAD.MOV.U32 R10, RZ, RZ, R40 ;  /* 0x000000ffff0a7224 */ /* 0x000fe200078e0028 */
[----:B------:R-:W-:Y:S01]  /*a71d0*/  MOV R11, R41 ;  /* 0x00000029000b7202 */ /* 0x000fe20000000f00 */
[----:B------:R-:W-:Y:S01]  /*a71e0*/  IMAD.MOV.U32 R6, RZ, RZ, R42 ;  /* 0x000000ffff067224 */ /* 0x000fe200078e002a */
[----:B------:R-:W-:Y:S02]  /*a71f0*/  MOV R7, R43 ;  /* 0x0000002b00077202 */ /* 0x000fe40000000f00 */
[----:B------:R-:W-:Y:S01]  /*a7200*/  HMMA.1688.F32.TF32 R40, R136, R8, R140 ;  /* 0x000000088828723c */ /* 0x000fe2000008108c */
[----:B------:R-:W-:Y:S01]  /*a7210*/  IMAD.MOV.U32 R146, RZ, RZ, R33 ;  /* 0x000000ffff927224 */ /* 0x000fe200078e0021 */
[----:B------:R-:W-:Y:S01]  /*a7220*/  MOV R147, R32 ;  /* 0x0000002000937202 */ /* 0x000fe20000000f00 */
[----:B------:R2:W-:Y:S04]  /*a7230*/  STL [R1+0x4af8], R13 ;  /* 0x004af80d01007387 */ /* 0x0005e80000100800 */
[----:B------:R-:W-:Y:S01]  /*a7240*/  LDSM.16.M88.4 R32, [R251+UR9+0xc180] ;  /* 0x00c18009fb20783b */ /* 0x000fe20008000200 */
[----:B------:R-:W-:Y:S01]  /*a7250*/  IMAD.MOV.U32 R142, RZ, RZ, R25 ;  /* 0x000000ffff8e7224 */ /* 0x000fe200078e0019 */
[----:B------:R-:W-:Y:S01]  /*a7260*/  MOV R143, R24 ;  /* 0x00000018008f7202 */ /* 0x000fe20000000f00 */
[----:B------:R-:W-:Y:S01]  /*a7270*/  IMAD.MOV.U32 R140, RZ, RZ, R29 ;  /* 0x000000ffff8c7224 */ /* 0x000fe200078e001d */
[----:B------:R-:W3:Y:S01]  /*a7280*/  LDSM.16.M88.4 R24, [R251+UR9+0x8180] ;  /* 0x00818009fb18783b */ /* 0x000ee20008000200 */
[----:B------:R-:W-:-:S03]  /*a7290*/  MOV R141, R28 ;  /* 0x0000001c008d7202 */ /* 0x000fc60000000f00 */
[----:B------:R-:W4:Y:S04]  /*a72a0*/  LDSM.16.M88.4 R28, [R251+UR9+0xa180] ;  /* 0x00a18009fb1c783b */ /* 0x000f280008000200 */
[----:B------:R1:W-:Y:S01]  /*a72b0*/  STL [R1+0x4af4], R14 ;  /* 0x004af40e01007387 */ /* 0x0003e20000100800 */
[----:B------:R-:W-:Y:S01]  /*a72c0*/  IMAD.MOV.U32 R144, RZ, RZ, R37 ;  /* 0x000000ffff907224 */ /* 0x000fe200078e0025 */
[----:B------:R-:W-:Y:S02]  /*a72d0*/  MOV R145, R36 ;  /* 0x0000002400917202 */ /* 0x000fe40000000f00 */
[----:B------:R1:W-:Y:S04]  /*a72e0*/  STL [R1+0x4af0], R15 ;  /* 0x004af00f01007387 */ /* 0x0003e80000100800 */
[----:B------:R-:W4:Y:S01]  /*a72f0*/  LDSM.16.M88.4 R36, [R251+UR9+0xe180] ;  /* 0x00e18009fb24783b */ /* 0x000f220008000200 */
[----:B------:R-:W-:Y:S01]  /*a7300*/  IMAD.MOV.U32 R12, RZ, RZ, R40 ;  /* 0x000000ffff0c7224 */ /* 0x000fe200078e0028 */
[----:B--2---:R-:W-:Y:S01]  /*a7310*/  MOV R13, R41 ;  /* 0x00000029000d7202 */ /* 0x004fe20000000f00 */
[----:B-1----:R-:W-:Y:S01]  /*a7320*/  IMAD.MOV.U32 R14, RZ, RZ, R42 ;  /* 0x000000ffff0e7224 */ /* 0x002fe200078e002a */
[----:B------:R-:W-:-:S02]  /*a7330*/  MOV R15, R43 ;  /* 0x0000002b000f7202 */ /* 0x000fc40000000f00 */
[----:B------:R-:W1:Y:S04]  /*a7340*/  LDSM.16.M88.4 R40, [R251+UR9+0x10180] ;  /* 0x01018009fb28783b */ /* 0x000e680008000200 */
[----:B------:R-:W-:Y:S04]  /*a7350*/  STL [R1+0x4b0c], R7 ;  /* 0x004b0c0701007387 */ /* 0x000fe80000100800 */
[----:B------:R-:W-:Y:S04]  /*a7360*/  STL [R1+0x4b08], R6 ;  /* 0x004b080601007387 */ /* 0x000fe80000100800 */
[----:B------:R-:W-:Y:S04]  /*a7370*/  STL [R1+0x4b04], R10 ;  /* 0x004b040a01007387 */ /* 0x000fe80000100800 */
[----:B------:R-:W-:Y:S04]  /*a7380*/  STL [R1+0x4b00], R11 ;  /* 0x004b000b01007387 */ /* 0x000fe80000100800 */
[----:B------:R-:W-:Y:S04]  /*a7390*/  STL.64 [R1+0x4c68], R14 ;  /* 0x004c680e01007387 */ /* 0x000fe80000100a00 */
[----:B------:R-:W-:Y:S04]  /*a73a0*/  STL.64 [R1+0x4c60], R12 ;  /* 0x004c600c01007387 */ /* 0x000fe80000100a00 */
        /* <DEDUP_REMOVED lines=48> */
[----:B------:R-:W2:Y:S01]  /*a76b0*/  LDL.LU R248, [R1+0x900] ;  /* 0x0009000001f87983 */ /* 0x000ea20000300800 */
[----:B------:R-:W-:Y:S01]  /*a76c0*/  IMAD.MOV.U32 R150, RZ, RZ, R17 ;  /* 0x000000ffff967224 */ /* 0x000fe200078e0011 */
[----:B------:R-:W-:-:S02]  /*a76d0*/  MOV R151, R16 ;  /* 0x0000001000977202 */ /* 0x000fc40000000f00 */
[----:B------:R-:W2:Y:S04]  /*a76e0*/  LDL.LU R249, [R1+0x904] ;  /* 0x0009040001f97983 */ /* 0x000ea80000300800 */
[----:B------:R1:W3:Y:S04]  /*a76f0*/  LDSM.16.M88.4 R16, [R251+UR9+0x4180] ;  /* 0x00418009fb10783b */ /* 0x0002e80008000200 */
[----:B------:R-:W2:Y:S04]  /*a7700*/  LDL.LU R250, [R1+0x908] ;  /* 0x0009080001fa7983 */ /* 0x000ea80000300800 */
[----:B-1----:R-:W2:Y:S04]  /*a7710*/  LDL.LU R251, [R1+0x90c] ;  /* 0x00090c0001fb7983 */ /* 0x002ea80000300800 */
[----:B------:R-:W-:Y:S04]  /*a7720*/  STL [R1+0x49b4], R134 ;  /* 0x0049b48601007387 */ /* 0x000fe80000100800 */
[----:B------:R1:W-:Y:S01]  /*a7730*/  STL [R1+0x49b0], R135 ;  /* 0x0049b08701007387 */ /* 0x0003e20000100800 */
[----:B---3--:R-:W-:-:S15]  /*a7740*/  HMMA.1688.F32.TF32 R12, R136, R16, R148 ;  /* 0x00000010880c723c */ /* 0x008fde0000081094 */
[----:B------:R-:W-:-:S09]  /*a7750*/  NOP ;  /* 0x0000000000007918 */ /* 0x000fd20000000000 */
[----:B------:R-:W-:Y:S01]  /*a7760*/  IMAD.MOV.U32 R7, RZ, RZ, R12 ;  /* 0x000000ffff077224 */ /* 0x000fe200078e000c */
[----:B------:R-:W-:Y:S01]  /*a7770*/  MOV R6, R13 ;  /* 0x0000000d00067202 */ /* 0x000fe20000000f00 */
[----:B------:R-:W-:Y:S01]  /*a7780*/  IMAD.MOV.U32 R10, RZ, RZ, R14 ;  /* 0x000000ffff0a7224 */ /* 0x000fe200078e000e */
[----:B------:R-:W-:Y:S02]  /*a7790*/  MOV R11, R15 ;  /* 0x0000000f000b7202 */ /* 0x000fe40000000f00 */
[----:B------:R-:W-:Y:S01]  /*a77a0*/  HMMA.1688.F32.TF32 R12, R136, R20, R140 ;  /* 0x00000014880c723c */ /* 0x000fe2000008108c */
[----:B------:R-:W3:Y:S04]  /*a77b0*/  LDL.LU R140, [R1+0x8f0] ;  /* 0x0008f000018c7983 */ /* 0x000ee80000300800 */
[----:B------:R-:W3:Y:S04]  /*a77c0*/  LDL.LU R141, [R1+0x8f4] ;  /* 0x0008f400018d7983 */ /* 0x000ee80000300800 */
[----:B------:R-:W3:Y:S04]  /*a77d0*/  LDL.LU R142, [R1+0x8f8] ;  /* 0x0008f800018e7983 */ /* 0x000ee80000300800 */
[----:B------:R-:W3:Y:S11]  /*a77e0*/  LDL.LU R143, [R1+0x8fc] ;  /* 0x0008fc00018f7983 */ /* 0x000ef60000300800 */
        /* <DEDUP_REMOVED lines=158> */
[----:B------:R-:W-:Y:S01]  /*a81d0*/  IMAD.MOV.U32 R127, RZ, RZ, R14 ;  /* 0x000000ffff7f7224 */ /* 0x000fe200078e000e */
[----:B------:R-:W-:-:S02]  /*a81e0*/  MOV R126, R15 ;  /* 0x0000000f007e7202 */ /* 0x000fc40000000f00 */
[----:B----4-:R-:W-:Y:S03]  /*a81f0*/  HMMA.1688.F32.TF32 R12, R136, R72, R144 ;  /* 0x00000048880c723c */ /* 0x010fe60000081090 */
[----:B------:R-:W-:Y:S04]  /*a8200*/  STL [R1+0x4a84], R126 ;  /* 0x004a847e01007387 */ /* 0x000fe80000100800 */
[----:B------:R-:W-:Y:S04]  /*a8210*/  STL [R1+0x4a80], R127 ;  /* 0x004a807f01007387 */ /* 0x000fe80000100800 */
        /* <DEDUP_REMOVED lines=38> */
[----:B------:R-:W-:Y:S01]  /*a8480*/  IMAD.MOV.U32 R87, RZ, RZ, R14 ;  /* 0x000000ffff577224 */ /* 0x000fe200078e000e */
[----:B------:R-:W-:-:S02]  /*a8490*/  MOV R86, R15 ;  /* 0x0000000f00567202 */ /* 0x000fc40000000f00 */
[----:B----4-:R-:W-:Y:S03]  /*a84a0*/  HMMA.1688.F32.TF32 R12, R136, R84, R148 ;  /* 0x00000054880c723c */ /* 0x010fe60000081094 */
[----:B------:R-:W-:-:S15]  /*a84b0*/  STL [R1+0x4ab4], R86 ;  /* 0x004ab45601007387 */ /* 0x000fde0000100800 */
[----:B------:R-:W-:-:S06]  /*a84c0*/  NOP ;  /* 0x0000000000007918 */ /* 0x000fcc0000000000 */
[----:B------:R-:W-:Y:S01]  /*a84d0*/  IMAD.MOV.U32 R98, RZ, RZ, R12 ;  /* 0x000000ffff627224 */ /* 0x000fe200078e000c */
[----:B------:R-:W-:Y:S01]  /*a84e0*/  MOV R99, R13 ;  /* 0x0000000d00637202 */ /* 0x000fe20000000f00 */
[----:B------:R-:W-:Y:S01]  /*a84f0*/  IMAD.MOV.U32 R102, RZ, RZ, R14 ;  /* 0x000000ffff667224 */ /* 0x000fe200078e000e */
[----:B------:R-:W-:Y:S02]  /*a8500*/  MOV R103, R15 ;  /* 0x0000000f00677202 */ /* 0x000fe40000000f00 */
[----:B------:R-:W-:Y:S01]  /*a8510*/  HMMA.1688.F32.TF32 R12, R136, R88, R144 ;  /* 0x00000058880c723c */ /* 0x000fe20000081090 */
[----:B------:R-:W-:Y:S04]  /*a8520*/  STL [R1+0x4ab0], R87 ;  /* 0x004ab05701007387 */ /* 0x000fe80000100800 */
[----:B------:R4:W-:Y:S04]  /*a8530*/  STL [R1+0x4aac], R115 ;  /* 0x004aac7301007387 */ /* 0x0009e80000100800 */
[----:B------:R4:W-:Y:S04]  /*a8540*/  STL [R1+0x4aa8], R114 ;  /* 0x004aa87201007387 */ /* 0x0009e80000100800 */
[----:B------:R-:W-:Y:S04]  /*a8550*/  STL [R1+0x4ac4], R103 ;  /* 0x004ac46701007387 */ /* 0x000fe80000100800 */
[----:B------:R-:W-:Y:S04]  /*a8560*/  STL [R1+0x4ac0], R102 ;  /* 0x004ac06601007387 */ /* 0x000fe80000100800 */
[----:B------:R4:W-:Y:S04]  /*a8570*/  STL [R1+0x4abc], R99 ;  /* 0x004abc6301007387 */ /* 0x0009e80000100800 */
[----:B------:R4:W-:Y:S01]  /*a8580*/  STL [R1+0x4ab8], R98 ;  /* 0x004ab86201007387 */ /* 0x0009e20000100800 */
        /* <DEDUP_REMOVED lines=18> */
[----:B------:R-:W-:-:S04]  /*a86b0*/  IMAD.MOV.U32 R50, RZ, RZ, R12 ;  /* 0x000000ffff327224 */ /* 0x000fc800078e000c */
        /* <DEDUP_REMOVED lines=19> */
[----:B------:R-:W-:-:S02]  /*a87f0*/  MOV R47, R15 ;  /* 0x0000000f002f7202 */ /* 0x000fc40000000f00 */
[----:B---3--:R-:W-:Y:S01]  /*a8800*/  HMMA.1688.F32.TF32 R12, R136, R96, R140 ;  /* 0x00000060880c723c */ /* 0x008fe2000008108c */
[----:B------:R-:W3:Y:S04]  /*a8810*/  LDL.LU R140, [R1+0x830] ;  /* 0x00083000018c7983 */ /* 0x000ee80000300800 */
[----:B------:R-:W3:Y:S04]  /*a8820*/  LDL.LU R141, [R1+0x834] ;  /* 0x00083400018d7983 */ /* 0x000ee80000300800 */
[----:B------:R-:W3:Y:S04]  /*a8830*/  LDL.LU R142, [R1+0x838] ;  /* 0x00083800018e7983 */ /* 0x000ee80000300800 */
[----:B------:R-:W3:Y:S11]  /*a8840*/  LDL.LU R143, [R1+0x83c] ;  /* 0x00083c00018f7983 */ /* 0x000ef60000300800 */
[----:B------:R-:W-:Y:S01]  /*a8850*/  IMAD.MOV.U32 R83, RZ, RZ, R12 ;  /* 0x000000ffff537224 */ /* 0x000fe200078e000c */
[----:B------:R-:W-:Y:S01]  /*a8860*/  MOV R82, R13 ;  /* 0x0000000d00527202 */ /* 0x000fe20000000f00 */
[----:B------:R-:W-:Y:S01]  /*a8870*/  IMAD.MOV.U32 R94, RZ, RZ, R14 ;  /* 0x000000ffff5e7224 */ /* 0x000fe200078e000e */
[----:B------:R-:W-:-:S02]  /*a8880*/  MOV R95, R15 ;  /* 0x0000000f005f7202 */ /* 0x000fc40000000f00 */
[----:B----4-:R-:W-:-:S15]  /*a8890*/  HMMA.1688.F32.TF32 R12, R136, R100, R168 ;  /* 0x00000064880c723c */ /* 0x010fde00000810a8 */
[----:B------:R-:W-:-:S09]  /*a88a0*/  NOP ;  /* 0x0000000000007918 */ /* 0x000fd20000000000 */
[----:B------:R-:W-:Y:S01]  /*a88b0*/  IMAD.MOV.U32 R130, RZ, RZ, R12 ;  /* 0x000000ffff827224 */ /* 0x000fe200078e000c */
[----:B------:R-:W-:Y:S01]  /*a88c0*/  MOV R131, R13 ;  /* 0x0000000d00837202 */ /* 0x000fe20000000f00 */
[----:B------:R-:W-:Y:S01]  /*a88d0*/  IMAD.MOV.U32 R79, RZ, RZ, R14 ;  /* 0x000000ffff4f7224 */ /* 0x000fe200078e000e */
[----:B------:R-:W-:Y:S02]  /*a88e0*/  MOV R78, R15 ;  /* 0x0000000f004e7202 */ /* 0x000fe40000000f00 */
[----:B--2---:R-:W-:Y:S01]  /*a88f0*/  HMMA.1688.F32.TF32 R12, R136, R104, R248 ;  /* 0x00000068880c723c */ /* 0x004fe200000810f8 */
        /* <DEDUP_REMOVED lines=8> */
[----:B-1----:R-:W-:Y:S01]  /*a8980*/  IMAD.MOV.U32 R107, RZ, RZ, R12 ;  /* 0x000000ffff6b7224 */ /* 0x002fe200078e000c */
[----:B------:R-:W-:Y:S01]  /*a8990*/  MOV R106, R13 ;  /* 0x0000000d006a7202 */ /* 0x000fe20000000f00 */
[----:B------:R-:W-:Y:S01]  /*a89a0*/  IMAD.MOV.U32 R118, RZ, RZ, R14 ;  /* 0x000000ffff767224 */ /* 0x000fe200078e000e */
[----:B------:R-:W-:-:S02]  /*a89b0*/  MOV R119, R15 ;  /* 0x0000000f00777202 */ /* 0x000fc40000000f00 */
[----:B------:R-:W-:-:S15]  /*a89c0*/  HMMA.1688.F32.TF32 R12, R136, R108, R156 ;  /* 0x0000006c880c723c */ /* 0x000fde000008109c */
[----:B------:R-:W-:-:S09]  /*a89d0*/  NOP ;  /* 0x0000000000007918 */ /* 0x000fd20000000000 */
[----:B------:R-:W-:Y:S01]  /*a89e0*/  IMAD.MOV.U32 R42, RZ, RZ, R12 ;  /* 0x000000ffff2a7224 */ /* 0x000fe200078e000c */
[----:B------:R-:W-:Y:S01]  /*a89f0*/  MOV R43, R13 ;  /* 0x0000000d002b7202 */ /* 0x000fe20000000f00 */
[----:B------:R-:W-:Y:S01]  /*a8a00*/  IMAD.MOV.U32 R38, RZ, RZ, R14 ;  /* 0x000000ffff267224 */ /* 0x000fe200078e000e */
[----:B------:R-:W-:Y:S02]  /*a8a10*/  MOV R39, R15 ;  /* 0x0000000f00277202 */ /* 0x000fe40000000f00 */
        /* <DEDUP_REMOVED lines=12> */
[----:B------:R-:W-:Y:S01]  /*a8ae0*/  HMMA.1688.F32.TF32 R12, R136, R120, R144 ;  /* 0x00000078880c723c */ /* 0x000fe20000081090 */
[----:B------:R-:W4:Y:S04]  /*a8af0*/  LDL.LU R144, [R1+0x3a0] ;  /* 0x0003a00001907983 */ /* 0x000f280000300800 */
[----:B------:R-:W4:Y:S04]  /*a8b00*/  LDL.LU R145, [R1+0x3a4] ;  /* 0x0003a40001917983 */ /* 0x000f280000300800 */
[----:B------:R-:W4:Y:S04]  /*a8b10*/  LDL.LU R146, [R1+0x3a8] ;  /* 0x0003a80001927983 */ /* 0x000f280000300800 */
[----:B------:R-:W4:Y:S11]  /*a8b20*/  LDL.LU R147, [R1+0x3ac] ;  /* 0x0003ac0001937983 */ /* 0x000f360000300800 */
[----:B------:R-:W-:Y:S01]  /*a8b30*/  IMAD.MOV.U32 R115, RZ, RZ, R12 ;  /* 0x000000ffff737224 */ /* 0x000fe200078e000c */
[----:B------:R-:W-:Y:S01]  /*a8b40*/  MOV R114, R13 ;  /* 0x0000000d00727202 */ /* 0x000fe20000000f00 */
[----:B------:R-:W-:Y:S01]  /*a8b50*/  IMAD.MOV.U32 R55, RZ, RZ, R14 ;  /* 0x000000ffff377224 */ /* 0x000fe200078e000e */
[----:B------:R-:W-:-:S02]  /*a8b60*/  MOV R54, R15 ;  /* 0x0000000f00367202 */ /* 0x000fc40000000f00 */
[----:B---3--:R-:W-:Y:S01]  /*a8b70*/  HMMA.1688.F32.TF32 R12, R136, R124, R140 ;  /* 0x0000007c880c723c */ /* 0x008fe2000008108c */
        /* <DEDUP_REMOVED lines=16> */
[----:B------:R-:W-:-:S02]  /*a8c80*/  LOP3.LUT R166, R252, 0x40, RZ, 0x3c, !PT ;  /* 0x00000040fca67812 */ /* 0x000fc400078e3cff */
[----:B------:R-:W-:-:S03]  /*a8c90*/  LOP3.LUT R167, R252, 0x60, RZ, 0x3c, !PT ;  /* 0x00000060fca77812 */ /* 0x000fc600078e3cff */
[----:B------:R-:W-:Y:S04]  /*a8ca0*/  LDS R160, [R166+UR8+0x87000] ;  /* 0x08700008a6a07984 */ /* 0x000fe80008000800 */
[----:B------:R-:W-:Y:S01]  /*a8cb0*/  LDS R162, [R166+UR8+0x87400] ;  /* 0x08740008a6a27984 */ /* 0x000fe20008000800 */
[----:B------:R-:W-:Y:S01]  /*a8cc0*/  IMAD.MOV.U32 R34, RZ, RZ, R12 ;  /* 0x000000ffff227224 */ /* 0x000fe200078e000c */
[----:B------:R-:W-:Y:S01]  /*a8cd0*/  MOV R22, R13 ;  /* 0x0000000d00167202 */ /* 0x000fe20000000f00 */
[----:B------:R-:W-:Y:S01]  /*a8ce0*/  IMAD.MOV.U32 R23, RZ, RZ, R14 ;  /* 0x000000ffff177224 */ /* 0x000fe200078e000e */
[----:B------:R-:W-:Y:S01]  /*a8cf0*/  MOV R26, R15 ;  /* 0x0000000f001a7202 */ /* 0x000fe20000000f00 */
[----:B------:R-:W-:Y:S04]  /*a8d00*/  LDS R161, [R167+UR8+0x87000] ;  /* 0x08700008a7a17984 */ /* 0x000fe80008000800 */
[----:B------:R-:W1:Y:S04]  /*a8d10*/  LDS R163, [R167+UR8+0x87400] ;  /* 0x08740008a7a37984 */ /* 0x000e680008000800 */
[----:B------:R-:W-:Y:S04]  /*a8d20*/  LDS R164, [R166+UR8+0x87080] ;  /* 0x08708008a6a47984 */ /* 0x000fe80008000800 */
[----:B------:R-:W-:Y:S01]  /*a8d30*/  LDS R166, [R166+UR8+0x87480] ;  /* 0x08748008a6a67984 */ /* 0x000fe20008000800 */
[----:B--2---:R-:W-:Y:S03]  /*a8d40*/  HMMA.1688.F32.TF32 R12, R136, R128, R248 ;  /* 0x00000080880c723c */ /* 0x004fe600000810f8 */
        /* <DEDUP_REMOVED lines=18> */
[----:B-1----:R-:W-:Y:S01]  /*a8e70*/  HMMA.1688.F32.TF32 R12, R160, R4, R144 ;  /* 0x00000004a00c723c */ /* 0x002fe20000081090 */
        /* <DEDUP_REMOVED lines=8> */
[C---:B---3--:R-:W-:Y:S06]  /*a8f00*/  HMMA.1688.F32.TF32 R12, R160.reuse, R8, R168 ;  /* 0x00000008a00c723c */ /* 0x048fec00000810a8 */
[----:B------:R-:W-:-:S15]  /*a8f10*/  HMMA.1688.F32.TF32 R136, R160, R16, R156 ;  /* 0x00000010a088723c */ /* 0x000fde000008109c */
[----:B------:R-:W-:-:S03]  /*a8f20*/  NOP ;  /* 0x0000000000007918 */ /* 0x000fc60000000000 */
[----:B------:R-:W-:Y:S01]  /*a8f30*/  IMAD.MOV.U32 R27, RZ, RZ, R12 ;  /* 0x000000ffff1b7224 */ /* 0x000fe200078e000c */
[----:B------:R-:W-:Y:S01]  /*a8f40*/  MOV R35, R13 ;  /* 0x0000000d00237202 */ /* 0x000fe20000000f00 */
[----:B------:R-:W-:Y:S01]  /*a8f50*/  IMAD.MOV.U32 R30, RZ, RZ, R14 ;  /* 0x000000ffff1e7224 */ /* 0x000fe200078e000e */
[----:B------:R-:W-:Y:S02]  /*a8f60*/  MOV R31, R15 ;  /* 0x0000000f001f7202 */ /* 0x000fe40000000f00 */
[----:B------:R-:W-:Y:S01]  /*a8f70*/  HMMA.1688.F32.TF32 R12, R160, R20, R140 ;  /* 0x00000014a00c723c */ /* 0x000fe2000008108c */
[----:B------:R-:W3:Y:S04]  /*a8f80*/  LDL.LU R140, [R1+0x320] ;  /* 0x00032000018c7983 */ /* 0x000ee80000300800 */
[----:B------:R-:W-:Y:S04]  /*a8f90*/  STL.64 [R1+0x30], R136 ;  /* 0x0000308801007387 */ /* 0x000fe80000100a00 */
[----:B------:R-:W-:-:S14]  /*a8fa0*/  STL.64 [R1+0x38], R138 ;  /* 0x0000388a01007387 */ /* 0x000fdc0000100a00 */
[----:B------:R-:W-:Y:S04]  /*a8fb0*/  STL.64 [R1+0x20], R12 ;  /* 0x0000200c01007387 */ /* 0x000fe80000100a00 */
[----:B------:R1:W-:Y:S04]  /*a8fc0*/  STL.64 [R1+0x28], R14 ;  /* 0x0000280e01007387 */ /* 0x0003e80000100a00 */
[----:B------:R-:W3:Y:S04]  /*a8fd0*/  LDL.LU R141, [R1+0x324] ;  /* 0x00032400018d7983 */ /* 0x000ee80000300800 */
[----:B------:R-:W3:Y:S04]  /*a8fe0*/  LDL.LU R142, [R1+0x328] ;  /* 0x00032800018e7983 */ /* 0x000ee80000300800 */
[----:B------:R-:W3:Y:S04]  /*a8ff0*/  LDL.LU R143, [R1+0x32c] ;  /* 0x00032c00018f7983 */ /* 0x000ee80000300800 */
[----:B------:R-:W3:Y:S01]  /*a9000*/  LDL.LU R168, [R1+0x310] ;  /* 0x0003100001a87983 */ /* 0x000ee20000300800 */
[----:B-1----:R-:W-:-:S15]  /*a9010*/  HMMA.1688.F32.TF32 R12, R160, R24, R152 ;  /* 0x00000018a00c723c */ /* 0x002fde0000081098 */
[----:B------:R-:W-:-:S08]  /*a9020*/  NOP ;  /* 0x0000000000007918 */ /* 0x000fd00000000000 */
[----:B------:R-:W-:Y:S04]  /*a9030*/  STL.64 [R1+0x10], R12 ;  /* 0x0000100c01007387 */ /* 0x000fe80000100a00 */
[----:B------:R2:W-:Y:S04]  /*a9040*/  STL.64 [R1+0x18], R14 ;  /* 0x0000180e01007387 */ /* 0x0005e80000100a00 */
[----:B------:R-:W3:Y:S04]  /*a9050*/  LDL.LU R169, [R1+0x314] ;  /* 0x0003140001a97983 */ /* 0x000ee80000300800 */
[----:B------:R-:W3:Y:S04]  /*a9060*/  LDL.LU R170, [R1+0x318] ;  /* 0x0003180001aa7983 */ /* 0x000ee80000300800 */
[----:B------:R-:W3:Y:S04]  /*a9070*/  LDL.LU R171, [R1+0x31c] ;  /* 0x00031c0001ab7983 */ /* 0x000ee80000300800 */
[----:B------:R-:W3:Y:S01]  /*a9080*/  LDL.LU R152, [R1+0x7f0] ;  /* 0x0007f00001987983 */ /* 0x000ee20000300800 */
[C---:B--2---:R-:W-:Y:S06]  /*a9090*/  HMMA.1688.F32.TF32 R12, R160.reuse, R28, R148 ;  /* 0x0000001ca00c723c */ /* 0x044fec0000081094 */
[----:B------:R-:W-:-:S15]  /*a90a0*/  HMMA.1688.F32.TF32 R248, R160, R32, R248 ;  /* 0x00000020a0f8723c */ /* 0x000fde00000810f8 */
[----:B------:R-:W-:-:S02]  /*a90b0*/  NOP ;  /* 0x0000000000007918 */ /* 0x000fc40000000000 */
[----:B------:R-:W-:Y:S04]  /*a90c0*/  STL.64 [R1], R12 ;  /* 0x0000000c01007387 */ /* 0x000fe80000100a00 */
        /* <DEDUP_REMOVED lines=14> */
[----:B------:R-:W2:Y:S01]  /*a91b0*/  LDL.LU R148, [R1+0x7e0] ;  /* 0x0007e00001947983 */ /* 0x000ea20000300800 */
[----:B----4-:R-:W-:-:S15]  /*a91c0*/  HMMA.1688.F32.TF32 R12, R160, R36, R144 ;  /* 0x00000024a00c723c */ /* 0x010fde0000081090 */
[----:B------:R-:W-:-:S08]  /*a91d0*/  NOP ;  /* 0x0000000000007918 */ /* 0x000fd00000000000 */
        /* <DEDUP_REMOVED lines=9> */
[----:B---3--:R-:W-:Y:S03]  /*a9270*/  HMMA.1688.F32.TF32 R12, R160, R40, R140 ;  /* 0x00000028a00c723c */ /* 0x008fe6000008108c */
[----:B------:R-:W3:-:S15]  /*a9280*/  LDL.LU R140, [R1+0x7c0] ;  /* 0x0007c000018c7983 */ /* 0x000ede0000300800 */
[----:B------:R-:W-:-:S05]  /*a9290*/  NOP ;  /* 0x0000000000007918 */ /* 0x000fca0000000000 */
[----:B------:R-:W-:Y:S04]  /*a92a0*/  STL.64 [R1+0x390], R12 ;  /* 0x0003900c01007387 */ /* 0x000fe80000100a00 */
[----:B------:R1:W-:Y:S04]  /*a92b0*/  STL.64 [R1+0x398], R14 ;  /* 0x0003980e01007387 */ /* 0x0003e80000100a00 */
[----:B------:R-:W3:Y:S04]  /*a92c0*/  LDL.LU R141, [R1+0x7c4] ;  /* 0x0007c400018d7983 */ /* 0x000ee80000300800 */
[----:B------:R-:W3:Y:S04]  /*a92d0*/  LDL.LU R142, [R1+0x7c8] ;  /* 0x0007c800018e7983 */ /* 0x000ee80000300800 */
[----:B------:R-:W3:Y:S01]  /*a92e0*/  LDL.LU R143, [R1+0x7cc] ;  /* 0x0007cc00018f7983 */ /* 0x000ee20000300800 */
[----:B-1----:R-:W-:Y:S03]  /*a92f0*/  HMMA.1688.F32.TF32 R12, R160, R44, R168 ;  /* 0x0000002ca00c723c */ /* 0x002fe600000810a8 */
[----:B------:R-:W-:Y:S04]  /*a9300*/  LDS R168, [R252+UR8+0x87080] ;  /* 0x08708008fca87984 */ /* 0x000fe80008000800 */
[----:B------:R-:W-:Y:S04]  /*a9310*/  LDS R170, [R252+UR8+0x87480] ;  /* 0x08748008fcaa7984 */ /* 0x000fe80008000800 */
[----:B------:R-:W-:Y:S04]  /*a9320*/  LDS R169, [R165+UR8+0x87080] ;  /* 0x08708008a5a97984 */ /* 0x000fe80008000800 */
[----:B------:R-:W1:Y:S04]  /*a9330*/  LDS R171, [R165+UR8+0x87480] ;  /* 0x08748008a5ab7984 */ /* 0x000e680008000800 */
[----:B------:R-:W-:Y:S04]  /*a9340*/  LDS R165, [R167+UR8+0x87080] ;  /* 0x08708008a7a57984 */ /* 0x000fe80008000800 */
[----:B------:R-:W1:Y:S01]  /*a9350*/  LDS R167, [R167+UR8+0x87480] ;  /* 0x08748008a7a77984 */ /* 0x000e620008000800 */
[----:B------:R-:W-:Y:S01]  /*a9360*/  IMAD.MOV.U32 R251, RZ, RZ, R12 ;  /* 0x000000fffffb7224 */ /* 0x000fe200078e000c */
[----:B------:R-:W-:Y:S01]  /*a9370*/  MOV R250, R13 ;  /* 0x0000000d00fa7202 */ /* 0x000fe20000000f00 */
[----:B------:R-:W-:Y:S01]  /*a9380*/  IMAD.MOV.U32 R249, RZ, RZ, R14 ;  /* 0x000000fffff97224 */ /* 0x000fe200078e000e */
[----:B------:R-:W-:-:S05]  /*a9390*/  MOV R248, R15 ;  /* 0x0000000f00f87202 */ /* 0x000fca0000000f00 */
[----:B------:R1:W-:Y:S04]  /*a93a0*/  STL [R1+0x47e4], R248 ;  /* 0x0047e4f801007387 */ /* 0x0003e80000100800 */
[----:B------:R1:W-:Y:S04]  /*a93b0*/  STL [R1+0x47e0], R250 ;  /* 0x0047e0fa01007387 */ /* 0x0003e80000100800 */
[----:B------:R1:W-:Y:S04]  /*a93c0*/  STL [R1+0x47dc], R251 ;  /* 0x0047dcfb01007387 */ /* 0x0003e80000100800 */
[----:B------:R1:W-:Y:S01]  /*a93d0*/  STL [R1+0x47d8], R249 ;  /* 0x0047d8f901007387 */ /* 0x0003e20000100800 */
[C---:B--2---:R-:W-:Y:S06]  /*a93e0*/  HMMA.1688.F32.TF32 R12, R160.reuse, R56, R152 ;  /* 0x00000038a00c723c */ /* 0x044fec0000081098 */
[C---:B------:R-:W-:Y:S06]  /*a93f0*/  HMMA.1688.F32.TF32 R172, R160.reuse, R48, R184 ;  /* 0x00000030a0ac723c */ /* 0x040fec00000810b8 */
[----:B------:R-:W-:-:S15]  /*a9400*/  HMMA.1688.F32.TF32 R136, R160, R52, R156 ;  /* 0x00000034a088723c */ /* 0x000fde000008109c */
[----:B------:R-:W-:-:S02]  /*a9410*/  NOP ;  /* 0x0000000000007918 */ /* 0x000fc40000000000 */
[----:B------:R-:W-:Y:S04]  /*a9420*/  STL.64 [R1+0x370], R172 ;  /* 0x000370ac01007387 */ /* 0x000fe80000100a00 */
[----:B------:R-:W-:Y:S01]  /*a9430*/  STL.64 [R1+0x378], R174 ;  /* 0x000378ae01007387 */ /* 0x000fe20000100a00 */
[----:B-1----:R-:W-:Y:S01]  /*a9440*/  IMAD.MOV.U32 R248, RZ, RZ, R12 ;  /* 0x000000fffff87224 */ /* 0x002fe200078e000c */
[----:B------:R-:W-:Y:S01]  /*a9450*/  MOV R250, R13 ;  /* 0x0000000d00fa7202 */ /* 0x000fe20000000f00 */
[----:B------:R-:W-:Y:S01]  /*a9460*/  IMAD.MOV.U32 R251, RZ, RZ, R14 ;  /* 0x000000fffffb7224 */ /* 0x000fe200078e000e */
[----:B------:R-:W-:Y:S04]  /*a9470*/  STL.64 [R1+0x360], R136 ;  /* 0x0003608801007387 */ /* 0x000fe80000100a00 */
[----:B------:R4:W-:Y:S01]  /*a9480*/  STL.64 [R1+0x368], R138 ;  /* 0x0003688a01007387 */ /* 0x0009e20000100a00 */
[----:B------:R-:W-:-:S05]  /*a9490*/  MOV R249, R15 ;  /* 0x0000000f00f97202 */ /* 0x000fca0000000f00 */
[----:B------:R-:W-:Y:S04]  /*a94a0*/  STL [R1+0x47f4], R249 ;  /* 0x0047f4f901007387 */ /* 0x000fe80000100800 */
[----:B------:R-:W-:Y:S04]  /*a94b0*/  STL [R1+0x47f0], R251 ;  /* 0x0047f0fb01007387 */ /* 0x000fe80000100800 */
[----:B------:R-:W-:Y:S04]  /*a94c0*/  STL [R1+0x47ec], R248 ;  /* 0x0047ecf801007387 */ /* 0x000fe80000100800 */
[----:B------:R-:W-:Y:S04]  /*a94d0*/  STL [R1+0x47e8], R250 ;  /* 0x0047e8fa01007387 */ /* 0x000fe80000100800 */
[----:B------:R-:W2:Y:S01]  /*a94e0*/  LDL.LU R188, [R1+0x7a0] ;  /* 0x0007a00001bc7983 */ /* 0x000ea20000300800 */
[C---:B----4-:R-:W-:Y:S06]  /*a94f0*/  HMMA.1688.F32.TF32 R136, R160.reuse, R60, R148 ;  /* 0x0000003ca088723c */ /* 0x050fec0000081094 */
[----:B------:R-:W-:-:S15]  /*a9500*/  HMMA.1688.F32.TF32 R12, R160, R64, R144 ;  /* 0x00000040a00c723c */ /* 0x000fde0000081090 */
[----:B------:R-:W-:-:S02]  /*a9510*/  NOP ;  /* 0x0000000000007918 */ /* 0x000fc40000000000 */
[----:B------:R-:W-:Y:S04]  /*a9520*/  STL.64 [R1+0x340], R136 ;  /* 0x0003408801007387 */ /* 0x000fe80000100a00 */
[----:B------:R-:W-:Y:S04]  /*a9530*/  STL.64 [R1+0x348], R138 ;  /* 0x0003488a01007387 */ /* 0x000fe80000100a00 */
[----:B------:R-:W-:Y:S04]  /*a9540*/  STL.64 [R1+0x330], R12 ;  /* 0x0003300c01007387 */ /* 0x000fe80000100a00 */
        /* <DEDUP_REMOVED lines=42> */
[----:B----4-:R-:W-:-:S15]  /*a97f0*/  HMMA.1688.F32.TF32 R136, R160, R72, R192 ;  /* 0x00000048a088723c */ /* 0x010fde00000810c0 */
[----:B------:R-:W-:-:S08]  /*a9800*/  NOP ;  /* 0x0000000000007918 */ /* 0x000fd00000000000 */
[----:B------:R-:W-:Y:S04]  /*a9810*/  STL.64 [R1+0x310], R136 ;  /* 0x0003108801007387 */ /* 0x000fe80000100a00 */
[----:B------:R2:W-:Y:S01]  /*a9820*/  STL.64 [R1+0x318], R138 ;  /* 0x0003188a01007387 */ /* 0x0005e20000100a00 */
[----:B-1----:R-:W-:Y:S01]  /*a9830*/  IMAD.MOV.U32 R250, RZ, RZ, R12 ;  /* 0x000000fffffa7224 */ /* 0x002fe200078e000c */
[----:B------:R-:W-:Y:S01]  /*a9840*/  MOV R248, R13 ;  /* 0x0000000d00f87202 */ /* 0x000fe20000000f00 */
[----:B------:R-:W-:Y:S01]  /*a9850*/  IMAD.MOV.U32 R249, RZ, RZ, R14 ;  /* 0x000000fffff97224 */ /* 0x000fe200078e000e */
[----:B------:R-:W-:Y:S02]  /*a9860*/  MOV R251, R15 ;  /* 0x0000000f00fb7202 */ /* 0x000fe40000000f00 */
[C---:B------:R-:W-:Y:S06]  /*a9870*/  HMMA.1688.F32.TF32 R12, R160.reuse, R84, R156 ;  /* 0x00000054a00c723c */ /* 0x040fec000008109c */
[----:B--2---:R-:W-:Y:S01]  /*a9880*/  HMMA.1688.F32.TF32 R136, R160, R80, R184 ;  /* 0x00000050a088723c */ /* 0x004fe200000810b8 */
[----:B------:R-:W-:Y:S04]  /*a9890*/  STL [R1+0x4814], R250 ;  /* 0x004814fa01007387 */ /* 0x000fe80000100800 */
[----:B------:R-:W-:Y:S04]  /*a98a0*/  STL [R1+0x4810], R248 ;  /* 0x004810f801007387 */ /* 0x000fe80000100800 */
[----:B------:R1:W-:Y:S04]  /*a98b0*/  STL [R1+0x480c], R249 ;  /* 0x00480cf901007387 */ /* 0x0003e80000100800 */
[----:B------:R2:W-:Y:S05]  /*a98c0*/  STL [R1+0x4808], R251 ;  /* 0x004808fb01007387 */ /* 0x0005ea0000100800 */
[----:B-1----:R-:W-:Y:S01]  /*a98d0*/  IMAD.MOV.U32 R249, RZ, RZ, R12 ;  /* 0x000000fffff97224 */ /* 0x002fe200078e000c */
[----:B--2---:R-:W-:-:S04]  /*a98e0*/  MOV R251, R13 ;  /* 0x0000000d00fb7202 */ /* 0x004fc80000000f00 */
[----:B------:R-:W-:Y:S04]  /*a98f0*/  STL.64 [R1+0x100], R136 ;  /* 0x0001008801007387 */ /* 0x000fe80000100a00 */
[----:B------:R-:W-:Y:S04]  /*a9900*/  STL.64 [R1+0x108], R138 ;  /* 0x0001088a01007387 */ /* 0x000fe80000100a00 */
[----:B------:R1:W-:Y:S02]  /*a9910*/  STL.64 [R1+0xf8], R14 ;  /* 0x0000f80e01007387 */ /* 0x0003e40000100a00 */
[C---:B-1----:R-:W-:Y:S02]  /*a9920*/  HMMA.1688.F32.TF32 R12, R160.reuse, R88, R152 ;  /* 0x00000058a00c723c */ /* 0x042fe40000081098 */
[----:B------:R-:W-:Y:S04]  /*a9930*/  STL [R1+0x481c], R249 ;  /* 0x00481cf901007387 */ /* 0x000fe80000100800 */
[----:B------:R-:W-:Y:S01]  /*a9940*/  STL [R1+0x4818], R251 ;  /* 0x004818fb01007387 */ /* 0x000fe20000100800 */
[----:B---3--:R-:W-:-:S15]  /*a9950*/  HMMA.1688.F32.TF32 R136, R160, R96, R144 ;  /* 0x00000060a088723c */ /* 0x008fde0000081090 */
[----:B------:R-:W-:-:S01]  /*a9960*/  NOP ;  /* 0x0000000000007918 */ /* 0x000fc20000000000 */
[----:B------:R1:W-:Y:S01]  /*a9970*/  STL.64 [R1+0xe0], R12 ;  /* 0x0000e00c01007387 */ /* 0x0003e20000100a00 */
[----:B------:R-:W-:Y:S01]  /*a9980*/  IMAD.MOV.U32 R250, RZ, RZ, R14 ;  /* 0x000000fffffa7224 */ /* 0x000fe200078e000e */
[----:B------:R-:W-:Y:S02]  /*a9990*/  MOV R248, R15 ;  /* 0x0000000f00f87202 */ /* 0x000fe40000000f00 */
[----:B-1----:R-:W-:Y:S03]  /*a99a0*/  HMMA.1688.F32.TF32 R12, R160, R92, R148 ;  /* 0x0000005ca00c723c */ /* 0x002fe60000081094 */
[----:B------:R-:W-:Y:S04]  /*a99b0*/  STL [R1+0x4824], R248 ;  /* 0x004824f801007387 */ /* 0x000fe80000100800 */
[----:B------:R-:W-:-:S15]  /*a99c0*/  STL [R1+0x4820], R250 ;  /* 0x004820fa01007387 */ /* 0x000fde0000100800 */
[----:B------:R-:W-:-:S02]  /*a99d0*/  NOP ;  /* 0x0000000000007918 */ /* 0x000fc40000000000 */
[----:B------:R-:W-:Y:S01]  /*a99e0*/  IMAD.MOV.U32 R249, RZ, RZ, R14 ;  /* 0x000000fffff97224 */ /* 0x000fe200078e000e */
[----:B------:R-:W-:Y:S01]  /*a99f0*/  MOV R251, R15 ;  /* 0x0000000f00fb7202 */ /* 0x000fe20000000f00 */
[----:B------:R1:W-:Y:S04]  /*a9a00*/  STL.64 [R1+0xd0], R12 ;  /* 0x0000d00c01007387 */ /* 0x0003e80000100a00 */
[----:B------:R2:W-:Y:S04]  /*a9a10*/  STL [R1+0x482c], R249 ;  /* 0x00482cf901007387 */ /* 0x0005e80000100800 */
[----:B------:R3:W-:Y:S04]  /*a9a20*/  STL [R1+0x4828], R251 ;  /* 0x004828fb01007387 */ /* 0x0007e80000100800 */
        /* <DEDUP_REMOVED lines=22> */
[----:B-1----:R-:W-:Y:S03]  /*a9b90*/  HMMA.1688.F32.TF32 R12, R160, R100, R140 ;  /* 0x00000064a00c723c */ /* 0x002fe6000008108c */
        /* <DEDUP_REMOVED lines=30> */
[----:B------:R-:W-:Y:S01]  /*a9d80*/  IMAD.MOV.U32 R248, RZ, RZ, R14 ;  /* 0x000000fffff87224 */ /* 0x000fe200078e000e */
[----:B------:R-:W-:-:S05]  /*a9d90*/  MOV R250, R15 ;  /* 0x0000000f00fa7202 */ /* 0x000fca0000000f00 */
[----:B------:R-:W-:Y:S04]  /*a9da0*/  STL.64 [R1+0x4838], R250 ;  /* 0x004838fa01007387 */ /* 0x000fe80000100a00 */
[----:B------:R-:W-:Y:S01]  /*a9db0*/  STL.64 [R1+0x4830], R248 ;  /* 0x004830f801007387 */ /* 0x000fe20000100a00 */
[C---:B----4-:R-:W-:Y:S06]  /*a9dc0*/  HMMA.1688.F32.TF32 R136, R160.reuse, R108, R204 ;  /* 0x0000006ca088723c */ /* 0x050fec00000810cc */
        /* <DEDUP_REMOVED lines=9> */
[----:B------:R1:W-:Y:S04]  /*a9e60*/  STL.64 [R1+0xa8], R14 ;  /* 0x0000a80e01007387 */ /* 0x0003e80000100a00 */
[----:B------:R-:W-:Y:S01]  /*a9e70*/  STL.64 [R1+0x4840], R136 ;  /* 0x0048408801007387 */ /* 0x000fe20000100a00 */
[C---:B-1----:R-:W-:Y:S03]  /*a9e80*/  HMMA.1688.F32.TF32 R12, R168.reuse, R4, R196 ;  /* 0x00000004a80c723c */ /* 0x042fe600000810c4 */
        /* <DEDUP_REMOVED lines=12> */
[C---:B-1----:R-:W-:Y:S06]  /*a9f50*/  HMMA.1688.F32.TF32 R140, R168.reuse, R8, R192 ;  /* 0x00000008a88c723c */ /* 0x042fec00000810c0 */
[C---:B------:R-:W-:Y:S01]  /*a9f60*/  HMMA.1688.F32.TF32 R136, R168.reuse, R16, R188 ;  /* 0x00000010a888723c */ /* 0x040fe200000810bc */
[----:B------:R-:W-:Y:S04]  /*a9f70*/  STL.64 [R1+0x300], R12 ;  /* 0x0003000c01007387 */ /* 0x000fe80000100a00 */
[----:B------:R1:W-:Y:S02]  /*a9f80*/  STL.64 [R1+0x308], R14 ;  /* 0x0003080e01007387 */ /* 0x0003e40000100a00 */
[C---:B-1----:R-:W-:Y:S10]  /*a9f90*/  HMMA.1688.F32.TF32 R12, R168.reuse, R20, R184 ;  /* 0x00000014a80c723c */ /* 0x042ff400000810b8 */
[----:B------:R1:W-:Y:S04]  /*a9fa0*/  STL.64 [R1+0x2f0], R140 ;  /* 0x0002f08c01007387 */ /* 0x0003e80000100a00 */
[----:B------:R2:W-:Y:S04]  /*a9fb0*/  STL.64 [R1+0x2f8], R142 ;  /* 0x0002f88e01007387 */ /* 0x0005e80000100a00 */
[----:B-1----:R-:W3:Y:S04]  /*a9fc0*/  LDL.LU R140, [R1+0x130] ;  /* 0x00013000018c7983 */ /* 0x002ee80000300800 */
[----:B------:R-:W-:Y:S04]  /*a9fd0*/  STL.64 [R1+0x2e0], R136 ;  /* 0x0002e08801007387 */ /* 0x000fe80000100a00 */
[----:B------:R-:W-:Y:S04]  /*a9fe0*/  STL.64 [R1+0x2e8], R138 ;  /* 0x0002e88a01007387 */ /* 0x000fe80000100a00 */
[----:B------:R1:W-:Y:S04]  /*a9ff0*/  STL.64 [R1+0x2d0], R12 ;  /* 0x0002d00c01007387 */ /* 0x0003e80000100a00 */
[----:B------:R4:W-:Y:S04]  /*aa000*/  STL.64 [R1+0x2d8], R14 ;  /* 0x0002d80e01007387 */ /* 0x0009e80000100a00 */
        /* <DEDUP_REMOVED lines=111> */
[C---:B------:R-:W-:Y:S11]  /*aa700*/  HMMA.1688.F32.TF32 R180, R168.reuse, R36, R180 ;  /* 0x00000024a8b4723c */ /* 0x040ff600000810b4 */
        /* <DEDUP_REMOVED lines=11> */
[----:B------:R-:W4:Y:S04]  /*aa7c0*/  LDL.LU.64 R176, [R1+0x4c40] ;  /* 0x004c400001b07983 */ /* 0x000f280000300a00 */
[----:B------:R-:W-:Y:S04]  /*aa7d0*/  STL.64 [R1+0x290], R180 ;  /* 0x000290b401007387 */ /* 0x000fe80000100a00 */
[----:B------:R1:W-:Y:S04]  /*aa7e0*/  STL.64 [R1+0x298], R182 ;  /* 0x000298b601007387 */ /* 0x0003e80000100a00 */
[----:B-1----:R-:W4:Y:S01]  /*aa7f0*/  LDL.LU.64 R182, [R1+0x4c38] ;  /* 0x004c380001b67983 */ /* 0x002f220000300a00 */
[C---:B------:R-:W-:Y:S06]  /*aa800*/  HMMA.1688.F32.TF32 R232, R168.reuse, R40, R232 ;  /* 0x00000028a8e8723c */ /* 0x040fec00000810e8 */
[C---:B------:R-:W-:Y:S06]  /*aa810*/  HMMA.1688.F32.TF32 R244, R168.reuse, R44, R244 ;  /* 0x0000002ca8f4723c */ /* 0x040fec00000810f4 */
[C---:B------:R-:W-:Y:S06]  /*aa820*/  HMMA.1688.F32.TF32 R240, R168.reuse, R48, R240 ;  /* 0x00000030a8f0723c */ /* 0x040fec00000810f0 */
[C---:B------:R-:W-:Y:S06]  /*aa830*/  HMMA.1688.F32.TF32 R236, R168.reuse, R52, R236 ;  /* 0x00000034a8ec723c */ /* 0x040fec00000810ec */
[C---:B------:R-:W-:Y:S06]  /*aa840*/  HMMA.1688.F32.TF32 R228, R168.reuse, R56, R228 ;  /* 0x00000038a8e4723c */ /* 0x040fec00000810e4 */
[C---:B------:R-:W-:Y:S01]  /*aa850*/  HMMA.1688.F32.TF32 R224, R168.reuse, R60, R224 ;  /* 0x0000003ca8e0723c */ /* 0x040fe200000810e0 */
[----:B------:R-:W4:Y:S05]  /*aa860*/  LDL.LU.64 R180, [R1+0x4c30] ;  /* 0x004c300001b47983 */ /* 0x000f2a0000300a00 */
[C---:B------:R-:W-:Y:S06]  /*aa870*/  HMMA.1688.F32.TF32 R220, R168.reuse, R64, R220 ;  /* 0x00000040a8dc723c */ /* 0x040fec00000810dc */
[C---:B------:R-:W-:Y:S06]  /*aa880*/  HMMA.1688.F32.TF32 R216, R168.reuse, R68, R216 ;  /* 0x00000044a8d8723c */ /* 0x040fec00000810d8 */
[C---:B------:R-:W-:Y:S06]  /*aa890*/  HMMA.1688.F32.TF32 R212, R168.reuse, R72, R212 ;  /* 0x00000048a8d4723c */ /* 0x040fec00000810d4 */
[C---:B------:R-:W-:Y:S01]  /*aa8a0*/  HMMA.1688.F32.TF32 R208, R168.reuse, R76, R208 ;  /* 0x0000004ca8d0723c */ /* 0x040fe200000810d0 */
        /* <DEDUP_REMOVED lines=46> */
[C---:B------:R-:W-:Y:S06]  /*aab90*/  HMMA.1688.F32.TF32 R152, R168.reuse, R112, R152 ;  /* 0x00000070a898723c */ /* 0x040fec0000081098 */
[C---:B------:R-:W-:Y:S01]  /*aaba0*/  HMMA.1688.F32.TF32 R148, R168.reuse, R116, R148 ;  /* 0x00000074a894723c */ /* 0x040fe20000081094 */
        /* <DEDUP_REMOVED lines=10> */
[----:B------:R-:W-:Y:S03]  /*aac50*/  HMMA.1688.F32.TF32 R136, R168, R128, R136 ;  /* 0x00000080a888723c */ /* 0x000fe60000081088 */
        /* <DEDUP_REMOVED lines=31> */
[----:B------:R4:W-:Y:S01]  /*aae50*/  STL [R1+0x120], R136 ;  /* 0x0001208801007387 */ /* 0x0009e20000100800 */
[----:B------:R-:W-:Y:S01]  /*aae60*/  IMAD.MOV.U32 R249, RZ, RZ, R3 ;  /* 0x000000fffff97224 */ /* 0x000fe200078e0003 */
[----:B------:R-:W-:Y:S02]  /*aae70*/  MOV R0, R137 ;  /* 0x0000008900007202 */ /* 0x000fe40000000f00 */
[----:B------:R-:W-:Y:S01]  /*aae80*/  MOV R250, R2 ;  /* 0x0000000200fa7202 */ /* 0x000fe20000000f00 */
[----:B------:R-:W-:Y:S01]  /*aae90*/  IMAD.MOV.U32 R3, RZ, RZ, R138 ;  /* 0x000000ffff037224 */ /* 0x000fe200078e008a */
[----:B------:R-:W-:Y:S01]  /*aaea0*/  MOV R2, R139 ;  /* 0x0000008b00027202 */ /* 0x000fe20000000f00 */
[----:B--2---:R-:W-:Y:S01]  /*aaeb0*/  IMAD.MOV.U32 R138, RZ, RZ, R172 ;  /* 0x000000ffff8a7224 */ /* 0x004fe200078e00ac */
[----:B---3--:R-:W-:Y:S01]  /*aaec0*/  MOV R137, R178 ;  /* 0x000000b200897202 */ /* 0x008fe20000000f00 */
[----:B----4-:R-:W-:Y:S02]  /*aaed0*/  IMAD.MOV.U32 R136, RZ, RZ, R177 ;  /* 0x000000ffff887224 */ /* 0x010fe400078e00b1 */
[----:B------:R-:W2:Y:S04]  /*aaee0*/  LDL.LU R177, [R1+0x4b2c] ;  /* 0x004b2c0001b17983 */ /* 0x000ea80000300800 */
[----:B------:R-:W2:Y:S04]  /*aaef0*/  LDL.LU R178, [R1+0x4b28] ;  /* 0x004b280001b27983 */ /* 0x000ea80000300800 */
[----:B------:R-:W3:Y:S01]  /*aaf00*/  LDL.LU R172, [R1+0x4b24] ;  /* 0x004b240001ac7983 */ /* 0x000ee20000300800 */
[----:B------:R-:W-:Y:S01]  /*aaf10*/  MOV R139, R173 ;  /* 0x000000ad008b7202 */ /* 0x000fe20000000f00 */
[----:B------:R-:W-:-:S02]  /*aaf20*/  IMAD.MOV.U32 R140, RZ, RZ, R174 ;  /* 0x000000ffff8c7224 */ /* 0x000fc400078e00ae */
[----:B------:R-:W3:Y:S04]  /*aaf30*/  LDL.LU R173, [R1+0x4b20] ;  /* 0x004b200001ad7983 */ /* 0x000ee80000300800 */
[----:B------:R-:W3:Y:S01]  /*aaf40*/  LDL.LU R174, [R1+0x4b1c] ;  /* 0x004b1c0001ae7983 */ /* 0x000ee20000300800 */
[----:B------:R-:W-:Y:S01]  /*aaf50*/  MOV R141, R175 ;  /* 0x000000af008d7202 */ /* 0x000fe20000000f00 */
[----:B------:R-:W-:Y:S02]  /*aaf60*/  IMAD.MOV.U32 R142, RZ, RZ, R179 ;  /* 0x000000ffff8e7224 */ /* 0x000fe400078e00b3 */
[----:B------:R-:W3:Y:S04]  /*aaf70*/  LDL.LU R175, [R1+0x4b18] ;  /* 0x004b180001af7983 */ /* 0x000ee80000300800 */
[----:B------:R-:W2:Y:S01]  /*aaf80*/  LDL.LU R179, [R1+0x4b14] ;  /* 0x004b140001b37983 */ /* 0x000ea20000300800 */
[----:B------:R-:W-:-:S03]  /*aaf90*/  MOV R143, R183 ;  /* 0x000000b7008f7202 */ /* 0x000fc60000000f00 */
[----:B------:R-:W4:Y:S01]  /*aafa0*/  LDL.LU R183, [R1+0x4b10] ;  /* 0x004b100001b77983 */ /* 0x000f220000300800 */
[----:B------:R-:W-:-:S15]  /*aafb0*/  HMMA.1688.F32.TF32 R168, R168, R132, R248 ;  /* 0x00000084a8a8723c */ /* 0x000fde00000810f8 */
[----:B------:R-:W-:-:S08]  /*aafc0*/  NOP ;  /* 0x0000000000007918 */ /* 0x000fd00000000000 */
        /* <DEDUP_REMOVED lines=19> */
[C---:B----4-:R-:W-:Y:S11]  /*ab100*/  HMMA.1688.F32.TF32 R180, R164.reuse, R16, R180 ;  /* 0x00000010a4b4723c */ /* 0x050ff600000810b4 */
        /* <DEDUP_REMOVED lines=49> */
[----:B------:R-:W-:Y:S01]  /*ab420*/  STL.64 [R1+0x48b8], R66 ;  /* 0x0048b84201007387 */ /* 0x000fe20000100a00 */
[----:B------:R-:W-:Y:S01]  /*ab430*/  HMMA.1688.F32.TF32 R140, R164, R84, R140 ;  /* 0x00000054a48c723c */ /* 0x000fe2000008108c */
[----:B-1----:R-:W-:-:S02]  /*ab440*/  LOP3.LUT R169, R252, 0x20, RZ, 0x3c, !PT ;  /* 0x00000020fca97812 */ /* 0x002fc400078e3cff */
[----:B------:R-:W-:Y:S04]  /*ab450*/  LDS R232, [R252+UR8+0x87800] ;  /* 0x08780008fce87984 */ /* 0x000fe80008000800 */
[----:B------:R-:W-:Y:S04]  /*ab460*/  LDS R234, [R252+UR8+0x87c00] ;  /* 0x087c0008fcea7984 */ /* 0x000fe80008000800 */
[----:B------:R-:W-:Y:S04]  /*ab470*/  LDS R233, [R169+UR8+0x87800] ;  /* 0x08780008a9e97984 */ /* 0x000fe80008000800 */
[----:B------:R-:W1:Y:S01]  /*ab480*/  LDS R235, [R169+UR8+0x87c00] ;  /* 0x087c0008a9eb7984 */ /* 0x000e620008000800 */
[----:B------:R-:W-:Y:S01]  /*ab490*/  IMAD.MOV.U32 R65, RZ, RZ, R146 ;  /* 0x000000ffff417224 */ /* 0x000fe200078e0092 */
[----:B------:R-:W-:Y:S01]  /*ab4a0*/  MOV R64, R147 ;  /* 0x0000009300407202 */ /* 0x000fe20000000f00 */
[----:B------:R-:W-:Y:S01]  /*ab4b0*/  IMAD.MOV.U32 R4, RZ, RZ, R144 ;  /* 0x000000ffff047224 */ /* 0x000fe200078e0090 */
[----:B------:R-:W-:-:S03]  /*ab4c0*/  MOV R5, R145 ;  /* 0x0000009100057202 */ /* 0x000fc60000000f00 */
[----:B------:R4:W-:Y:S04]  /*ab4d0*/  STL.64 [R1+0x48b0], R64 ;  /* 0x0048b04001007387 */ /* 0x0009e80000100a00 */
[----:B------:R-:W2:Y:S04]  /*ab4e0*/  LDL.LU R144, [R1+0x660] ;  /* 0x0006600001907983 */ /* 0x000ea80000300800 */
[----:B------:R-:W2:Y:S04]  /*ab4f0*/  LDL.LU R145, [R1+0x664] ;  /* 0x0006640001917983 */ /* 0x000ea80000300800 */
[----:B------:R-:W2:Y:S04]  /*ab500*/  LDL.LU R146, [R1+0x668] ;  /* 0x0006680001927983 */ /* 0x000ea80000300800 */
[----:B------:R-:W2:Y:S01]  /*ab510*/  LDL.LU R147, [R1+0x66c] ;  /* 0x00066c0001937983 */ /* 0x000ea20000300800 */
[----:B------:R-:W-:Y:S01]  /*ab520*/  IMAD.MOV.U32 R61, RZ, RZ, R140 ;  /* 0x000000ffff3d7224 */ /* 0x000fe200078e008c */
[----:B------:R-:W-:-:S02]  /*ab530*/  MOV R60, R141 ;  /* 0x0000008d003c7202 */ /* 0x000fc40000000f00 */
[----:B------:R-:W2:Y:S01]  /*ab540*/  LDL.LU R140, [R1+0x650] ;  /* 0x00065000018c7983 */ /* 0x000ea20000300800 */
[----:B------:R-:W-:-:S03]  /*ab550*/  IMAD.MOV.U32 R57, RZ, RZ, R142 ;  /* 0x000000ffff397224 */ /* 0x000fc600078e008e */
[----:B------:R-:W2:Y:S01]  /*ab560*/  LDL.LU R141, [R1+0x654] ;  /* 0x00065400018d7983 */ /* 0x000ea20000300800 */
[----:B------:R-:W-:-:S03]  /*ab570*/  MOV R56, R143 ;  /* 0x0000008f00387202 */ /* 0x000fc60000000f00 */
[----:B------:R-:W2:Y:S04]  /*ab580*/  LDL.LU R142, [R1+0x658] ;  /* 0x00065800018e7983 */ /* 0x000ea80000300800 */
[----:B------:R-:W2:Y:S01]  /*ab590*/  LDL.LU R143, [R1+0x65c] ;  /* 0x00065c00018f7983 */ /* 0x000ea20000300800 */
[----:B----4-:R-:W-:Y:S03]  /*ab5a0*/  HMMA.1688.F32.TF32 R64, R164, R88, R136 ;  /* 0x00000058a440723c */ /* 0x010fe60000081088 */
[----:B------:R-:W-:Y:S04]  /*ab5b0*/  STL.64 [R1+0x48d8], R58 ;  /* 0x0048d83a01007387 */ /* 0x000fe80000100a00 */
[----:B------:R3:W-:Y:S04]  /*ab5c0*/  STL.64 [R1+0x48d0], R56 ;  /* 0x0048d03801007387 */ /* 0x0007e80000100a00 */
[----:B------:R-:W-:Y:S04]  /*ab5d0*/  STL.64 [R1+0x48c8], R62 ;  /* 0x0048c83e01007387 */ /* 0x000fe80000100a00 */
[----:B------:R4:W-:Y:S04]  /*ab5e0*/  STL.64 [R1+0x48c0], R60 ;  /* 0x0048c03c01007387 */ /* 0x0009e80000100a00 */
[----:B------:R-:W4:Y:S04]  /*ab5f0*/  LDL.LU R136, [R1+0x640] ;  /* 0x0006400001887983 */ /* 0x000f280000300800 */
[----:B------:R-:W4:Y:S04]  /*ab600*/  LDL.LU R137, [R1+0x644] ;  /* 0x0006440001897983 */ /* 0x000f280000300800 */
[----:B------:R-:W4:Y:S04]  /*ab610*/  LDL.LU R138, [R1+0x648] ;  /* 0x00064800018a7983 */ /* 0x000f280000300800 */
[----:B------:R-:W4:Y:S04]  /*ab620*/  LDL.LU R139, [R1+0x64c] ;  /* 0x00064c00018b7983 */ /* 0x000f280000300800 */
[----:B------:R-:W-:Y:S01]  /*ab630*/  STL.64 [R1+0x48e8], R70 ;  /* 0x0048e84601007387 */ /* 0x000fe20000100a00 */
[----:B------:R-:W-:Y:S01]  /*ab640*/  IMAD.MOV.U32 R69, RZ, RZ, R66 ;  /* 0x000000ffff457224 */ /* 0x000fe200078e0042 */
[----:B------:R-:W-:-:S05]  /*ab650*/  MOV R68, R67 ;  /* 0x0000004300447202 */ /* 0x000fca0000000f00 */
[----:B------:R-:W-:Y:S01]  /*ab660*/  STL.64 [R1+0x48e0], R68 ;  /* 0x0048e04401007387 */ /* 0x000fe20000100a00 */
[----:B---3--:R-:W-:-:S15]  /*ab670*/  HMMA.1688.F32.TF32 R56, R164, R92, R148 ;  /* 0x0000005ca438723c */ /* 0x008fde0000081094 */
        /* <DEDUP_REMOVED lines=25> */
[----:B------:R-:W-:-:S02]  /*ab810*/  MOV R48, R59 ;  /* 0x0000003b00307202 */ /* 0x000fc40000000f00 */
[----:B------:R-:W-:Y:S01]  /*ab820*/  HMMA.1688.F32.TF32 R56, R164, R100, R144 ;  /* 0x00000064a438723c */ /* 0x000fe20000081090 */
        /* <DEDUP_REMOVED lines=14> */
[----:B----4-:R-:W-:-:S15]  /*ab910*/  HMMA.1688.F32.TF32 R56, R164, R108, R136 ;  /* 0x0000006ca438723c */ /* 0x010fde0000081088 */
[----:B------:R-:W-:-:S09]  /*ab920*/  NOP ;  /* 0x0000000000007918 */ /* 0x000fd20000000000 */
[----:B------:R-:W-:Y:S01]  /*ab930*/  IMAD.MOV.U32 R101, RZ, RZ, R56 ;  /* 0x000000ffff657224 */ /* 0x000fe200078e0038 */
[----:B------:R-:W-:Y:S01]  /*ab940*/  MOV R100, R57 ;  /* 0x0000003900647202 */ /* 0x000fe20000000f00 */
[----:B------:R-:W-:Y:S01]  /*ab950*/  IMAD.MOV.U32 R97, RZ, RZ, R58 ;  /* 0x000000ffff617224 */ /* 0x000fe200078e003a */
[----:B------:R-:W-:Y:S02]  /*ab960*/  MOV R96, R59 ;  /* 0x0000003b00607202 */ /* 0x000fe40000000f00 */
[----:B--2---:R-:W-:Y:S07]  /*ab970*/  HMMA.1688.F32.TF32 R56, R164, R112, R248 ;  /* 0x00000070a438723c */ /* 0x004fee00000810f8 */
[----:B------:R-:W-:Y:S01]  /*ab980*/  IMAD.MOV.U32 R248, RZ, RZ, R7 ;  /* 0x000000fffff87224 */ /* 0x000fe200078e0007 */
[----:B------:R-:W-:Y:S01]  /*ab990*/  MOV R249, R6 ;  /* 0x0000000600f97202 */ /* 0x000fe20000000f00 */
[----:B------:R-:W2:Y:S04]  /*ab9a0*/  LDL.LU R7, [R1+0x4b0c] ;  /* 0x004b0c0001077983 */ /* 0x000ea80000300800 */
[----:B------:R-:W4:Y:S01]  /*ab9b0*/  LDL.LU R6, [R1+0x4b08] ;  /* 0x004b080001067983 */ /* 0x000f220000300800 */
[----:B------:R-:W-:Y:S01]  /*ab9c0*/  IMAD.MOV.U32 R250, RZ, RZ, R10 ;  /* 0x000000fffffa7224 */ /* 0x000fe200078e000a */
[----:B------:R-:W-:-:S02]  /*ab9d0*/  MOV R251, R11 ;  /* 0x0000000b00fb7202 */ /* 0x000fc40000000f00 */
[----:B------:R-:W4:Y:S04]  /*ab9e0*/  LDL.LU R10, [R1+0x4b04] ;  /* 0x004b0400010a7983 */ /* 0x000f280000300800 */
[----:B------:R-:W4:Y:S01]  /*ab9f0*/  LDL.LU R11, [R1+0x4b00] ;  /* 0x004b0000010b7983 */ /* 0x000f220000300800 */
[----:B------:R-:W-:Y:S01]  /*aba00*/  IMAD.MOV.U32 R136, RZ, RZ, R12 ;  /* 0x000000ffff887224 */ /* 0x000fe200078e000c */
[----:B------:R-:W-:Y:S02]  /*aba10*/  MOV R137, R13 ;  /* 0x0000000d00897202 */ /* 0x000fe40000000f00 */
[----:B------:R-:W4:Y:S04]  /*aba20*/  LDL.LU R12, [R1+0x4afc] ;  /* 0x004afc00010c7983 */ /* 0x000f280000300800 */
[----:B------:R-:W4:Y:S01]  /*aba30*/  LDL.LU R13, [R1+0x4af8] ;  /* 0x004af800010d7983 */ /* 0x000f220000300800 */
[----:B------:R-:W-:Y:S01]  /*aba40*/  IMAD.MOV.U32 R138, RZ, RZ, R14 ;  /* 0x000000ffff8a7224 */ /* 0x000fe200078e000e */
[----:B------:R-:W-:-:S02]  /*aba50*/  MOV R139, R15 ;  /* 0x0000000f008b7202 */ /* 0x000fc40000000f00 */
[----:B------:R-:W4:Y:S04]  /*aba60*/  LDL.LU R14, [R1+0x4af4] ;  /* 0x004af400010e7983 */ /* 0x000f280000300800 */
[----:B------:R-:W4:Y:S01]  /*aba70*/  LDL.LU R15, [R1+0x4af0] ;  /* 0x004af000010f7983 */ /* 0x000f220000300800 */
[----:B------:R-:W-:Y:S01]  /*aba80*/  IMAD.MOV.U32 R45, RZ, RZ, R56 ;  /* 0x000000ffff2d7224 */ /* 0x000fe200078e0038 */
[----:B------:R-:W-:Y:S01]  /*aba90*/  MOV R44, R57 ;  /* 0x00000039002c7202 */ /* 0x000fe20000000f00 */
[----:B------:R-:W-:Y:S01]  /*abaa0*/  IMAD.MOV.U32 R41, RZ, RZ, R58 ;  /* 0x000000ffff297224 */ /* 0x000fe200078e003a */
[----:B------:R-:W-:Y:S02]  /*abab0*/  MOV R40, R59 ;  /* 0x0000003b00287202 */ /* 0x000fe40000000f00 */
[----:B---3--:R-:W-:-:S15]  /*abac0*/  HMMA.1688.F32.TF32 R56, R164, R116, R156 ;  /* 0x00000074a438723c */ /* 0x008fde000008109c */
[----:B------:R-:W-:-:S09]  /*abad0*/  NOP ;  /* 0x0000000000007918 */ /* 0x000fd20000000000 */
[----:B------:R-:W-:Y:S01]  /*abae0*/  IMAD.MOV.U32 R109, RZ, RZ, R56 ;  /* 0x000000ffff6d7224 */ /* 0x000fe200078e0038 */
[----:B------:R-:W-:Y:S01]  /*abaf0*/  MOV R108, R57 ;  /* 0x00000039006c7202 */ /* 0x000fe20000000f00 */
[----:B------:R-:W-:Y:S01]  /*abb00*/  IMAD.MOV.U32 R105, RZ, RZ, R58 ;  /* 0x000000ffff697224 */ /* 0x000fe200078e003a */
[----:B------:R-:W-:Y:S02]  /*abb10*/  MOV R104, R59 ;  /* 0x0000003b00687202 */ /* 0x000fe40000000f00 */
[----:B------:R-:W-:Y:S01]  /*abb20*/  HMMA.1688.F32.TF32 R56, R164, R120, R152 ;  /* 0x00000078a438723c */ /* 0x000fe20000081098 */
[----:B--2---:R-:W-:Y:S01]  /*abb30*/  MOV R143, R7 ;  /* 0x00000007008f7202 */ /* 0x004fe20000000f00 */
[----:B----4-:R-:W-:Y:S02]  /*abb40*/  IMAD.MOV.U32 R142, RZ, RZ, R6 ;  /* 0x000000ffff8e7224 */ /* 0x010fe400078e0006 */
[----:B------:R-:W-:Y:S01]  /*abb50*/  IMAD.MOV.U32 R140, RZ, RZ, R10 ;  /* 0x000000ffff8c7224 */ /* 0x000fe200078e000a */
[----:B------:R-:W-:Y:S01]  /*abb60*/  MOV R141, R11 ;  /* 0x0000000b008d7202 */ /* 0x000fe20000000f00 */
[----:B------:R-:W2:Y:S04]  /*abb70*/  LDL.LU R10, [R1+0x4aec] ;  /* 0x004aec00010a7983 */ /* 0x000ea80000300800 */
[----:B------:R-:W2:Y:S04]  /*abb80*/  LDL.LU R11, [R1+0x4ae8] ;  /* 0x004ae800010b7983 */ /* 0x000ea80000300800 */
[----:B------:R-:W3:Y:S04]  /*abb90*/  LDL.LU R6, [R1+0x4ae4] ;  /* 0x004ae40001067983 */ /* 0x000ee80000300800 */
[----:B------:R-:W3:Y:S06]  /*abba0*/  LDL.LU R7, [R1+0x4ae0] ;  /* 0x004ae00001077983 */ /* 0x000eec0000300800 */
[----:B------:R-:W-:Y:S01]  /*abbb0*/  IMAD.MOV.U32 R117, RZ, RZ, R56 ;  /* 0x000000ffff757224 */ /* 0x000fe200078e0038 */
[----:B------:R-:W-:Y:S01]  /*abbc0*/  MOV R116, R57 ;  /* 0x0000003900747202 */ /* 0x000fe20000000f00 */
[----:B------:R-:W-:Y:S01]  /*abbd0*/  IMAD.MOV.U32 R113, RZ, RZ, R58 ;  /* 0x000000ffff717224 */ /* 0x000fe200078e003a */
[----:B------:R-:W-:-:S02]  /*abbe0*/  MOV R112, R59 ;  /* 0x0000003b00707202 */ /* 0x000fc40000000f00 */
[----:B------:R-:W-:Y:S01]  /*abbf0*/  HMMA.1688.F32.TF32 R56, R164, R124, R148 ;  /* 0x0000007ca438723c */ /* 0x000fe20000081094 */
[----:B------:R-:W-:Y:S01]  /*abc00*/  IMAD.MOV.U32 R8, RZ, RZ, R64 ;  /* 0x000000ffff087224 */ /* 0x000fe200078e0040 */
[----:B------:R-:W-:-:S15]  /*abc10*/  MOV R9, R65 ;  /* 0x0000004100097202 */ /* 0x000fde0000000f00 */
[----:B------:R-:W-:-:S07]  /*abc20*/  NOP ;  /* 0x0000000000007918 */ /* 0x000fce0000000000 */
[----:B------:R-:W-:Y:S01]  /*abc30*/  IMAD.MOV.U32 R37, RZ, RZ, R56 ;  /* 0x000000ffff257224 */ /* 0x000fe200078e0038 */
[----:B------:R-:W-:Y:S01]  /*abc40*/  MOV R36, R57 ;  /* 0x0000003900247202 */ /* 0x000fe20000000f00 */
[----:B------:R-:W-:Y:S01]  /*abc50*/  IMAD.MOV.U32 R33, RZ, RZ, R58 ;  /* 0x000000ffff217224 */ /* 0x000fe200078e003a */
[----:B------:R-:W-:Y:S02]  /*abc60*/  MOV R32, R59 ;  /* 0x0000003b00207202 */ /* 0x000fe40000000f00 */
[----:B------:R-:W-:Y:S01]  /*abc70*/  HMMA.1688.F32.TF32 R56, R164, R128, R144 ;  /* 0x00000080a438723c */ /* 0x000fe20000081090 */
[----:B------:R-:W-:-:S15]  /*abc80*/  IMAD.MOV.U32 R176, RZ, RZ, R51 ;  /* 0x000000ffffb07224 */ /* 0x000fde00078e0033 */
[----:B------:R-:W-:-:S08]  /*abc90*/  NOP ;  /* 0x0000000000007918 */ /* 0x000fd00000000000 */
[----:B------:R-:W-:Y:S01]  /*abca0*/  IMAD.MOV.U32 R29, RZ, RZ, R56 ;  /* 0x000000ffff1d7224 */ /* 0x000fe200078e0038 */
[----:B------:R-:W-:Y:S01]  /*abcb0*/  MOV R28, R57 ;  /* 0x00000039001c7202 */ /* 0x000fe20000000f00 */
[----:B------:R-:W-:Y:S01]  /*abcc0*/  IMAD.MOV.U32 R25, RZ, RZ, R58 ;  /* 0x000000ffff197224 */ /* 0x000fe200078e003a */
[----:B------:R-:W-:Y:S02]  /*abcd0*/  MOV R24, R59 ;  /* 0x0000003b00187202 */ /* 0x000fe40000000f00 */
[C---:B-1----:R-:W-:Y:S01]  /*abce0*/  HMMA.1688.F32.TF32 R56, R232.reuse, R18, R248 ;  /* 0x00000012e838723c */ /* 0x042fe200000810f8 */
        /* <DEDUP_REMOVED lines=25> */
[C---:B--2---:R-:W-:Y:S06]  /*abe80*/  HMMA.1688.F32.TF32 R60, R232.reuse, R10, R136 ;  /* 0x0000000ae83c723c */ /* 0x044fec0000081088 */
[----:B---3--:R-:W-:-:S15]  /*abe90*/  HMMA.1688.F32.TF32 R64, R232, R6, R140 ;  /* 0x00000006e840723c */ /* 0x008fde000008108c */
[----:B------:R-:W-:-:S08]  /*abea0*/  NOP ;  /* 0x0000000000007918 */ /* 0x000fd00000000000 */
[----:B------:R-:W-:Y:S04]  /*abeb0*/  STL.64 [R1+0x480], R64 ;  /* 0x0004804001007387 */ /* 0x000fe80000100a00 */
[----:B------:R1:W-:Y:S04]  /*abec0*/  STL.64 [R1+0x488], R66 ;  /* 0x0004884201007387 */ /* 0x0003e80000100a00 */
[----:B------:R-:W-:Y:S04]  /*abed0*/  STL.64 [R1+0x470], R60 ;  /* 0x0004703c01007387 */ /* 0x000fe80000100a00 */
[----:B------:R-:W-:Y:S04]  /*abee0*/  STL.64 [R1+0x478], R62 ;  /* 0x0004783e01007387 */ /* 0x000fe80000100a00 */
[----:B------:R-:W2:Y:S04]  /*abef0*/  LDL.LU R51, [R1+0x4adc] ;  /* 0x004adc0001337983 */ /* 0x000ea80000300800 */
[----:B------:R-:W-:Y:S04]  /*abf00*/  STL.64 [R1+0x460], R56 ;  /* 0x0004603801007387 */ /* 0x000fe80000100a00 */
[----:B------:R3:W-:Y:S04]  /*abf10*/  STL.64 [R1+0x468], R58 ;  /* 0x0004683a01007387 */ /* 0x0007e80000100a00 */
[----:B------:R-:W4:Y:S04]  /*abf20*/  LDL.LU R50, [R1+0x4ad8] ;  /* 0x004ad80001327983 */ /* 0x000f280000300800 */
[----:B------:R-:W3:Y:S04]  /*abf30*/  LDL.LU R111, [R1+0x4ad4] ;  /* 0x004ad400016f7983 */ /* 0x000ee80000300800 */
        /* <DEDUP_REMOVED lines=43> */
[----:B------:R-:W-:Y:S01]  /*ac1f0*/  HMMA.1688.F32.TF32 R12, R164, R132, R12 ;  /* 0x00000084a40c723c */ /* 0x000fe2000008100c */
[----:B---3--:R-:W-:Y:S01]  /*ac200*/  MOV R227, R111 ;  /* 0x0000006f00e37202 */ /* 0x008fe20000000f00 */
[----:B--2---:R-:W-:Y:S01]  /*ac210*/  IMAD.MOV.U32 R226, RZ, RZ, R110 ;  /* 0x000000ffffe27224 */ /* 0x004fe200078e006e */
[----:B----4-:R-:W-:Y:S01]  /*ac220*/  MOV R225, R123 ;  /* 0x0000007b00e17202 */ /* 0x010fe20000000f00 */
        /* <DEDUP_REMOVED lines=44> */
[----:B------:R-:W1:Y:S01]  /*ac4f0*/  LDL.LU R118, [R1+0x49f0] ;  /* 0x0049f00001767983 */ /* 0x000e620000300800 */
[----:B------:R-:W-:Y:S01]  /*ac500*/  IMAD.MOV.U32 R142, RZ, RZ, R95 ;  /* 0x000000ffff8e7224 */ /* 0x000fe200078e005f */
[----:B------:R-:W-:-:S02]  /*ac510*/  MOV R143, R94 ;  /* 0x0000005e008f7202 */ /* 0x000fc40000000f00 */
[----:B--2---:R-:W-:Y:S01]  /*ac520*/  MOV R141, R122 ;  /* 0x0000007a008d7202 */ /* 0x004fe20000000f00 */
[----:B---3--:R-:W-:Y:S02]  /*ac530*/  IMAD.MOV.U32 R140, RZ, RZ, R123 ;  /* 0x000000ffff8c7224 */ /* 0x008fe400078e007b */
[----:B------:R-:W2:Y:S04]  /*ac540*/  LDL.LU R123, [R1+0x49ec] ;  /* 0x0049ec00017b7983 */ /* 0x000ea80000300800 */
[----:B------:R-:W3:Y:S04]  /*ac550*/  LDL.LU R122, [R1+0x49e8] ;  /* 0x0049e800017a7983 */ /* 0x000ee80000300800 */
[----:B------:R-:W3:Y:S04]  /*ac560*/  LDL.LU R95, [R1+0x49e4] ;  /* 0x0049e400015f7983 */ /* 0x000ee80000300800 */
[----:B------:R-:W3:Y:S01]  /*ac570*/  LDL.LU R94, [R1+0x49e0] ;  /* 0x0049e000015e7983 */ /* 0x000ee20000300800 */
[----:B----4-:R-:W-:Y:S01]  /*ac580*/  IMAD.MOV.U32 R144, RZ, RZ, R99 ;  /* 0x000000ffff907224 */ /* 0x010fe200078e0063 */
        /* <DEDUP_REMOVED lines=31> */
[----:B-1----:R-:W-:Y:S01]  /*ac780*/  IMAD.MOV.U32 R66, RZ, RZ, R118 ;  /* 0x000000ffff427224 */ /* 0x002fe200078e0076 */
        /* <DEDUP_REMOVED lines=28> */
[----:B------:R-:W-:-:S02]  /*ac950*/  MOV R175, R31 ;  /* 0x0000001f00af7202 */ /* 0x000fc40000000f00 */
[----:B--2---:R-:W-:Y:S01]  /*ac960*/  MOV R65, R123 ;  /* 0x0000007b00417202 */ /* 0x004fe20000000f00 */
[----:B---3--:R-:W-:Y:S02]  /*ac970*/  IMAD.MOV.U32 R64, RZ, RZ, R122 ;  /* 0x000000ffff407224 */ /* 0x008fe400078e007a */
[----:B------:R-:W2:Y:S04]  /*ac980*/  LDL.LU R122, [R1+0x499c] ;  /* 0x00499c00017a7983 */ /* 0x000ea80000300800 */
[----:B------:R-:W2:Y:S04]  /*ac990*/  LDL.LU R123, [R1+0x4998] ;  /* 0x00499800017b7983 */ /* 0x000ea80000300800 */
[----:B------:R-:W3:Y:S04]  /*ac9a0*/  LDL.LU R118, [R1+0x4994] ;  /* 0x0049940001767983 */ /* 0x000ee80000300800 */
[----:B------:R-:W3:Y:S01]  /*ac9b0*/  LDL.LU R119, [R1+0x4990] ;  /* 0x0049900001777983 */ /* 0x000ee20000300800 */
[----:B----4-:R-:W-:Y:S01]  /*ac9c0*/  MOV R59, R111 ;  /* 0x0000006f003b7202 */ /* 0x010fe20000000f00 */
[----:B------:R-:W-:Y:S01]  /*ac9d0*/  IMAD.MOV.U32 R58, RZ, RZ, R110 ;  /* 0x000000ffff3a7224 */ /* 0x000fe200078e006e */
[----:B------:R-:W-:Y:S01]  /*ac9e0*/  MOV R57, R115 ;  /* 0x0000007300397202 */ /* 0x000fe20000000f00 */
[----:B------:R-:W-:-:S02]  /*ac9f0*/  IMAD.MOV.U32 R56, RZ, RZ, R114 ;  /* 0x000000ffff387224 */ /* 0x000fc400078e0072 */
[----:B------:R-:W4:Y:S04]  /*aca00*/  LDL.LU R114, [R1+0x498c] ;  /* 0x00498c0001727983 */ /* 0x000f280000300800 */
[----:B------:R-:W4:Y:S04]  /*aca10*/  LDL.LU R115, [R1+0x4988] ;  /* 0x0049880001737983 */ /* 0x000f280000300800 */
[----:B------:R-:W2:Y:S04]  /*aca20*/  LDL.LU R110, [R1+0x4984] ;  /* 0x00498400016e7983 */ /* 0x000ea80000300800 */
[----:B------:R-:W2:Y:S01]  /*aca30*/  LDL.LU R111, [R1+0x4980] ;  /* 0x00498000016f7983 */ /* 0x000ea20000300800 */
[----:B------:R-:W-:Y:S01]  /*aca40*/  IMAD.MOV.U32 R70, RZ, RZ, R102 ;  /* 0x000000ffff467224 */ /* 0x000fe200078e0066 */
[----:B------:R-:W-:Y:S01]  /*aca50*/  MOV R71, R103 ;  /* 0x0000006700477202 */ /* 0x000fe20000000f00 */
[----:B------:R-:W-:Y:S01]  /*aca60*/  IMAD.MOV.U32 R60, RZ, RZ, R98 ;  /* 0x000000ffff3c7224 */ /* 0x000fe200078e0062 */
[----:B------:R-:W-:Y:S01]  /*aca70*/  MOV R61, R99 ;  /* 0x00000063003d7202 */ /* 0x000fe20000000f00 */
[----:B------:R-:W-:Y:S01]  /*aca80*/  IMAD.MOV.U32 R62, RZ, RZ, R94 ;  /* 0x000000ffff3e7224 */ /* 0x000fe200078e005e */
[----:B------:R-:W-:Y:S01]  /*aca90*/  MOV R69, R107 ;  /* 0x0000006b00457202 */ /* 0x000fe20000000f00 */
[----:B------:R-:W-:-:S02]  /*acaa0*/  IMAD.MOV.U32 R68, RZ, RZ, R106 ;  /* 0x000000ffff447224 */ /* 0x000fc400078e006a */
[----:B------:R-:W3:Y:S04]  /*acab0*/  LDL.LU R106, [R1+0x497c] ;  /* 0x00497c00016a7983 */ /* 0x000ee80000300800 */
[----:B------:R-:W3:Y:S04]  /*acac0*/  LDL.LU R107, [R1+0x4978] ;  /* 0x00497800016b7983 */ /* 0x000ee80000300800 */
[----:B------:R-:W4:Y:S04]  /*acad0*/  LDL.LU R102, [R1+0x4974] ;  /* 0x0049740001667983 */ /* 0x000f280000300800 */
[----:B------:R-:W4:Y:S04]  /*acae0*/  LDL.LU R103, [R1+0x4970] ;  /* 0x0049700001677983 */ /* 0x000f280000300800 */
[----:B------:R-:W2:Y:S04]  /*acaf0*/  LDL.LU R98, [R1+0x496c] ;  /* 0x00496c0001627983 */ /* 0x000ea80000300800 */
[----:B------:R-:W2:Y:S04]  /*acb00*/  LDL.LU R99, [R1+0x4968] ;  /* 0x0049680001637983 */ /* 0x000ea80000300800 */
[----:B------:R-:W3:Y:S01]  /*acb10*/  LDL.LU R94, [R1+0x4964] ;  /* 0x00496400015e7983 */ /* 0x000ee20000300800 */
[----:B------:R-:W-:-:S03]  /*acb20*/  MOV R63, R95 ;  /* 0x0000005f003f7202 */ /* 0x000fc60000000f00 */
        /* <DEDUP_REMOVED lines=23> */
[----:B------:R-:W3:Y:S04]  /*acca0*/  LDL.LU R23, [R1+0x4904] ;  /* 0x0049040001177983 */ /* 0x000ee80000300800 */
[----:B------:R-:W4:Y:S04]  /*accb0*/  LDL.LU R26, [R1+0x4900] ;  /* 0x00490000011a7983 */ /* 0x000f280000300800 */
[----:B------:R-:W4:Y:S04]  /*accc0*/  LDL.LU R27, [R1+0x48fc] ;  /* 0x0048fc00011b7983 */ /* 0x000f280000300800 */
[----:B------:R-:W2:Y:S04]  /*accd0*/  LDL.LU R35, [R1+0x48f8] ;  /* 0x0048f80001237983 */ /* 0x000ea80000300800 */
[----:B------:R-:W2:Y:S04]  /*acce0*/  LDL.LU R30, [R1+0x48f4] ;  /* 0x0048f400011e7983 */ /* 0x000ea80000300800 */
[----:B------:R-:W2:Y:S01]  /*accf0*/  LDL.LU R31, [R1+0x48f0] ;  /* 0x0048f000011f7983 */ /* 0x000ea20000300800 */
[C---:B---3--:R-:W-:Y:S06]  /*acd00*/  HMMA.1688.F32.TF32 R68, R232.reuse, R22, R68 ;  /* 0x00000016e844723c */ /* 0x048fec0000081044 */
[C---:B----4-:R-:W-:Y:S06]  /*acd10*/  HMMA.1688.F32.TF32 R56, R232.reuse, R26, R56 ;  /* 0x0000001ae838723c */ /* 0x050fec0000081038 */
[C---:B--2---:R-:W-:Y:S06]  /*acd20*/  HMMA.1688.F32.TF32 R60, R232.reuse, R30, R60 ;  /* 0x0000001ee83c723c */ /* 0x044fec000008103c */
[C---:B------:R-:W-:Y:S05]  /*acd30*/  HMMA.1688.F32.TF32 R64, R232.reuse, R34, R64 ;  /* 0x00000022e840723c */ /* 0x040fea0000081040 */
[----:B------:R-:W-:Y:S04]  /*acd40*/  STL.64 [R1+0x450], R68 ;  /* 0x0004504401007387 */ /* 0x000fe80000100a00 */
[----:B------:R1:W-:Y:S04]  /*acd50*/  STL.64 [R1+0x458], R70 ;  /* 0x0004584601007387 */ /* 0x0003e80000100a00 */
[----:B-1----:R-:W2:Y:S04]  /*acd60*/  LDL.LU.64 R70, [R1+0x48e8] ;  /* 0x0048e80001467983 */ /* 0x002ea80000300a00 */
        /* <DEDUP_REMOVED lines=8> */
[----:B------:R-:W3:Y:S04]  /*acdf0*/  LDL.LU.64 R60, [R1+0x48c0] ;  /* 0x0048c000013c7983 */ /* 0x000ee80000300a00 */
[----:B------:R-:W-:Y:S04]  /*ace00*/  STL.64 [R1+0x8b0], R64 ;  /* 0x0008b04001007387 */ /* 0x000fe80000100a00 */
[----:B------:R1:W-:Y:S04]  /*ace10*/  STL.64 [R1+0x8b8], R66 ;  /* 0x0008b84201007387 */ /* 0x0003e80000100a00 */
[----:B-1----:R-:W3:Y:S01]  /*ace20*/  LDL.LU.64 R66, [R1+0x48b8] ;  /* 0x0048b80001427983 */ /* 0x002ee20000300a00 */
[C---:B------:R-:W-:Y:S06]  /*ace30*/  HMMA.1688.F32.TF32 R160, R232.reuse, R38, R160 ;  /* 0x00000026e8a0723c */ /* 0x040fec00000810a0 */
[C---:B------:R-:W-:Y:S06]  /*ace40*/  HMMA.1688.F32.TF32 R156, R232.reuse, R42, R156 ;  /* 0x0000002ae89c723c */ /* 0x040fec000008109c */
[C---:B------:R-:W-:Y:S06]  /*ace50*/  HMMA.1688.F32.TF32 R152, R232.reuse, R46, R152 ;  /* 0x0000002ee898723c */ /* 0x040fec0000081098 */
[C---:B------:R-:W-:Y:S06]  /*ace60*/  HMMA.1688.F32.TF32 R148, R232.reuse, R50, R148 ;  /* 0x00000032e894723c */ /* 0x040fec0000081094 */
[C---:B------:R-:W-:Y:S01]  /*ace70*/  HMMA.1688.F32.TF32 R144, R232.reuse, R54, R144 ;  /* 0x00000036e890723c */ /* 0x040fe20000081090 */
        /* <DEDUP_REMOVED lines=21> */
[C---:B----4-:R-:W-:Y:S06]  /*acfd0*/  HMMA.1688.F32.TF32 R140, R232.reuse, R58, R140 ;  /* 0x0000003ae88c723c */ /* 0x050fec000008108c */
[C---:B--2---:R-:W-:Y:S06]  /*acfe0*/  HMMA.1688.F32.TF32 R136, R232.reuse, R62, R136 ;  /* 0x0000003ee888723c */ /* 0x044fec0000081088 */
[C---:B---3--:R-:W-:Y:S11]  /*acff0*/  HMMA.1688.F32.TF32 R248, R232.reuse, R66, R248 ;  /* 0x00000042e8f8723c */ /* 0x048ff600000810f8 */
        /* <DEDUP_REMOVED lines=11> */
[----:B------:R-:W2:Y:S01]  /*ad0b0*/  LDL.LU.64 R248, [R1+0x4830] ;  /* 0x0048300001f87983 */ /* 0x000ea20000300a00 */
[C---:B------:R-:W-:Y:S06]  /*ad0c0*/  HMMA.1688.F32.TF32 R164, R232.reuse, R70, R164 ;  /* 0x00000046e8a4723c */ /* 0x040fec00000810a4 */
[C---:B------:R-:W-:Y:S06]  /*ad0d0*/  HMMA.1688.F32.TF32 R244, R232.reuse, R74, R244 ;  /* 0x0000004ae8f4723c */ /* 0x040fec00000810f4 */
[C---:B------:R-:W-:Y:S11]  /*ad0e0*/  HMMA.1688.F32.TF32 R240, R232.reuse, R78, R240 ;  /* 0x0000004ee8f0723c */ /* 0x040ff600000810f0 */
        /* <DEDUP_REMOVED lines=8> */
[C---:B------:R-:W-:Y:S08]  /*ad170*/  HMMA.1688.F32.TF32 R224, R232.reuse, R90, R224 ;  /* 0x0000005ae8e0723c */ /* 0x040ff000000810e0 */
        /* <DEDUP_REMOVED lines=17> */
[----:B------:R-:W-:Y:S01]  /*ad290*/  HMMA.1688.F32.TF32 R200, R232, R114, R200 ;  /* 0x00000072e8c8723c */ /* 0x000fe200000810c8 */
[----:B------:R-:W-:-:S02]  /*ad2a0*/  LOP3.LUT R171, R252, 0x60, RZ, 0x3c, !PT ;  /* 0x00000060fcab7812 */ /* 0x000fc400078e3cff */
[----:B------:R-:W-:Y:S01]  /*ad2b0*/  LOP3.LUT R170, R252, 0x40, RZ, 0x3c, !PT ;  /* 0x00000040fcaa7812 */ /* 0x000fe200078e3cff */
[----:B------:R-:W-:Y:S01]  /*ad2c0*/  IMAD.MOV.U32 R21, RZ, RZ, R12 ;  /* 0x000000ffff157224 */ /* 0x000fe200078e000c */
[----:B------:R-:W-:Y:S01]  /*ad2d0*/  MOV R20, R13 ;  /* 0x0000000d00147202 */ /* 0x000fe20000000f00 */
[----:B------:R-:W-:Y:S01]  /*ad2e0*/  IMAD.MOV.U32 R17, RZ, RZ, R14 ;  /* 0x000000ffff117224 */ /* 0x000fe200078e000e */
[----:B------:R-:W-:Y:S01]  /*ad2f0*/  MOV R16, R15 ;  /* 0x0000000f00107202 */ /* 0x000fe20000000f00 */
[----:B------:R-:W-:Y:S04]  /*ad300*/  LDS R12, [R170+UR8+0x87800] ;  /* 0x08780008aa0c7984 */ /* 0x000fe80008000800 */
[----:B------:R-:W-:Y:S04]  /*ad310*/  LDS R14, [R170+UR8+0x87c00] ;  /* 0x087c0008aa0e7984 */ /* 0x000fe80008000800 */
[----:B------:R-:W-:Y:S04]  /*ad320*/  LDS R13, [R171+UR8+0x87800] ;  /* 0x08780008ab0d7984 */ /* 0x000fe80008000800 */
[----:B------:R-:W1:Y:S04]  /*ad330*/  LDS R15, [R171+UR8+0x87c00] ;  /* 0x087c0008ab0f7984 */ /* 0x000e680008000800 */
        /* <DEDUP_REMOVED lines=14> */
[----:B------:R-:W-:Y:S03]  /*ad420*/  HMMA.1688.F32.TF32 R180, R232, R134, R180 ;  /* 0x00000086e8b4723c */ /* 0x000fe600000810b4 */
[----:B------:R-:W-:Y:S04]  /*ad430*/  STL.64 [R1+0xa20], R188 ;  /* 0x000a20bc01007387 */ /* 0x000fe80000100a00 */
[----:B------:R-:W-:Y:S01]  /*ad440*/  STL.64 [R1+0xa28], R190 ;  /* 0x000a28be01007387 */ /* 0x000fe20000100a00 */
[C---:B------:R-:W-:Y:S08]  /*ad450*/  HMMA.1688.F32.TF32 R176, R12.reuse, R6, R176 ;  /* 0x000000060cb0723c */ /* 0x040ff000000810b0 */
[----:B------:R-:W-:Y:S04]  /*ad460*/  STL.64 [R1+0xa00], R164 ;  /* 0x000a00a401007387 */ /* 0x000fe80000100a00 */
[----:B------:R1:W-:Y:S02]  /*ad470*/  STL.64 [R1+0xa08], R166 ;  /* 0x000a08a601007387 */ /* 0x0003e40000100a00 */
[----:B-1----:R-:W-:Y:S02]  /*ad480*/  HMMA.1688.F32.TF32 R164, R12, R10, R172 ;  /* 0x0000000a0ca4723c */ /* 0x002fe400000810ac */
[----:B------:R-:W-:Y:S04]  /*ad490*/  STL.64 [R1+0x440], R180 ;  /* 0x000440b401007387 */ /* 0x000fe80000100a00 */
[----:B------:R-:W-:Y:S04]  /*ad4a0*/  STL.64 [R1+0x448], R182 ;  /* 0x000448b601007387 */ /* 0x000fe80000100a00 */
[----:B------:R-:W3:Y:S04]  /*ad4b0*/  LDL.LU R172, [R1+0xa0] ;  /* 0x0000a00001ac7983 */ /* 0x000ee80000300800 */
[----:B------:R4:W-:Y:S04]  /*ad4c0*/  STL.64 [R1+0x430], R176 ;  /* 0x000430b001007387 */ /* 0x0009e80000100a00 */
[----:B------:R1:W-:Y:S05]  /*ad4d0*/  STL.64 [R1+0x438], R178 ;  /* 0x000438b201007387 */ /* 0x0003ea0000100a00 */
[----:B------:R3:W-:Y:S04]  /*ad4e0*/  STL.64 [R1+0x420], R164 ;  /* 0x000420a401007387 */ /* 0x0007e80000100a00 */
[----:B------:R3:W-:Y:S04]  /*ad4f0*/  STL.64 [R1+0x428], R166 ;  /* 0x000428a601007387 */ /* 0x0007e80000100a00 */
[----:B------:R-:W3:Y:S04]  /*ad500*/  LDL.LU R173, [R1+0xa4] ;  /* 0x0000a40001ad7983 */ /* 0x000ee80000300800 */
[----:B------:R-:W3:Y:S04]  /*ad510*/  LDL.LU R174, [R1+0xa8] ;  /* 0x0000a80001ae7983 */ /* 0x000ee80000300800 */
[----:B------:R-:W3:Y:S01]  /*ad520*/  LDL.LU R175, [R1+0xac] ;  /* 0x0000ac0001af7983 */ /* 0x000ee20000300800 */
[----:B----4-:R-:W-:Y:S01]  /*ad530*/  MOV R177, R251 ;  /* 0x000000fb00b17202 */ /* 0x010fe20000000f00 */
[----:B--2---:R-:W-:-:S02]  /*ad540*/  IMAD.MOV.U32 R176, RZ, RZ, R249 ;  /* 0x000000ffffb07224 */ /* 0x004fc400078e00f9 */
[----:B------:R-:W2:Y:S04]  /*ad550*/  LDL.LU R249, [R1+0x482c] ;  /* 0x00482c0001f97983 */ /* 0x000ea80000300800 */
[----:B------:R-:W4:Y:S01]  /*ad560*/  LDL.LU R251, [R1+0x4828] ;  /* 0x0048280001fb7983 */ /* 0x000f220000300800 */
[----:B-1----:R-:W-:Y:S01]  /*ad570*/  IMAD.MOV.U32 R178, RZ, RZ, R248 ;  /* 0x000000ffffb27224 */ /* 0x002fe200078e00f8 */
[----:B------:R-:W-:Y:S02]  /*ad580*/  MOV R179, R250 ;  /* 0x000000fa00b37202 */ /* 0x000fe40000000f00 */
[----:B------:R-:W3:Y:S04]  /*ad590*/  LDL.LU R248, [R1+0x4824] ;  /* 0x0048240001f87983 */ /* 0x000ee80000300800 */
[----:B------:R-:W3:Y:S04]  /*ad5a0*/  LDL.LU R250, [R1+0x4820] ;  /* 0x0048200001fa7983 */ /* 0x000ee80000300800 */
[----:B------:R-:W3:Y:S04]  /*ad5b0*/  LDL.LU R184, [R1+0xd0] ;  /* 0x0000d00001b87983 */ /* 0x000ee80000300800 */
[----:B------:R-:W3:Y:S01]  /*ad5c0*/  LDL.LU R185, [R1+0xd4] ;  /* 0x0000d40001b97983 */ /* 0x000ee20000300800 */
[----:B--2---:R-:W-:Y:S01]  /*ad5d0*/  IMAD.MOV.U32 R186, RZ, RZ, R249 ;  /* 0x000000ffffba7224 */ /* 0x004fe200078e00f9 */
[----:B----4-:R-:W-:-:S02]  /*ad5e0*/  MOV R187, R251 ;  /* 0x000000fb00bb7202 */ /* 0x010fc40000000f00 */
[----:B------:R-:W2:Y:S04]  /*ad5f0*/  LDL.LU R249, [R1+0x481c] ;  /* 0x00481c0001f97983 */ /* 0x000ea80000300800 */
[----:B------:R-:W4:Y:S04]  /*ad600*/  LDL.LU R251, [R1+0x4818] ;  /* 0x0048180001fb7983 */ /* 0x000f280000300800 */
[----:B------:R-:W4:Y:S04]  /*ad610*/  LDL.LU R188, [R1+0xe0] ;  /* 0x0000e00001bc7983 */ /* 0x000f280000300800 */
[----:B------:R-:W4:Y:S01]  /*ad620*/  LDL.LU R189, [R1+0xe4] ;  /* 0x0000e40001bd7983 */ /* 0x000f220000300800 */
[----:B---3--:R-:W-:Y:S01]  /*ad630*/  IMAD.MOV.U32 R190, RZ, RZ, R250 ;  /* 0x000000ffffbe7224 */ /* 0x008fe200078e00fa */
[----:B------:R-:W-:-:S02]  /*ad640*/  MOV R191, R248 ;  /* 0x000000f800bf7202 */ /* 0x000fc40000000f00 */
[----:B------:R-:W3:Y:S04]  /*ad650*/  LDL.LU R250, [R1+0x4814] ;  /* 0x0048140001fa7983 */ /* 0x000ee80000300800 */
[----:B------:R-:W3:Y:S01]  /*ad660*/  LDL.LU R248, [R1+0x4810] ;  /* 0x0048100001f87983 */ /* 0x000ee20000300800 */
[----:B--2---:R-:W-:Y:S01]  /*ad670*/  IMAD.MOV.U32 R192, RZ, RZ, R249 ;  /* 0x000000ffffc07224 */ /* 0x004fe200078e00f9 */
[----:B----4-:R-:W-:Y:S02]  /*ad680*/  MOV R193, R251 ;  /* 0x000000fb00c17202 */ /* 0x010fe40000000f00 */
        /* <DEDUP_REMOVED lines=13> */
[----:B------:R-:W4:Y:S04]  /*ad760*/  LDL.LU R205, [R1+0x314] ;  /* 0x0003140001cd7983 */ /* 0x000f280000300800 */
[----:B------:R-:W4:Y:S04]  /*ad770*/  LDL.LU R206, [R1+0x318] ;  /* 0x0003180001ce7983 */ /* 0x000f280000300800 */
[----:B------:R-:W4:Y:S01]  /*ad780*/  LDL.LU R207, [R1+0x31c] ;  /* 0x00031c0001cf7983 */ /* 0x000f220000300800 */
[----:B---3--:R-:W-:Y:S01]  /*ad790*/  IMAD.MOV.U32 R210, RZ, RZ, R248 ;  /* 0x000000ffffd27224 */ /* 0x008fe200078e00f8 */
[----:B------:R-:W-:Y:S01]  /*ad7a0*/  MOV R211, R250 ;  /* 0x000000fa00d37202 */ /* 0x000fe20000000f00 */
[----:B--2---:R-:W-:Y:S01]  /*ad7b0*/  IMAD.MOV.U32 R208, RZ, RZ, R249 ;  /* 0x000000ffffd07224 */ /* 0x004fe200078e00f9 */
[----:B----4-:R-:W-:Y:S01]  /*ad7c0*/  MOV R209, R251 ;  /* 0x000000fb00d17202 */ /* 0x010fe20000000f00 */
[----:B------:R-:W2:Y:S04]  /*ad7d0*/  LDL.LU R249, [R1+0x47f4] ;  /* 0x0047f40001f97983 */ /* 0x000ea80000300800 */
[----:B------:R-:W3:Y:S04]  /*ad7e0*/  LDL.LU R251, [R1+0x47f0] ;  /* 0x0047f00001fb7983 */ /* 0x000ee80000300800 */
[----:B------:R-:W4:Y:S04]  /*ad7f0*/  LDL.LU R248, [R1+0x47ec] ;  /* 0x0047ec0001f87983 */ /* 0x000f280000300800 */
[----:B------:R-:W2:Y:S04]  /*ad800*/  LDL.LU R250, [R1+0x47e8] ;  /* 0x0047e80001fa7983 */ /* 0x000ea80000300800 */
[----:B------:R-:W3:Y:S04]  /*ad810*/  LDL.LU R216, [R1+0x340] ;  /* 0x0003400001d87983 */ /* 0x000ee80000300800 */
[----:B------:R-:W3:Y:S04]  /*ad820*/  LDL.LU R217, [R1+0x344] ;  /* 0x0003440001d97983 */ /* 0x000ee80000300800 */
[----:B------:R-:W3:Y:S04]  /*ad830*/  LDL.LU R218, [R1+0x348] ;  /* 0x0003480001da7983 */ /* 0x000ee80000300800 */
[----:B------:R-:W3:Y:S01]  /*ad840*/  LDL.LU R219, [R1+0x34c] ;  /* 0x00034c0001db7983 */ /* 0x000ee20000300800 */
[----:B----4-:R-:W-:Y:S01]  /*ad850*/  IMAD.MOV.U32 R220, RZ, RZ, R248 ;  /* 0x000000ffffdc7224 */ /* 0x010fe200078e00f8 */
[----:B--2---:R-:W-:-:S02]  /*ad860*/  MOV R221, R250 ;  /* 0x000000fa00dd7202 */ /* 0x004fc40000000f00 */
[----:B------:R-:W2:Y:S04]  /*ad870*/  LDL.LU R248, [R1+0x47e4] ;  /* 0x0047e40001f87983 */ /* 0x000ea80000300800 */
[----:B------:R-:W4:Y:S01]  /*ad880*/  LDL.LU R250, [R1+0x47e0] ;  /* 0x0047e00001fa7983 */ /* 0x000f220000300800 */
[----:B---3--:R-:W-:Y:S01]  /*ad890*/  IMAD.MOV.U32 R222, RZ, RZ, R251 ;  /* 0x000000ffffde7224 */ /* 0x008fe200078e00fb */
[----:B------:R-:W-:Y:S02]  /*ad8a0*/  MOV R223, R249 ;  /* 0x000000f900df7202 */ /* 0x000fe40000000f00 */
[----:B------:R-:W3:Y:S04]  /*ad8b0*/  LDL.LU R251, [R1+0x47dc] ;  /* 0x0047dc0001fb7983 */ /* 0x000ee80000300800 */
[----:B------:R-:W3:Y:S04]  /*ad8c0*/  LDL.LU R249, [R1+0x47d8] ;  /* 0x0047d80001f97983 */ /* 0x000ee80000300800 */
[----:B------:R-:W3:Y:S04]  /*ad8d0*/  LDL.LU R224, [R1+0x360] ;  /* 0x0003600001e07983 */ /* 0x000ee80000300800 */
[----:B------:R-:W3:Y:S04]  /*ad8e0*/  LDL.LU R225, [R1+0x364] ;  /* 0x0003640001e17983 */ /* 0x000ee80000300800 */
[----:B------:R-:W3:Y:S04]  /*ad8f0*/  LDL.LU R226, [R1+0x368] ;  /* 0x0003680001e27983 */ /* 0x000ee80000300800 */
[----:B------:R-:W3:Y:S04]  /*ad900*/  LDL.LU R227, [R1+0x36c] ;  /* 0x00036c0001e37983 */ /* 0x000ee80000300800 */
[----:B------:R-:W3:Y:S04]  /*ad910*/  LDL.LU R164, [R1] ;  /* 0x0000000001a47983 */ /* 0x000ee80000300800 */
[----:B------:R-:W3:Y:S04]  /*ad920*/  LDL.LU R165, [R1+0x4] ;  /* 0x0000040001a57983 */ /* 0x000ee80000300800 */
[----:B------:R-:W3:Y:S04]  /*ad930*/  LDL.LU R166, [R1+0x8] ;  /* 0x0000080001a67983 */ /* 0x000ee80000300800 */
[----:B------:R-:W3:Y:S04]  /*ad940*/  LDL.LU R167, [R1+0xc] ;  /* 0x00000c0001a77983 */ /* 0x000ee80000300800 */
[----:B------:R-:W3:Y:S04]  /*ad950*/  LDL.LU R232, [R1+0x10] ;  /* 0x0000100001e87983 */ /* 0x000ee80000300800 */
[----:B------:R-:W3:Y:S04]  /*ad960*/  LDL.LU R233, [R1+0x14] ;  /* 0x0000140001e97983 */ /* 0x000ee80000300800 */
[----:B------:R-:W3:Y:S04]  /*ad970*/  LDL.LU R234, [R1+0x18] ;  /* 0x0000180001ea7983 */ /* 0x000ee80000300800 */
[----:B------:R-:W3:Y:S01]  /*ad980*/  LDL.LU R235, [R1+0x1c] ;  /* 0x00001c0001eb7983 */ /* 0x000ee20000300800 */
[----:B--2---:R-:W-:-:S02]  /*ad990*/  MOV R239, R248 ;  /* 0x000000f800ef7202 */ /* 0x004fc40000000f00 */
[----:B----4-:R-:W-:Y:S01]  /*ad9a0*/  MOV R237, R250 ;  /* 0x000000fa00ed7202 */ /* 0x010fe20000000f00 */
[----:B------:R-:W2:Y:S01]  /*ad9b0*/  LDL.LU R248, [R1+0x30] ;  /* 0x0000300001f87983 */ /* 0x000ea20000300800 */
[----:B---3--:R-:W-:Y:S02]  /*ad9c0*/  IMAD.MOV.U32 R238, RZ, RZ, R249 ;  /* 0x000000ffffee7224 */ /* 0x008fe400078e00f9 */
        /* <DEDUP_REMOVED lines=29> */
[----:B------:R1:W-:Y:S04]  /*adba0*/  STL.64 [R1+0x47a8], R8 ;  /* 0x0047a80801007387 */ /* 0x0003e80000100a00 */
[----:B-1----:R-:W4:Y:S04]  /*adbb0*/  LDL.LU R8, [R1+0x20] ;  /* 0x0000200001087983 */ /* 0x002f280000300800 */
[----:B------:R-:W4:Y:S04]  /*adbc0*/  LDL.LU R9, [R1+0x24] ;  /* 0x0000240001097983 */ /* 0x000f280000300800 */
[----:B------:R-:W4:Y:S04]  /*adbd0*/  LDL.LU R10, [R1+0x28] ;  /* 0x00002800010a7983 */ /* 0x000f280000300800 */
[----:B------:R-:W4:Y:S01]  /*adbe0*/  LDL.LU R11, [R1+0x2c] ;  /* 0x00002c00010b7983 */ /* 0x000f220000300800 */
[----:B--2---:R-:W-:-:S15]  /*adbf0*/  HMMA.1688.F32.TF32 R248, R12, R18, R248 ;  /* 0x000000120cf8723c */ /* 0x004fde00000810f8 */
[----:B------:R-:W-:-:S08]  /*adc00*/  NOP ;  /* 0x0000000000007918 */ /* 0x000fd00000000000 */
[----:B------:R-:W-:Y:S04]  /*adc10*/  STL.64 [R1+0x410], R248 ;  /* 0x000410f801007387 */ /* 0x000fe80000100a00 */
[----:B------:R1:W-:Y:S04]  /*adc20*/  STL.64 [R1+0x418], R250 ;  /* 0x000418fa01007387 */ /* 0x0003e80000100a00 */
[----:B-1----:R-:W2:Y:S04]  /*adc30*/  LDL.LU.64 R250, [R1+0x47d0] ;  /* 0x0047d00001fa7983 */ /* 0x002ea80000300a00 */
[----:B------:R-:W2:Y:S01]  /*adc40*/  LDL.LU.64 R248, [R1+0x47c8] ;  /* 0x0047c80001f87983 */ /* 0x000ea20000300a00 */
[C---:B----4-:R-:W-:Y:S03]  /*adc50*/  HMMA.1688.F32.TF32 R8, R12.reuse, R22, R8 ;  /* 0x000000160c08723c */ /* 0x050fe60000081008 */
[----:B------:R-:W-:Y:S04]  /*adc60*/  STL.64 [R1+0x47a0], R18 ;  /* 0x0047a01201007387 */ /* 0x000fe80000100a00 */
[----:B------:R1:W-:Y:S04]  /*adc70*/  STL.64 [R1+0x4798], R16 ;  /* 0x0047981001007387 */ /* 0x0003e80000100a00 */
[----:B------:R-:W-:Y:S04]  /*adc80*/  STL.64 [R1+0x4790], R22 ;  /* 0x0047901601007387 */ /* 0x000fe80000100a00 */
[----:B------:R4:W-:Y:S01]  /*adc90*/  STL.64 [R1+0x4788], R20 ;  /* 0x0047881401007387 */ /* 0x0009e20000100a00 */
[C---:B-1----:R-:W-:Y:S06]  /*adca0*/  HMMA.1688.F32.TF32 R16, R12.reuse, R30, R164 ;  /* 0x0000001e0c10723c */ /* 0x042fec00000810a4 */
[C---:B----4-:R-:W-:Y:S01]  /*adcb0*/  HMMA.1688.F32.TF32 R20, R12.reuse, R26, R232 ;  /* 0x0000001a0c14723c */ /* 0x050fe200000810e8 */
[----:B------:R-:W-:Y:S04]  /*adcc0*/  LDS R165, [R169+UR8+0x87880] ;  /* 0x08788008a9a57984 */ /* 0x000fe80008000800 */
[----:B------:R-:W-:Y:S04]  /*adcd0*/  LDS R167, [R169+UR8+0x87c80] ;  /* 0x087c8008a9a77984 */ /* 0x000fe80008000800 */
[----:B------:R-:W-:Y:S04]  /*adce0*/  LDS R166, [R252+UR8+0x87c80] ;  /* 0x087c8008fca67984 */ /* 0x000fe80008000800 */
[----:B------:R-:W1:Y:S04]  /*adcf0*/  LDS R164, [R252+UR8+0x87880] ;  /* 0x08788008fca47984 */ /* 0x000e680008000800 */
[----:B------:R-:W-:Y:S04]  /*add00*/  STL.64 [R1+0x400], R8 ;  /* 0x0004000801007387 */ /* 0x000fe80000100a00 */
[----:B------:R-:W-:Y:S04]  /*add10*/  STL.64 [R1+0x408], R10 ;  /* 0x0004080a01007387 */ /* 0x000fe80000100a00 */
[----:B------:R-:W-:Y:S04]  /*add20*/  STL.64 [R1+0x3f0], R20 ;  /* 0x0003f01401007387 */ /* 0x000fe80000100a00 */
[----:B------:R4:W-:Y:S04]  /*add30*/  STL.64 [R1+0x3f8], R22 ;  /* 0x0003f81601007387 */ /* 0x0009e80000100a00 */
[----:B------:R-:W-:Y:S04]  /*add40*/  STL.64 [R1+0x3e0], R16 ;  /* 0x0003e01001007387 */ /* 0x000fe80000100a00 */
[----:B------:R3:W-:Y:S01]  /*add50*/  STL.64 [R1+0x3e8], R18 ;  /* 0x0003e81201007387 */ /* 0x0007e20000100a00 */
[C---:B----4-:R-:W-:Y:S06]  /*add60*/  HMMA.1688.F32.TF32 R20, R12.reuse, R42, R240 ;  /* 0x0000002a0c14723c */ /* 0x050fec00000810f0 */
[C---:B---3--:R-:W-:Y:S06]  /*add70*/  HMMA.1688.F32.TF32 R16, R12.reuse, R46, R236 ;  /* 0x0000002e0c10723c */ /* 0x048fec00000810ec */
[----:B--2---:R-:W-:-:S15]  /*add80*/  HMMA.1688.F32.TF32 R8, R12, R34, R248 ;  /* 0x000000220c08723c */ /* 0x004fde00000810f8 */
[----:B------:R-:W-:-:S08]  /*add90*/  NOP ;  /* 0x0000000000007918 */ /* 0x000fd00000000000 */
[----:B------:R-:W-:Y:S04]  /*adda0*/  STL.64 [R1+0x3d0], R8 ;  /* 0x0003d00801007387 */ /* 0x000fe80000100a00 */
[----:B------:R2:W-:Y:S02]  /*addb0*/  STL.64 [R1+0x3d8], R10 ;  /* 0x0003d80a01007387 */ /* 0x0005e40000100a00 */
[----:B--2---:R-:W-:-:S15]  /*addc0*/  HMMA.1688.F32.TF32 R8, R12, R38, R244 ;  /* 0x000000260c08723c */ /* 0x004fde00000810f4 */
[----:B------:R-:W-:-:S08]  /*addd0*/  NOP ;  /* 0x0000000000007918 */ /* 0x000fd00000000000 */
[----:B------:R-:W-:Y:S04]  /*adde0*/  STL.64 [R1+0x3c0], R8 ;  /* 0x0003c00801007387 */ /* 0x000fe80000100a00 */
[----:B------:R2:W-:Y:S02]  /*addf0*/  STL.64 [R1+0x3c8], R10 ;  /* 0x0003c80a01007387 */ /* 0x0005e40000100a00 */
[C---:B--2---:R-:W-:Y:S02]  /*ade00*/  HMMA.1688.F32.TF32 R8, R12.reuse, R50, R228 ;  /* 0x000000320c08723c */ /* 0x044fe400000810e4 */
[----:B------:R-:W-:Y:S04]  /*ade10*/  STL.64 [R1+0x3b0], R20 ;  /* 0x0003b01401007387 */ /* 0x000fe80000100a00 */
[----:B------:R2:W-:Y:S04]  /*ade20*/  STL.64 [R1+0x3b8], R22 ;  /* 0x0003b81601007387 */ /* 0x0005e80000100a00 */
[----:B------:R-:W-:Y:S04]  /*ade30*/  STL.64 [R1+0x380], R16 ;  /* 0x0003801001007387 */ /* 0x000fe80000100a00 */
[----:B------:R3:W-:Y:S01]  /*ade40*/  STL.64 [R1+0x388], R18 ;  /* 0x0003881201007387 */ /* 0x0007e20000100a00 */
[C---:B--2---:R-:W-:Y:S06]  /*ade50*/  HMMA.1688.F32.TF32 R20, R12.reuse, R54, R224 ;  /* 0x000000360c14723c */ /* 0x044fec00000810e0 */
[C---:B---3--:R-:W-:Y:S02]  /*ade60*/  HMMA.1688.F32.TF32 R16, R12.reuse, R58, R220 ;  /* 0x0000003a0c10723c */ /* 0x048fe400000810dc */
[----:B------:R-:W-:Y:S04]  /*ade70*/  STL.64 [R1+0x370], R8 ;  /* 0x0003700801007387 */ /* 0x000fe80000100a00 */
[----:B------:R2:W-:Y:S02]  /*ade80*/  STL.64 [R1+0x378], R10 ;  /* 0x0003780a01007387 */ /* 0x0005e40000100a00 */
[C---:B--2---:R-:W-:Y:S09]  /*ade90*/  HMMA.1688.F32.TF32 R8, R12.reuse, R62, R216 ;  /* 0x0000003e0c08723c */ /* 0x044ff200000810d8 */
[----:B------:R-:W-:Y:S04]  /*adea0*/  STL.64 [R1+0x360], R20 ;  /* 0x0003601401007387 */ /* 0x000fe80000100a00 */
[----:B------:R2:W-:Y:S04]  /*adeb0*/  STL.64 [R1+0x368], R22 ;  /* 0x0003681601007387 */ /* 0x0005e80000100a00 */
[----:B------:R-:W-:Y:S04]  /*adec0*/  STL.64 [R1+0x9f0], R16 ;  /* 0x0009f01001007387 */ /* 0x000fe80000100a00 */
[----:B------:R3:W-:Y:S01]  /*aded0*/  STL.64 [R1+0x9f8], R18 ;  /* 0x0009f81201007387 */ /* 0x0007e20000100a00 */
[C---:B--2---:R-:W-:Y:S06]  /*adee0*/  HMMA.1688.F32.TF32 R20, R12.reuse, R66, R212 ;  /* 0x000000420c14723c */ /* 0x044fec00000810d4 */
[C---:B---3--:R-:W-:Y:S01]  /*adef0*/  HMMA.1688.F32.TF32 R16, R12.reuse, R70, R208 ;  /* 0x000000460c10723c */ /* 0x048fe200000810d0 */
[----:B------:R-:W-:Y:S04]  /*adf00*/  STL.64 [R1+0x340], R8 ;  /* 0x0003400801007387 */ /* 0x000fe80000100a00 */
[----:B------:R2:W-:Y:S02]  /*adf10*/  STL.64 [R1+0x348], R10 ;  /* 0x0003480a01007387 */ /* 0x0005e40000100a00 */
[C---:B--2---:R-:W-:Y:S10]  /*adf20*/  HMMA.1688.F32.TF32 R8, R12.reuse, R74, R204 ;  /* 0x0000004a0c08723c */ /* 0x044ff400000810cc */
        /* <DEDUP_REMOVED lines=44> */
[----:B--2---:R-:W-:Y:S10]  /*ae1f0*/  HMMA.1688.F32.TF32 R8, R12, R134, R160 ;  /* 0x000000860c08723c */ /* 0x004ff400000810a0 */
[----:B------:R-:W-:Y:S04]  /*ae200*/  STL.64 [R1+0x540], R20 ;  /* 0x0005401401007387 */ /* 0x000fe80000100a00 */
[----:B------:R-:W-:Y:S04]  /*ae210*/  STL.64 [R1+0x548], R22 ;  /* 0x0005481601007387 */ /* 0x000fe80000100a00 */
[----:B------:R-:W-:Y:S04]  /*ae220*/  STL.64 [R1+0x530], R16 ;  /* 0x0005301001007387 */ /* 0x000fe80000100a00 */
[----:B------:R-:W-:Y:S04]  /*ae230*/  STL.64 [R1+0x538], R18 ;  /* 0x0005381201007387 */ /* 0x000fe80000100a00 */
[----:B------:R-:W-:Y:S04]  /*ae240*/  LDS R12, [R170+UR8+0x87880] ;  /* 0x08788008aa0c7984 */ /* 0x000fe80008000800 */
[----:B------:R2:W-:Y:S04]  /*ae250*/  LDS R14, [R170+UR8+0x87c80] ;  /* 0x087c8008aa0e7984 */ /* 0x0005e80008000800 */
[----:B------:R-:W-:Y:S04]  /*ae260*/  LDS R13, [R171+UR8+0x87880] ;  /* 0x08788008ab0d7984 */ /* 0x000fe80008000800 */
[----:B------:R3:W4:Y:S01]  /*ae270*/  LDS R15, [R171+UR8+0x87c80] ;  /* 0x087c8008ab0f7984 */ /* 0x0007220008000800 */
[----:B------:R-:W-:Y:S01]  /*ae280*/  IMAD.MOV.U32 R233, RZ, RZ, R0 ;  /* 0x000000ffffe97224 */ /* 0x000fe200078e0000 */
[----:B------:R-:W-:Y:S01]  /*ae290*/  MOV R234, R3 ;  /* 0x0000000300ea7202 */ /* 0x000fe20000000f00 */
[----:B------:R-:W-:Y:S01]  /*ae2a0*/  IMAD.MOV.U32 R235, RZ, RZ, R2 ;  /* 0x000000ffffeb7224 */ /* 0x000fe200078e0002 */
        /* <DEDUP_REMOVED lines=28> */
[----:B--2---:R-:W4:Y:S04]  /*ae470*/  LDL.LU R170, [R1+0x1b8] ;  /* 0x0001b80001aa7983 */ /* 0x004f280000300800 */
[----:B---3--:R-:W4:Y:S04]  /*ae480*/  LDL.LU R171, [R1+0x1bc] ;  /* 0x0001bc0001ab7983 */ /* 0x008f280000300800 */
        /* <DEDUP_REMOVED lines=60> */
[----:B-1----:R-:W2:Y:S04]  /*ae850*/  LDL.LU R8, [R1+0x300] ;  /* 0x0003000001087983 */ /* 0x002ea80000300800 */
        /* <DEDUP_REMOVED lines=32> */
[----:B------:R-:W5:Y:S04]  /*aea60*/  LDL.LU R0, [R1+0x47c0] ;  /* 0x0047c00001007983 */ /* 0x000f680000300800 */
[----:B------:R-:W3:Y:S04]  /*aea70*/  LDL.LU R3, [R1+0x47bc] ;  /* 0x0047bc0001037983 */ /* 0x000ee80000300800 */
[----:B------:R-:W3:Y:S01]  /*aea80*/  LDL.LU R2, [R1+0x47b8] ;  /* 0x0047b80001027983 */ /* 0x000ee20000300800 */
[----:B------:R-:W1:Y:S01]  /*aea90*/  S2R R252, SR_TID.X ;  /* 0x0000000000fc7919 */ /* 0x000e620000002100 */
[----:B------:R-:W-:Y:S01]  /*aeaa0*/  BAR.SYNC.DEFER_BLOCKING 0x0 ;  /* 0x0000000000007b1d */ /* 0x000fe20000010000 */
[----:B--2---:R-:W-:-:S15]  /*aeab0*/  HMMA.1688.F32.TF32 R8, R164, R6, R8 ;  /* 0x00000006a408723c */ /* 0x004fde0000081008 */
[----:B------:R-:W-:-:S08]  /*aeac0*/  NOP ;  /* 0x0000000000007918 */ /* 0x000fd00000000000 */
[----:B------:R-:W-:Y:S04]  /*aead0*/  STL.64 [R1+0x4c0], R8 ;  /* 0x0004c00801007387 */ /* 0x000fe80000100a00 */
[----:B------:R2:W-:Y:S04]  /*aeae0*/  STL.64 [R1+0x4c8], R10 ;  /* 0x0004c80a01007387 */ /* 0x0005e80000100a00 */
[----:B--2---:R-:W4:Y:S04]  /*aeaf0*/  LDL.LU.64 R10, [R1+0x47b0] ;  /* 0x0047b000010a7983 */ /* 0x004f280000300a00 */
[----:B------:R-:W2:Y:S01]  /*aeb00*/  LDL.LU.64 R8, [R1+0x47a8] ;  /* 0x0047a80001087983 */ /* 0x000ea20000300a00 */
[----:B----4-:R-:W-:-:S15]  /*aeb10*/  HMMA.1688.F32.TF32 R16, R164, R10, R16 ;  /* 0x0000000aa410723c */ /* 0x010fde0000081010 */
[----:B------:R-:W-:-:S08]  /*aeb20*/  NOP ;  /* 0x0000000000007918 */ /* 0x000fd00000000000 */
[----:B------:R-:W-:Y:S04]  /*aeb30*/  STL.64 [R1+0x4d0], R16 ;  /* 0x0004d01001007387 */ /* 0x000fe80000100a00 */
[----:B------:R4:W-:Y:S04]  /*aeb40*/  STL.64 [R1+0x4d8], R18 ;  /* 0x0004d81201007387 */ /* 0x0009e80000100a00 */
[----:B----4-:R-:W3:Y:S04]  /*aeb50*/  LDL.LU.64 R18, [R1+0x47a0] ;  /* 0x0047a00001127983 */ /* 0x010ee80000300a00 */
[----:B------:R-:W4:Y:S01]  /*aeb60*/  LDL.LU.64 R16, [R1+0x4798] ;  /* 0x0047980001107983 */ /* 0x000f220000300a00 */
[----:B---3--:R-:W-:-:S15]  /*aeb70*/  HMMA.1688.F32.TF32 R20, R164, R18, R20 ;  /* 0x00000012a414723c */ /* 0x008fde0000081014 */
[----:B------:R-:W-:-:S08]  /*aeb80*/  NOP ;  /* 0x0000000000007918 */ /* 0x000fd00000000000 */
[----:B------:R-:W-:Y:S04]  /*aeb90*/  STL.64 [R1+0x4e0], R20 ;  /* 0x0004e01401007387 */ /* 0x000fe80000100a00 */
[----:B------:R3:W-:Y:S04]  /*aeba0*/  STL.64 [R1+0x4e8], R22 ;  /* 0x0004e81601007387 */ /* 0x0007e80000100a00 */
[----:B---3--:R-:W3:Y:S01]  /*aebb0*/  LDL.LU.64 R22, [R1+0x4790] ;  /* 0x0047900001167983 */ /* 0x008ee20000300a00 */
        /* <DEDUP_REMOVED lines=19> */
[----:B---3--:R-:W-:-:S15]  /*aecf0*/  HMMA.1688.F32.TF32 R244, R164, R22, R244 ;  /* 0x00000016a4f4723c */ /* 0x008fde00000810f4 */
[----:B------:R-:W-:-:S08]  /*aed00*/  NOP ;  /* 0x0000000000007918 */ /* 0x000fd00000000000 */
        /* <DEDUP_REMOVED lines=95> */
[----:B------:R-:W-:Y:S04]  /*af300*/  STL.64 [R1+0x730], R136 ;  /* 0x0007308801007387 */ /* 0x000fe80000100a00 */
[----:B------:R-:W-:Y:S01]  /*af310*/  STL.64 [R1+0x738], R138 ;  /* 0x0007388a01007387 */ /* 0x000fe20000100a00 */
[C---:B-1----:R-:W-:Y:S06]  /*af320*/  HMMA.1688.F32.TF32 R144, R164.reuse, R126, R248 ;  /* 0x0000007ea490723c */ /* 0x042fec00000810f8 */
[----:B------:R-:W-:-:S15]  /*af330*/  HMMA.1688.F32.TF32 R140, R164, R130, R232 ;  /* 0x00000082a48c723c */ /* 0x000fde00000810e8 */
[----:B------:R-:W-:-:S02]  /*af340*/  NOP ;  /* 0x0000000000007918 */ /* 0x000fc40000000000 */
[----:B------:R-:W-:Y:S04]  /*af350*/  STL.64 [R1+0x720], R144 ;  /* 0x0007209001007387 */ /* 0x000fe80000100a00 */
[----:B------:R-:W-:Y:S04]  /*af360*/  STL.64 [R1+0x728], R146 ;  /* 0x0007289201007387 */ /* 0x000fe80000100a00 */
[----:B------:R-:W-:Y:S04]  /*af370*/  STL.64 [R1+0x710], R140 ;  /* 0x0007108c01007387 */ /* 0x000fe80000100a00 */
[----:B------:R2:W-:Y:S02]  /*af380*/  STL.64 [R1+0x718], R142 ;  /* 0x0007188e01007387 */ /* 0x0005e40000100a00 */
[C---:B--2---:R-:W-:Y:S06]  /*af390*/  HMMA.1688.F32.TF32 R140, R12.reuse, R18, R180 ;  /* 0x000000120c8c723c */ /* 0x044fec00000810b4 */
[----:B---3--:R-:W-:Y:S06]  /*af3a0*/  HMMA.1688.F32.TF32 R144, R12, R10, R176 ;  /* 0x0000000a0c90723c */ /* 0x008fec00000810b0 */
[----:B----4-:R-:W-:-:S15]  /*af3b0*/  HMMA.1688.F32.TF32 R136, R164, R134, R168 ;  /* 0x00000086a488723c */ /* 0x010fde00000810a8 */
[----:B------:R-:W-:-:S08]  /*af3c0*/  NOP ;  /* 0x0000000000007918 */ /* 0x000fd00000000000 */
        /* <DEDUP_REMOVED lines=23> */
[----:B------:R-:W-:Y:S04]  /*af540*/  STL.64 [R1+0x690], R140 ;  /* 0x0006908c01007387 */ /* 0x000fe80000100a00 */
[----:B------:R-:W-:Y:S04]  /*af550*/  STL.64 [R1+0x698], R142 ;  /* 0x0006988e01007387 */ /* 0x000fe80000100a00 */
[----:B------:R-:W-:Y:S04]  /*af560*/  STL.64 [R1+0x590], R136 ;  /* 0x0005908801007387 */ /* 0x000fe80000100a00 */
[----:B------:R1:W-:Y:S02]  /*af570*/  STL.64 [R1+0x598], R138 ;  /* 0x0005988a01007387 */ /* 0x0003e40000100a00 */
[----:B-1----:R-:W-:Y:S01]  /*af580*/  MOV R138, R17 ;  /* 0x00000011008a7202 */ /* 0x002fe20000000f00 */
[----:B------:R-:W-:-:S02]  /*af590*/  IMAD.MOV.U32 R139, RZ, RZ, R16 ;  /* 0x000000ffff8b7224 */ /* 0x000fc400078e0010 */
[----:B------:R-:W-:Y:S01]  /*af5a0*/  HMMA.1688.F32.TF32 R16, R12, R50, R212 ;  /* 0x000000320c10723c */ /* 0x000fe200000810d4 */
[----:B------:R-:W-:Y:S01]  /*af5b0*/  MOV R142, R25 ;  /* 0x00000019008e7202 */ /* 0x000fe20000000f00 */
[----:B------:R-:W-:-:S04]  /*af5c0*/  IMAD.MOV.U32 R143, RZ, RZ, R24 ;  /* 0x000000ffff8f7224 */ /* 0x000fc800078e0018 */
[----:B------:R-:W-:Y:S01]  /*af5d0*/  HMMA.1688.F32.TF32 R24, R12, R54, R216 ;  /* 0x000000360c18723c */ /* 0x000fe200000810d8 */
[----:B------:R-:W-:Y:S01]  /*af5e0*/  MOV R136, R21 ;  /* 0x0000001500887202 */ /* 0x000fe20000000f00 */
[----:B------:R-:W-:-:S04]  /*af5f0*/  IMAD.MOV.U32 R137, RZ, RZ, R20 ;  /* 0x000000ffff897224 */ /* 0x000fc800078e0014 */
        /* <DEDUP_REMOVED lines=12> */
[C---:B-1----:R-:W-:Y:S06]  /*af6c0*/  HMMA.1688.F32.TF32 R16, R12.reuse, R74, R240 ;  /* 0x0000004a0c10723c */ /* 0x042fec00000810f0 */
[----:B------:R-:W-:Y:S03]  /*af6d0*/  HMMA.1688.F32.TF32 R232, R12, R6, R172 ;  /* 0x000000060ce8723c */ /* 0x000fe600000810ac */
[----:B------:R-:W-:Y:S04]  /*af6e0*/  STL.64 [R1+0x650], R24 ;  /* 0x0006501801007387 */ /* 0x000fe80000100a00 */
[----:B------:R-:W-:Y:S04]  /*af6f0*/  STL.64 [R1+0x658], R26 ;  /* 0x0006581a01007387 */ /* 0x000fe80000100a00 */
[----:B------:R-:W2:Y:S04]  /*af700*/  LDL R159, [R1+0xcbc] ;  /* 0x000cbc00019f7983 */ /* 0x000ea80000100800 */
[----:B------:R-:W-:Y:S01]  /*af710*/  STL.64 [R1+0x640], R20 ;  /* 0x0006401401007387 */ /* 0x000fe20000100a00 */
[----:B------:R-:W-:Y:S01]  /*af720*/  IMAD.MOV.U32 R7, RZ, RZ, R64 ;  /* 0x000000ffff077224 */ /* 0x000fe200078e0040 */
[----:B------:R-:W-:-:S02]  /*af730*/  MOV R6, R65 ;  /* 0x0000004100067202 */ /* 0x000fc40000000f00 */
[----:B------:R1:W-:Y:S02]  /*af740*/  STL.64 [R1+0x648], R22 ;  /* 0x0006481601007387 */ /* 0x0003e40000100a00 */
[C---:B-1----:R-:W-:Y:S02]  /*af750*/  HMMA.1688.F32.TF32 R20, R12.reuse, R78, R244 ;  /* 0x0000004e0c14723c */ /* 0x042fe400000810f4 */
[----:B------:R-:W-:Y:S04]  /*af760*/  STL.64 [R1+0x390], R16 ;  /* 0x0003901001007387 */ /* 0x000fe80000100a00 */
[----:B------:R1:W-:Y:S02]  /*af770*/  STL.64 [R1+0x398], R18 ;  /* 0x0003981201007387 */ /* 0x0003e40000100a00 */
        /* <DEDUP_REMOVED lines=11> */
[----:B------:R-:W3:Y:S04]  /*af830*/  LDL.LU R6, [R1+0x1cb8] ;  /* 0x001cb80001067983 */ /* 0x000ee80000300800 */
[----:B------:R-:W-:Y:S04]  /*af840*/  STL.64 [R1+0x350], R20 ;  /* 0x0003501401007387 */ /* 0x000fe80000100a00 */
[----:B------:R1:W-:Y:S01]  /*af850*/  STL.64 [R1+0x358], R22 ;  /* 0x0003581601007387 */ /* 0x0003e20000100a00 */
        /* <DEDUP_REMOVED lines=9> */
[----:B------:R-:W-:Y:S04]  /*af8f0*/  STL.64 [R1+0x320], R16 ;  /* 0x0003201001007387 */ /* 0x000fe80000100a00 */
[----:B------:R4:W-:Y:S01]  /*af900*/  STL.64 [R1+0x328], R18 ;  /* 0x0003281201007387 */ /* 0x0009e20000100a00 */
[C---:B-1----:R-:W-:Y:S01]  /*af910*/  HMMA.1688.F32.TF32 R20, R12.reuse, R86, R180 ;  /* 0x000000560c14723c */ /* 0x042fe200000810b4 */
[----:B------:R-:W-:Y:S01]  /*af920*/  IMAD.MOV.U32 R169, RZ, RZ, R92 ;  /* 0x000000ffffa97224 */ /* 0x000fe200078e005c */
[----:B------:R-:W-:Y:S01]  /*af930*/  MOV R170, R89 ;  /* 0x0000005900aa7202 */ /* 0x000fe20000000f00 */
[----:B------:R-:W-:Y:S01]  /*af940*/  IMAD.MOV.U32 R171, RZ, RZ, R88 ;  /* 0x000000ffffab7224 */ /* 0x000fe200078e0058 */
[----:B------:R-:W1:Y:S08]  /*af950*/  LDC R5, c[0x0][0x230] ;  /* 0x00008c00ff057b82 */ /* 0x000e700000000800 */
[----:B------:R-:W1:Y:S01]  /*af960*/  LDC R4, c[0x0][0x230] ;  /* 0x00008c00ff047b82 */ /* 0x000e620000000800 */
[C---:B----4-:R-:W-:Y:S06]  /*af970*/  HMMA.1688.F32.TF32 R16, R12.reuse, R90, R8 ;  /* 0x0000005a0c10723c */ /* 0x050fec0000081008 */
[C---:B------:R-:W-:Y:S04]  /*af980*/  HMMA.1688.F32.TF32 R8, R12.reuse, R94, R176 ;  /* 0x0000005e0c08723c */ /* 0x040fe800000810b0 */
[----:B------:R-:W-:Y:S04]  /*af990*/  STL.64 [R1+0x240], R20 ;  /* 0x0002401401007387 */ /* 0x000fe80000100a00 */
[----:B------:R4:W-:Y:S09]  /*af9a0*/  STL.64 [R1+0x248], R22 ;  /* 0x0002481601007387 */ /* 0x0009f20000100a00 */
[----:B------:R-:W-:Y:S04]  /*af9b0*/  STL.64 [R1+0x200], R16 ;  /* 0x0002001001007387 */ /* 0x000fe80000100a00 */
[----:B------:R1:W-:Y:S01]  /*af9c0*/  STL.64 [R1+0x208], R18 ;  /* 0x0002081201007387 */ /* 0x0003e20000100a00 */
[C---:B----4-:R-:W-:Y:S03]  /*af9d0*/  HMMA.1688.F32.TF32 R20, R12.reuse, R98, R172 ;  /* 0x000000620c14723c */ /* 0x050fe600000810ac */
[----:B------:R-:W-:Y:S04]  /*af9e0*/  STL.64 [R1+0x1f0], R8 ;  /* 0x0001f00801007387 */ /* 0x000fe80000100a00 */
[----:B------:R4:W-:Y:S01]  /*af9f0*/  STL.64 [R1+0x1f8], R10 ;  /* 0x0001f80a01007387 */ /* 0x0009e20000100a00 */
[C---:B-1----:R-:W-:Y:S06]  /*afa00*/  HMMA.1688.F32.TF32 R16, R12.reuse, R102, R164 ;  /* 0x000000660c10723c */ /* 0x042fec00000810a4 */
[----:B----4-:R-:W-:Y:S09]  /*afa10*/  HMMA.1688.F32.TF32 R8, R12, R106, R168 ;  /* 0x0000006a0c08723c */ /* 0x010ff200000810a8 */
[----:B------:R-:W-:Y:S04]  /*afa20*/  STL.64 [R1+0x1e0], R20 ;  /* 0x0001e01401007387 */ /* 0x000fe80000100a00 */
[----:B------:R-:W-:Y:S04]  /*afa30*/  STL.64 [R1+0x1e8], R22 ;  /* 0x0001e81601007387 */ /* 0x000fe80000100a00 */
[----:B------:R1:W-:Y:S04]  /*afa40*/  STL.64 [R1+0x100], R16 ;  /* 0x0001001001007387 */ /* 0x0003e80000100a00 */
[----:B------:R-:W-:Y:S04]  /*afa50*/  STL.64 [R1+0x108], R18 ;  /* 0x0001081201007387 */ /* 0x000fe80000100a00 */
[----:B------:R4:W-:Y:S04]  /*afa60*/  STL.64 [R1+0x30], R8 ;  /* 0x0000300801007387 */ /* 0x0009e80000100a00 */
[----:B------:R4:W-:Y:S01]  /*afa70*/  STL.64 [R1+0x38], R10 ;  /* 0x0000380a01007387 */ /* 0x0009e20000100a00 */
[----:B------:R-:W-:Y:S01]  /*afa80*/  MOV R160, R45 ;  /* 0x0000002d00a07202 */ /* 0x000fe20000000f00 */
[----:B------:R-:W-:Y:S01]  /*afa90*/  IMAD.MOV.U32 R161, RZ, RZ, R44 ;  /* 0x000000ffffa17224 */ /* 0x000fe200078e002c */
[----:B------:R-:W-:Y:S01]  /*afaa0*/  MOV R162, R41 ;  /* 0x0000002900a27202 */ /* 0x000fe20000000f00 */
[----:B------:R-:W-:Y:S01]  /*afab0*/  IMAD.MOV.U32 R163, RZ, RZ, R40 ;  /* 0x000000ffffa37224 */ /* 0x000fe200078e0028 */
[----:B------:R-:W-:-:S02]  /*afac0*/  IADD3 R5, R5, 0x7f, RZ ;  /* 0x0000007f05057810 */ /* 0x000fc40007ffe0ff */
[----:B------:R-:W-:Y:S01]  /*afad0*/  MOV R150, R113 ;  /* 0x0000007100967202 */ /* 0x000fe20000000f00 */
[----:B------:R-:W-:Y:S02]  /*afae0*/  IMAD.MOV.U32 R151, RZ, RZ, R112 ;  /* 0x000000ffff977224 */ /* 0x000fe400078e0070 */
[----:B------:R-:W-:Y:S01]  /*afaf0*/  VIADD R4, R4, 0xffffff00 ;  /* 0xffffff0004047836 */ /* 0x000fe20000000000 */
[----:B-1----:R-:W1:Y:S01]  /*afb00*/  LDC R17, c[0x0][0x238] ;  /* 0x00008e00ff117b82 */ /* 0x002e620000000800 */
[----:B----4-:R-:W4:Y:S04]  /*afb10*/  LDL.LU R8, [R1+0x2cc4] ;  /* 0x002cc40001087983 */ /* 0x010f280000300800 */
[----:B------:R-:W4:Y:S04]  /*afb20*/  LDL.LU R7, [R1+0x2ce4] ;  /* 0x002ce40001077983 */ /* 0x000f280000300800 */
[----:B------:R-:W4:Y:S04]  /*afb30*/  LDL.LU R9, [R1+0x2cc0] ;  /* 0x002cc00001097983 */ /* 0x000f280000300800 */
[----:B------:R-:W4:Y:S01]  /*afb40*/  LDL.LU R18, [R1+0x2ce0] ;  /* 0x002ce00001127983 */ /* 0x000f220000300800 */
[----:B------:R-:W-:Y:S03]  /*afb50*/  HMMA.1688.F32.TF32 R112, R12, R114, R160 ;  /* 0x000000720c70723c */ /* 0x000fe600000810a0 */
[----:B------:R-:W4:Y:S04]  /*afb60*/  LDL.LU R20, [R1+0x2d00] ;  /* 0x002d000001147983 */ /* 0x000f280000300800 */
[----:B------:R-:W4:Y:S04]  /*afb70*/  LDL.LU R19, [R1+0x2d04] ;  /* 0x002d040001137983 */ /* 0x000f280000300800 */
[----:B------:R-:W4:Y:S04]  /*afb80*/  LDL.LU R16, [R1+0x2d20] ;  /* 0x002d200001107983 */ /* 0x000f280000300800 */
[----:B------:R-:W4:Y:S01]  /*afb90*/  LDL.LU R11, [R1+0x2d24] ;  /* 0x002d2400010b7983 */ /* 0x000f220000300800 */
[----:B------:R-:W-:-:S04]  /*afba0*/  SHF.R.S32.HI R160, RZ, 0x1f, R5 ;  /* 0x0000001fffa07819 */ /* 0x000fc80000011405 */
[----:B------:R-:W-:-:S04]  /*afbb0*/  LEA.HI R160, R160, R5, RZ, 0x7 ;  /* 0x00000005a0a07211 */ /* 0x000fc800078f38ff */
[----:B------:R-:W-:-:S04]  /*afbc0*/  SHF.R.S32.HI R160, RZ, 0x7, R160 ;  /* 0x00000007ffa07819 */ /* 0x000fc800000114a0 */
[----:B------:R-:W-:Y:S02]  /*afbd0*/  IADD3 R5, R160, -0x2, RZ ;  /* 0xfffffffea0057810 */ /* 0x000fe40007ffe0ff */
        /* <DEDUP_REMOVED lines=16> */
[----:B-1----:R-:W-:Y:S01]  /*afce0*/  SHF.L.U32 R17, R17, 0x7, RZ ;  /* 0x0000000711117819 */ /* 0x002fe200000006ff */
[C---:B------:R-:W-:Y:S06]  /*afcf0*/  HMMA.1688.F32.TF32 R248, R12.reuse, R110, R248 ;  /* 0x0000006e0cf8723c */ /* 0x040fec00000810f8 */
[C---:B------:R-:W-:Y:S06]  /*afd00*/  HMMA.1688.F32.TF32 R116, R12.reuse, R118, R152 ;  /* 0x000000760c74723c */ /* 0x040fec0000081098 */
[C---:B------:R-:W-:Y:S06]  /*afd10*/  HMMA.1688.F32.TF32 R120, R12.reuse, R122, R148 ;  /* 0x0000007a0c78723c */ /* 0x040fec0000081094 */
[----:B------:R-:W-:Y:S01]  /*afd20*/  HMMA.1688.F32.TF32 R124, R12, R126, R144 ;  /* 0x0000007e0c7c723c */ /* 0x000fe20000081090 */
[----:B------:R-:W-:-:S05]  /*afd30*/  IMAD.SHL.U32 R17, R17, 0x4, RZ ;  /* 0x0000000411117824 */ /* 0x000fca00078e00ff */
[C---:B------:R-:W-:Y:S06]  /*afd40*/  HMMA.1688.F32.TF32 R128, R12.reuse, R130, R140 ;  /* 0x000000820c80723c */ /* 0x040fec000008108c */
[----:B------:R-:W-:Y:S01]  /*afd50*/  HMMA.1688.F32.TF32 R132, R12, R134, R136 ;  /* 0x000000860c84723c */ /* 0x000fe20000081088 */
[----:B------:R-:W-:-:S04]  /*afd60*/  LOP3.LUT R10, R252, 0x3f, RZ, 0xc0, !PT ;  /* 0x0000003ffc0a7812 */ /* 0x000fc800078ec0ff */
[----:B------:R-:W-:Y:S01]  /*afd70*/  SHF.L.U32 R153, R10, 0x2, RZ ;  /* 0x000000020a997819 */ /* 0x000fe200000006ff */
[C---:B--2---:R-:W-:Y:S01]  /*afd80*/  IMAD R4, R159.reuse, -0x80, R4 ;  /* 0xffffff809f047824 */ /* 0x044fe200078e0204 */
[----:B------:R-:W-:-:S04]  /*afd90*/  ISETP.GE.AND P0, PT, R159, R5, PT ;  /* 0x000000059f00720c */ /* 0x000fc80003f06270 */
[----:B------:R-:W-:-:S04]  /*afda0*/  ISETP.GT.AND P1, PT, R4, RZ, PT ;  /* 0x000000ff0400720c */ /* 0x000fc80003f24270 */
[----:B------:R-:W-:-:S04]  /*afdb0*/  SEL R5, RZ, 0x4, !P1 ;  /* 0x00000004ff057807 */ /* 0x000fc80004800000 */
[----:B------:R-:W-:Y:S02]  /*afdc0*/  SEL R5, R5, RZ, !P0 ;  /* 0x000000ff05057207 */ /* 0x000fe40004000000 */
[----:B------:R-:W-:Y:S02]  /*afdd0*/  ISETP.GT.AND P1, PT, R4, 0x4, PT ;  /* 0x000000040400780c */ /* 0x000fe40003f24270 */
[----:B------:R-:W-:Y:S01]  /*afde0*/  ISETP.NE.U32.AND P2, PT, R5, RZ, PT ;  /* 0x000000ff0500720c */ /* 0x000fe20003f45070 */
[----:B---3--:R-:W-:Y:S01]  /*afdf0*/  VIADD R5, R6, 0x1 ;  /* 0x0000000106057836 */ /* 0x008fe20000000000 */
[----:B------:R-:W-:-:S04]  /*afe00*/  SEL R6, RZ, 0x4, !P1 ;  /* 0x00000004ff067807 */ /* 0x000fc80004800000 */
[C---:B------:R-:W-:Y:S02]  /*afe10*/  ISETP.GT.AND P1, PT, R5.reuse, 0x1, PT ;  /* 0x000000010500780c */ /* 0x040fe40003f24270 */
[----:B------:R-:W-:Y:S02]  /*afe20*/  SEL R6, R6, RZ, !P0 ;  /* 0x000000ff06067207 */ /* 0x000fe40004000000 */
[----:B------:R-:W-:Y:S02]  /*afe30*/  SEL R13, R5, RZ, !P1 ;  /* 0x000000ff050d7207 */ /* 0x000fe40004800000 */
[----:B------:R-:W-:Y:S02]  /*afe40*/  ISETP.NE.U32.AND P3, PT, R6, RZ, PT ;  /* 0x000000ff0600720c */ /* 0x000fe40003f65070 */
[----:B------:R-:W-:Y:S01]  /*afe50*/  LEA R5, R13, UR4, 0xf ;  /* 0x000000040d057c11 */ /* 0x000fe2000f8e78ff */
[----:B------:R-:W-:Y:S03]  /*afe60*/  STL [R1+0x1cb8], R13 ;  /* 0x001cb80d01007387 */ /* 0x000fe60000100800 */
[----:B------:R-:W-:-:S02]  /*afe70*/  IADD3 R6, R153, 0x100000, R5 ;  /* 0x0010000099067810 */ /* 0x000fc40007ffe005 */
[-C--:B----4-:R-:W-:Y:S02]  /*afe80*/  IADD3 R8, P1, R8, R17.reuse, RZ ;  /* 0x0000001108087210 */ /* 0x090fe40007f3e0ff */
[----:B------:R-:W-:-:S03]  /*afe90*/  IADD3 R7, P4, R7, R17, RZ ;  /* 0x0000001107077210 */ /* 0x000fc60007f9e0ff */
[----:B------:R-:W-:Y:S01]  /*afea0*/  IMAD.X R9, R9, 0x1, R3, P1 ;  /* 0x0000000109097824 */ /* 0x000fe200008e0603 */
[----:B------:R-:W-:Y:S01]  /*afeb0*/  IADD3.X R18, R18, R3, RZ, P4, !PT ;  /* 0x0000000312127210 */ /* 0x000fe200027fe4ff */
[----:B------:R-:W-:Y:S04]  /*afec0*/  STL [R1+0x2cc4], R8 ;  /* 0x002cc40801007387 */ /* 0x000fe80000100800 */
[----:B------:R-:W-:Y:S04]  /*afed0*/  STL [R1+0x2ce4], R7 ;  /* 0x002ce40701007387 */ /* 0x000fe80000100800 */
[----:B------:R1:W-:Y:S04]  /*afee0*/  STL [R1+0x2cc0], R9 ;  /* 0x002cc00901007387 */ /* 0x0003e80000100800 */
[----:B------:R-:W-:Y:S01]  /*afef0*/  @!PT LDS RZ, [RZ] ;  /* 0x00000000fffff984 */ /* 0x000fe20000000800 */
[----:B------:R-:W-:Y:S01]  /*aff00*/  @!PT LDS RZ, [RZ] ;  /* 0x00000000fffff984 */ /* 0x000fe20000000800 */
[----:B------:R-:W-:Y:S01]  /*aff10*/  @!PT LDS RZ, [RZ] ;  /* 0x00000000fffff984 */ /* 0x000fe20000000800 */
[----:B------:R1:W-:Y:S04]  /*aff20*/  LDGSTS.E [R6+-0x80000], desc[UR6][R8.64], P2 ;  /* 0x8000000008067fae */ /* 0x0003e80009121846 */
[----:B------:R2:W-:Y:S01]  /*aff30*/  STL [R1+0x2ce0], R18 ;  /* 0x002ce01201007387 */ /* 0x0005e20000100800 */
[----:B-1----:R-:W-:-:S03]  /*aff40*/  MOV R9, R18 ;  /* 0x0000001200097202 */ /* 0x002fc60000000f00 */
[----:B--2---:R-:W2:Y:S04]  /*aff50*/  LDL.LU R18, [R1+0x2d40] ;  /* 0x002d400001127983 */ /* 0x004ea80000300800 */
[----:B------:R-:W3:Y:S04]  /*aff60*/  LDL.LU R15, [R1+0x2d44] ;  /* 0x002d4400010f7983 */ /* 0x000ee80000300800 */
[----:B------:R-:W4:Y:S04]  /*aff70*/  LDL.LU R14, [R1+0x2d60] ;  /* 0x002d6000010e7983 */ /* 0x000f280000300800 */
[----:B------:R-:W2:Y:S01]  /*aff80*/  LDL.LU R12, [R1+0x2d64] ;  /* 0x002d6400010c7983 */ /* 0x000ea20000300800 */
[----:B------:R-:W-:Y:S01]  /*aff90*/  ISETP.GT.AND P1, PT, R4, 0x8, PT ;  /* 0x000000080400780c */ /* 0x000fe20003f24270 */
[----:B------:R-:W-:-:S03]  /*affa0*/  IMAD.MOV.U32 R8, RZ, RZ, R7 ;  /* 0x000000ffff087224 */ /* 0x000fc600078e0007 */
[----:B------:R-:W-:Y:S02]  /*affb0*/  SEL R7, RZ, 0x4, !P1 ;  /* 0x00000004ff077807 */ /* 0x000fe40004800000 */
[----:B------:R-:W-:Y:S01]  /*affc0*/  ISETP.GT.AND P1, PT, R4, 0xc, PT ;  /* 0x0000000c0400780c */ /* 0x000fe20003f24270 */
[----:B------:R1:W-:Y:S01]  /*affd0*/  LDGSTS.E [R6+-0x7fc00], desc[UR6][R8.64], P3 ;  /* 0x8040000008067fae */ /* 0x0003e20009921846 */
[----:B------:R-:W-:Y:S02]  /*affe0*/  SEL R7, R7, RZ, !P0 ;  /* 0x000000ff07077207 */ /* 0x000fe40004000000 */
[----:B------:R-:W-:Y:S02]  /*afff0*/  IADD3 R19, P3, R19, R17, RZ ;  /* 0x0000001113137210 */ /* 0x000fe40007f7e0ff */
[----:B------:R-:W-:Y:S02]  /*b0000*/  ISETP.NE.U32.AND P2, PT, R7, RZ, PT ;  /* 0x000000ff0700720c */ /* 0x000fe40003f45070 */
[----:B------:R-:W-:-:S02]  /*b0010*/  SEL R7, RZ, 0x4, !P1 ;  /* 0x00000004ff077807 */ /* 0x000fc40004800000 */
[----:B------:R-:W-:Y:S01]  /*b0020*/  IADD3 R11, P4, R11, R17, RZ ;  /* 0x000000110b0b7210 */ /* 0x000fe20007f9e0ff */
[----:B------:R-:W-:Y:S01]  /*b0030*/  IMAD.X R20, R20, 0x1, R3, P3 ;  /* 0x0000000114147824 */ /* 0x000fe200018e0603 */
[----:B------:R-:W-:Y:S02]  /*b0040*/  SEL R7, R7, RZ, !P0 ;  /* 0x000000ff07077207 */ /* 0x000fe40004000000 */
[----:B------:R-:W-:Y:S01]  /*b0050*/  IADD3.X R16, R16, R3, RZ, P4, !PT ;  /* 0x0000000310107210 */ /* 0x000fe200027fe4ff */
[----:B------:R-:W-:Y:S04]  /*b0060*/  STL [R1+0x2d04], R19 ;  /* 0x002d041301007387 */ /* 0x000fe80000100800 */
[----:B------:R1:W-:Y:S01]  /*b0070*/  STL [R1+0x2d00], R20 ;  /* 0x002d001401007387 */ /* 0x0003e20000100800 */
[----:B------:R-:W-:Y:S01]  /*b0080*/  ISETP.NE.U32.AND P1, PT, R7, RZ, PT ;  /* 0x000000ff0700720c */ /* 0x000fe20003f25070 */
[----:B-1----:R-:W-:Y:S01]  /*b0090*/  IMAD.MOV.U32 R8, RZ, RZ, R19 ;  /* 0x000000ffff087224 */ /* 0x002fe200078e0013 */
[----:B------:R-:W-:Y:S01]  /*b00a0*/  MOV R9, R20 ;  /* 0x0000001400097202 */ /* 0x000fe20000000f00 */
[----:B------:R-:W-:Y:S04]  /*b00b0*/  STL [R1+0x2d24], R11 ;  /* 0x002d240b01007387 */ /* 0x000fe80000100800 */
[----:B------:R1:W-:Y:S04]  /*b00c0*/  STL [R1+0x2d20], R16 ;  /* 0x002d201001007387 */ /* 0x0003e80000100800 */
[----:B------:R1:W-:Y:S04]  /*b00d0*/  LDGSTS.E [R6+-0x7f800], desc[UR6][R8.64], P2 ;  /* 0x8080000008067fae */ /* 0x0003e80009121846 */
[----:B------:R-:W4:Y:S04]  /*b00e0*/  LDL.LU R20, [R1+0x2d80] ;  /* 0x002d800001147983 */ /* 0x000f280000300800 */
[----:B------:R-:W4:Y:S01]  /*b00f0*/  LDL.LU R19, [R1+0x2d84] ;  /* 0x002d840001137983 */ /* 0x000f220000300800 */
[----:B-1----:R-:W-:Y:S01]  /*b0100*/  MOV R9, R16 ;  /* 0x0000001000097202 */ /* 0x002fe20000000f00 */
[----:B------:R-:W-:-:S02]  /*b0110*/  IMAD.MOV.U32 R8, RZ, RZ, R11 ;  /* 0x000000ffff087224 */ /* 0x000fc400078e000b */
[----:B------:R-:W4:Y:S04]  /*b0120*/  LDL.LU R16, [R1+0x2da0] ;  /* 0x002da00001107983 */ /* 0x000f280000300800 */
[----:B------:R-:W4:Y:S04]  /*b0130*/  LDL.LU R11, [R1+0x2da4] ;  /* 0x002da400010b7983 */ /* 0x000f280000300800 */
[----:B------:R1:W-:Y:S01]  /*b0140*/  LDGSTS.E [R6+-0x7f400], desc[UR6][R8.64], P1 ;  /* 0x80c0000008067fae */ /* 0x0003e20008921846 */
[----:B------:R-:W-:-:S04]  /*b0150*/  ISETP.GT.AND P1, PT, R4, 0x10, PT ;  /* 0x000000100400780c */ /* 0x000fc80003f24270 */
[----:B------:R-:W-:-:S04]  /*b0160*/  SEL R7, RZ, 0x4, !P1 ;  /* 0x00000004ff077807 */ /* 0x000fc80004800000 */
[----:B------:R-:W-:-:S04]  /*b0170*/  SEL R7, R7, RZ, !P0 ;  /* 0x000000ff07077207 */ /* 0x000fc80004000000 */
[----:B------:R-:W-:Y:S02]  /*b0180*/  ISETP.NE.U32.AND P2, PT, R7, RZ, PT ;  /* 0x000000ff0700720c */ /* 0x000fe40003f45070 */
[-C--:B---3--:R-:W-:Y:S02]  /*b0190*/  IADD3 R15, P3, R15, R17.reuse, RZ ;  /* 0x000000110f0f7210 */ /* 0x088fe40007f7e0ff */
[----:B--2---:R-:W-:-:S03]  /*b01a0*/  IADD3 R12, P4, R12, R17, RZ ;  /* 0x000000110c0c7210 */ /* 0x004fc60007f9e0ff */
[----:B------:R-:W-:Y:S01]  /*b01b0*/  IMAD.X R18, R18, 0x1, R3, P3 ;  /* 0x0000000112127824 */ /* 0x000fe200018e0603 */
[----:B----4-:R-:W-:Y:S01]  /*b01c0*/  IADD3.X R14, R14, R3, RZ, P4, !PT ;  /* 0x000000030e0e7210 */ /* 0x010fe200027fe4ff */
[----:B------:R-:W-:Y:S04]  /*b01d0*/  STL [R1+0x2d44], R15 ;  /* 0x002d440f01007387 */ /* 0x000fe80000100800 */
[----:B------:R2:W-:Y:S01]  /*b01e0*/  STL [R1+0x2d40], R18 ;  /* 0x002d401201007387 */ /* 0x0005e20000100800 */
[----:B-1----:R-:W-:Y:S01]  /*b01f0*/  IMAD.MOV.U32 R8, RZ, RZ, R15 ;  /* 0x000000ffff087224 */ /* 0x002fe200078e000f */
[----:B------:R-:W-:Y:S02]  /*b0200*/  MOV R9, R18 ;  /* 0x0000001200097202 */ /* 0x000fe40000000f00 */
[----:B------:R-:W-:Y:S04]  /*b0210*/  STL [R1+0x2d64], R12 ;  /* 0x002d640c01007387 */ /* 0x000fe80000100800 */
[----:B------:R1:W-:Y:S04]  /*b0220*/  STL [R1+0x2d60], R14 ;  /* 0x002d600e01007387 */ /* 0x0003e80000100800 */
[----:B------:R3:W-:Y:S04]  /*b0230*/  LDGSTS.E [R6+-0x7f000], desc[UR6][R8.64], P2 ;  /* 0x8100000008067fae */ /* 0x0007e80009121846 */
[----:B--2---:R-:W2:Y:S04]  /*b0240*/  LDL.LU R18, [R1+0x2dc0] ;  /* 0x002dc00001127983 */ /* 0x004ea80000300800 */
[----:B------:R-:W4:Y:S01]  /*b0250*/  LDL.LU R15, [R1+0x2dc4] ;  /* 0x002dc400010f7983 */ /* 0x000f220000300800 */
[----:B---3--:R-:W-:Y:S01]  /*b0260*/  MOV R9, R14 ;  /* 0x0000000e00097202 */ /* 0x008fe20000000f00 */
[----:B------:R-:W-:-:S02]  /*b0270*/  IMAD.MOV.U32 R8, RZ, RZ, R12 ;  /* 0x000000ffff087224 */ /* 0x000fc400078e000c */
[----:B-1----:R-:W3:Y:S04]  /*b0280*/  LDL.LU R14, [R1+0x2de0] ;  /* 0x002de000010e7983 */ /* 0x002ee80000300800 */
[----:B------:R-:W3:Y:S01]  /*b0290*/  LDL.LU R12, [R1+0x2de4] ;  /* 0x002de400010c7983 */ /* 0x000ee20000300800 */
[----:B------:R-:W-:-:S04]  /*b02a0*/  ISETP.GT.AND P1, PT, R4, 0x14, PT ;  /* 0x000000140400780c */ /* 0x000fc80003f24270 */
[----:B------:R-:W-:-:S04]  /*b02b0*/  SEL R7, RZ, 0x4, !P1 ;  /* 0x00000004ff077807 */ /* 0x000fc80004800000 */
[----:B------:R-:W-:-:S04]  /*b02c0*/  SEL R7, R7, RZ, !P0 ;  /* 0x000000ff07077207 */ /* 0x000fc80004000000 */
[----:B------:R-:W-:-:S13]  /*b02d0*/  ISETP.NE.U32.AND P1, PT, R7, RZ, PT ;  /* 0x000000ff0700720c */ /* 0x000fda0003f25070 */
[----:B------:R1:W-:Y:S01]  /*b02e0*/  LDGSTS.E [R6+-0x7ec00], desc[UR6][R8.64], P1 ;  /* 0x8140000008067fae */ /* 0x0003e20008921846 */
[----:B------:R-:W-:-:S04]  /*b02f0*/  ISETP.GT.AND P1, PT, R4, 0x18, PT ;  /* 0x000000180400780c */ /* 0x000fc80003f24270 */
[----:B------:R-:W-:Y:S02]  /*b0300*/  SEL R7, RZ, 0x4, !P1 ;  /* 0x00000004ff077807 */ /* 0x000fe40004800000 */
[----:B------:R-:W-:Y:S02]  /*b0310*/  ISETP.GT.AND P1, PT, R4, 0x1c, PT ;  /* 0x0000001c0400780c */ /* 0x000fe40003f24270 */
        /* <DEDUP_REMOVED lines=8> */
[----:B------:R-:W-:Y:S01]  /*b03a0*/  STL [R1+0x2d84], R19 ;  /* 0x002d841301007387 */ /* 0x000fe20000100800 */
[----:B-1----:R-:W-:Y:S01]  /*b03b0*/  IMAD.MOV.U32 R8, RZ, RZ, R19 ;  /* 0x000000ffff087224 */ /* 0x002fe200078e0013 */
[----:B------:R-:W-:Y:S02]  /*b03c0*/  ISETP.NE.U32.AND P1, PT, R7, RZ, PT ;  /* 0x000000ff0700720c */ /* 0x000fe40003f25070 */
[----:B------:R-:W-:Y:S01]  /*b03d0*/  MOV R9, R20 ;  /* 0x0000001400097202 */ /* 0x000fe20000000f00 */
[----:B------:R1:W-:Y:S04]  /*b03e0*/  STL [R1+0x2d80], R20 ;  /* 0x002d801401007387 */ /* 0x0003e80000100800 */
[----:B------:R-:W-:Y:S04]  /*b03f0*/  STL [R1+0x2da4], R11 ;  /* 0x002da40b01007387 */ /* 0x000fe80000100800 */
[----:B------:R1:W-:Y:S04]  /*b0400*/  STL [R1+0x2da0], R16 ;  /* 0x002da01001007387 */ /* 0x0003e80000100800 */
[----:B------:R1:W-:Y:S04]  /*b0410*/  LDGSTS.E [R6+-0x7e800], desc[UR6][R8.64], P2 ;  /* 0x8180000008067fae */ /* 0x0003e80009121846 */
[----:B-1----:R-:W3:Y:S04]  /*b0420*/  LDL.LU R20, [R1+0x2e00] ;  /* 0x002e000001147983 */ /* 0x002ee80000300800 */
[----:B------:R-:W3:Y:S01]  /*b0430*/  LDL.LU R19, [R1+0x2e04] ;  /* 0x002e040001137983 */ /* 0x000ee20000300800 */
[----:B------:R-:W-:Y:S01]  /*b0440*/  MOV R9, R16 ;  /* 0x0000001000097202 */ /* 0x000fe20000000f00 */
[----:B------:R-:W-:-:S02]  /*b0450*/  IMAD.MOV.U32 R8, RZ, RZ, R11 ;  /* 0x000000ffff087224 */ /* 0x000fc400078e000b */
[----:B------:R-:W3:Y:S04]  /*b0460*/  LDL.LU R16, [R1+0x2e20] ;  /* 0x002e200001107983 */ /* 0x000ee80000300800 */
[----:B------:R-:W3:Y:S04]  /*b0470*/  LDL.LU R11, [R1+0x2e24] ;  /* 0x002e2400010b7983 */ /* 0x000ee80000300800 */
[----:B------:R1:W-:Y:S01]  /*b0480*/  LDGSTS.E [R6+-0x7e400], desc[UR6][R8.64], P1 ;  /* 0x81c0000008067fae */ /* 0x0003e20008921846 */
[----:B------:R-:W-:-:S04]  /*b0490*/  ISETP.GT.AND P1, PT, R4, 0x20, PT ;  /* 0x000000200400780c */ /* 0x000fc80003f24270 */
[----:B------:R-:W-:-:S04]  /*b04a0*/  SEL R7, RZ, 0x4, !P1 ;  /* 0x00000004ff077807 */ /* 0x000fc80004800000 */
[----:B------:R-:W-:-:S04]  /*b04b0*/  SEL R7, R7, RZ, !P0 ;  /* 0x000000ff07077207 */ /* 0x000fc80004000000 */
[----:B------:R-:W-:Y:S02]  /*b04c0*/  ISETP.NE.U32.AND P2, PT, R7, RZ, PT ;  /* 0x000000ff0700720c */ /* 0x000fe40003f45070 */
[----:B----4-:R-:W-:-:S05]  /*b04d0*/  IADD3 R15, P3, R15, R17, RZ ;  /* 0x000000110f0f7210 */ /* 0x010fca0007f7e0ff */
[----:B--2---:R-:W-:Y:S01]  /*b04e0*/  IMAD.X R18, R18, 0x1, R3, P3 ;  /* 0x0000000112127824 */ /* 0x004fe200018e0603 */
[----:B------:R-:W-:Y:S01]  /*b04f0*/  STL [R1+0x2dc4], R15 ;  /* 0x002dc40f01007387 */ /* 0x000fe20000100800 */
[----:B-1----:R-:W-:Y:S01]  /*b0500*/  IMAD.MOV.U32 R8, RZ, RZ, R15 ;  /* 0x000000ffff087224 */ /* 0x002fe200078e000f */
[----:B---3--:R-:W-:Y:S02]  /*b0510*/  IADD3 R12, P4, R12, R17, RZ ;  /* 0x000000110c0c7210 */ /* 0x008fe40007f9e0ff */
[----:B------:R-:W-:Y:S02]  /*b0520*/  MOV R9, R18 ;  /* 0x0000001200097202 */ /* 0x000fe40000000f00 */
[----:B------:R-:W-:Y:S01]  /*b0530*/  IADD3.X R14, R14, R3, RZ, P4, !PT ;  /* 0x000000030e0e7210 */ /* 0x000fe200027fe4ff */
[----:B------:R1:W-:Y:S04]  /*b0540*/  STL [R1+0x2dc0], R18 ;  /* 0x002dc01201007387 */ /* 0x0003e80000100800 */
[----:B------:R-:W-:Y:S04]  /*b0550*/  STL [R1+0x2de4], R12 ;  /* 0x002de40c01007387 */ /* 0x000fe80000100800 */
[----:B------:R2:W-:Y:S04]  /*b0560*/  LDGSTS.E [R6+-0x7e000], desc[UR6][R8.64], P2 ;  /* 0x8200000008067fae */ /* 0x0005e80009121846 */
[----:B------:R3:W-:Y:S04]  /*b0570*/  STL [R1+0x2de0], R14 ;  /* 0x002de00e01007387 */ /* 0x0007e80000100800 */
[----:B-1----:R-:W4:Y:S04]  /*b0580*/  LDL.LU R18, [R1+0x2e40] ;  /* 0x002e400001127983 */ /* 0x002f280000300800 */
[----:B------:R-:W4:Y:S01]  /*b0590*/  LDL.LU R15, [R1+0x2e44] ;  /* 0x002e4400010f7983 */ /* 0x000f220000300800 */
[----:B--2---:R-:W-:Y:S01]  /*b05a0*/  IMAD.MOV.U32 R8, RZ, RZ, R12 ;  /* 0x000000ffff087224 */ /* 0x004fe200078e000c */
[----:B------:R-:W-:-:S02]  /*b05b0*/  MOV R9, R14 ;  /* 0x0000000e00097202 */ /* 0x000fc40000000f00 */
[----:B---3--:R-:W2:Y:S04]  /*b05c0*/  LDL.LU R14, [R1+0x2e60] ;  /* 0x002e6000010e7983 */ /* 0x008ea80000300800 */
        /* <DEDUP_REMOVED lines=9> */
[----:B------:R-:W-:-:S04]  /*b0660*/  SEL R7, R7, RZ, !P0 ;  /* 0x000000ff07077207 */ /* 0x000fc80004000000 */
[----:B------:R-:W-:Y:S02]  /*b0670*/  ISETP.NE.U32.AND P2, PT, R7, RZ, PT ;  /* 0x000000ff0700720c */ /* 0x000fe40003f45070 */
[----:B------:R-:W-:Y:S02]  /*b0680*/  IADD3 R19, P3, R19, R17, RZ ;  /* 0x0000001113137210 */ /* 0x000fe40007f7e0ff */
[----:B------:R-:W-:-:S04]  /*b0690*/  SEL R7, RZ, 0x4, !P1 ;  /* 0x00000004ff077807 */ /* 0x000fc80004800000 */
[----:B------:R-:W-:Y:S02]  /*b06a0*/  SEL R7, R7, RZ, !P0 ;  /* 0x000000ff07077207 */ /* 0x000fe40004000000 */
[----:B------:R-:W-:Y:S01]  /*b06b0*/  IADD3 R11, P4, R11, R17, RZ ;  /* 0x000000110b0b7210 */ /* 0x000fe20007f9e0ff */
[----:B------:R-:W-:Y:S01]  /*b06c0*/  IMAD.X R20, R20, 0x1, R3, P3 ;  /* 0x0000000114147824 */ /* 0x000fe200018e0603 */
[----:B------:R-:W-:Y:S02]  /*b06d0*/  ISETP.NE.U32.AND P1, PT, R7, RZ, PT ;  /* 0x000000ff0700720c */ /* 0x000fe40003f25070 */
[----:B------:R-:W-:Y:S01]  /*b06e0*/  IADD3.X R16, R16, R3, RZ, P4, !PT ;  /* 0x0000000310107210 */ /* 0x000fe200027fe4ff */
[----:B------:R-:W-:Y:S04]  /*b06f0*/  STL [R1+0x2e04], R19 ;  /* 0x002e041301007387 */ /* 0x000fe80000100800 */
[----:B------:R1:W-:Y:S02]  /*b0700*/  STL [R1+0x2e00], R20 ;  /* 0x002e001401007387 */ /* 0x0003e40000100800 */
[----:B-1----:R-:W-:Y:S01]  /*b0710*/  IMAD.MOV.U32 R8, RZ, RZ, R19 ;  /* 0x000000ffff087224 */ /* 0x002fe200078e0013 */
[----:B------:R-:W-:Y:S01]  /*b0720*/  MOV R9, R20 ;  /* 0x0000001400097202 */ /* 0x000fe20000000f00 */
[----:B------:R-:W-:Y:S04]  /*b0730*/  STL [R1+0x2e24], R11 ;  /* 0x002e240b01007387 */ /* 0x000fe80000100800 */
[----:B------:R1:W-:Y:S04]  /*b0740*/  STL [R1+0x2e20], R16 ;  /* 0x002e201001007387 */ /* 0x0003e80000100800 */
[----:B------:R1:W-:Y:S04]  /*b0750*/  LDGSTS.E [R6+-0x7d800], desc[UR6][R8.64], P2 ;  /* 0x8280000008067fae */ /* 0x0003e80009121846 */
[----:B------:R-:W2:Y:S04]  /*b0760*/  LDL.LU R20, [R1+0x2e80] ;  /* 0x002e800001147983 */ /* 0x000ea80000300800 */
[----:B------:R-:W2:Y:S01]  /*b0770*/  LDL.LU R19, [R1+0x2e84] ;  /* 0x002e840001137983 */ /* 0x000ea20000300800 */
[----:B-1----:R-:W-:Y:S01]  /*b0780*/  MOV R9, R16 ;  /* 0x0000001000097202 */ /* 0x002fe20000000f00 */
[----:B------:R-:W-:-:S02]  /*b0790*/  IMAD.MOV.U32 R8, RZ, RZ, R11 ;  /* 0x000000ffff087224 */ /* 0x000fc400078e000b */
[----:B------:R-:W2:Y:S04]  /*b07a0*/  LDL.LU R16, [R1+0x2ea0] ;  /* 0x002ea00001107983 */ /* 0x000ea80000300800 */
[----:B------:R-:W2:Y:S04]  /*b07b0*/  LDL.LU R11, [R1+0x2ea4] ;  /* 0x002ea400010b7983 */ /* 0x000ea80000300800 */
[----:B------:R1:W-:Y:S01]  /*b07c0*/  LDGSTS.E [R6+-0x7d400], desc[UR6][R8.64], P1 ;  /* 0x82c0000008067fae */ /* 0x0003e20008921846 */
[----:B------:R-:W-:-:S04]  /*b07d0*/  ISETP.GT.AND P1, PT, R4, 0x30, PT ;  /* 0x000000300400780c */ /* 0x000fc80003f24270 */
[----:B------:R-:W-:-:S04]  /*b07e0*/  SEL R7, RZ, 0x4, !P1 ;  /* 0x00000004ff077807 */ /* 0x000fc80004800000 */
[----:B------:R-:W-:-:S04]  /*b07f0*/  SEL R7, R7, RZ, !P0 ;  /* 0x000000ff07077207 */ /* 0x000fc80004000000 */
[----:B------:R-:W-:Y:S02]  /*b0800*/  ISETP.NE.U32.AND P2, PT, R7, RZ, PT ;  /* 0x000000ff0700720c */ /* 0x000fe40003f45070 */
[-C--:B----4-:R-:W-:Y:S02]  /*b0810*/  IADD3 R15, P3, R15, R17.reuse, RZ ;  /* 0x000000110f0f7210 */ /* 0x090fe40007f7e0ff */
[----:B---3--:R-:W-:-:S03]  /*b0820*/  IADD3 R12, P4, R12, R17, RZ ;  /* 0x000000110c0c7210 */ /* 0x008fc60007f9e0ff */
[----:B------:R-:W-:Y:S01]  /*b0830*/  IMAD.X R18, R18, 0x1, R3, P3 ;  /* 0x0000000112127824 */ /* 0x000fe200018e0603 */
[----:B------:R-:W-:Y:S01]  /*b0840*/  STL [R1+0x2e44], R15 ;  /* 0x002e440f01007387 */ /* 0x000fe20000100800 */
[----:B--2---:R-:W-:Y:S01]  /*b0850*/  IADD3.X R14, R14, R3, RZ, P4, !PT ;  /* 0x000000030e0e7210 */ /* 0x004fe200027fe4ff */
[----:B-1----:R-:W-:Y:S02]  /*b0860*/  IMAD.MOV.U32 R8, RZ, RZ, R15 ;  /* 0x000000ffff087224 */ /* 0x002fe400078e000f */
[----:B------:R1:W-:Y:S01]  /*b0870*/  STL [R1+0x2e40], R18 ;  /* 0x002e401201007387 */ /* 0x0003e20000100800 */
[----:B------:R-:W-:-:S03]  /*b0880*/  MOV R9, R18 ;  /* 0x0000001200097202 */ /* 0x000fc60000000f00 */
[----:B------:R-:W-:Y:S04]  /*b0890*/  STL [R1+0x2e64], R12 ;  /* 0x002e640c01007387 */ /* 0x000fe80000100800 */
[----:B------:R2:W-:Y:S04]  /*b08a0*/  STL [R1+0x2e60], R14 ;  /* 0x002e600e01007387 */ /* 0x0005e80000100800 */
[----:B------:R3:W-:Y:S04]  /*b08b0*/  LDGSTS.E [R6+-0x7d000], desc[UR6][R8.64], P2 ;  /* 0x8300000008067fae */ /* 0x0007e80009121846 */
[----:B-1----:R-:W4:Y:S04]  /*b08c0*/  LDL.LU R18, [R1+0x2ec0] ;  /* 0x002ec00001127983 */ /* 0x002f280000300800 */
[----:B------:R-:W4:Y:S01]  /*b08d0*/  LDL.LU R15, [R1+0x2ec4] ;  /* 0x002ec400010f7983 */ /* 0x000f220000300800 */
[----:B---3--:R-:W-:Y:S01]  /*b08e0*/  MOV R9, R14 ;  /* 0x0000000e00097202 */ /* 0x008fe20000000f00 */
[----:B------:R-:W-:-:S02]  /*b08f0*/  IMAD.MOV.U32 R8, RZ, RZ, R12 ;  /* 0x000000ffff087224 */ /* 0x000fc400078e000c */
[----:B--2---:R-:W2:Y:S04]  /*b0900*/  LDL.LU R14, [R1+0x2ee0] ;  /* 0x002ee000010e7983 */ /* 0x004ea80000300800 */
        /* <DEDUP_REMOVED lines=12> */
[----:B------:R-:W-:Y:S01]  /*b09d0*/  SEL R7, RZ, 0x4, !P1 ;  /* 0x00000004ff077807 */ /* 0x000fe20004800000 */
[----:B------:R-:W-:-:S03]  /*b09e0*/  IMAD.X R20, R20, 0x1, R3, P3 ;  /* 0x0000000114147824 */ /* 0x000fc600018e0603 */
[----:B------:R-:W-:Y:S02]  /*b09f0*/  SEL R7, R7, RZ, !P0 ;  /* 0x000000ff07077207 */ /* 0x000fe40004000000 */
[----:B------:R-:W-:Y:S02]  /*b0a00*/  IADD3 R11, P4, R11, R17, RZ ;  /* 0x000000110b0b7210 */ /* 0x000fe40007f9e0ff */
[----:B------:R-:W-:Y:S01]  /*b0a10*/  ISETP.NE.U32.AND P1, PT, R7, RZ, PT ;  /* 0x000000ff0700720c */ /* 0x000fe20003f25070 */
[----:B------:R-:W-:Y:S01]  /*b0a20*/  STL [R1+0x2e84], R19 ;  /* 0x002e841301007387 */ /* 0x000fe20000100800 */
[----:B------:R-:W-:Y:S01]  /*b0a30*/  IADD3.X R16, R16, R3, RZ, P4, !PT ;  /* 0x0000000310107210 */ /* 0x000fe200027fe4ff */
[----:B-1----:R-:W-:Y:S01]  /*b0a40*/  IMAD.MOV.U32 R8, RZ, RZ, R19 ;  /* 0x000000ffff087224 */ /* 0x002fe200078e0013 */
[----:B------:R-:W-:Y:S01]  /*b0a50*/  MOV R9, R20 ;  /* 0x0000001400097202 */ /* 0x000fe20000000f00 */
[----:B------:R1:W-:Y:S04]  /*b0a60*/  STL [R1+0x2e80], R20 ;  /* 0x002e801401007387 */ /* 0x0003e80000100800 */
[----:B------:R-:W-:Y:S04]  /*b0a70*/  STL [R1+0x2ea4], R11 ;  /* 0x002ea40b01007387 */ /* 0x000fe80000100800 */
[----:B------:R1:W-:Y:S04]  /*b0a80*/  STL [R1+0x2ea0], R16 ;  /* 0x002ea01001007387 */ /* 0x0003e80000100800 */
[----:B------:R1:W-:Y:S04]  /*b0a90*/  LDGSTS.E [R6+-0x7c800], desc[UR6][R8.64], P2 ;  /* 0x8380000008067fae */ /* 0x0003e80009121846 */
[----:B-1----:R-:W2:Y:S04]  /*b0aa0*/  LDL.LU R20, [R1+0x2f00] ;  /* 0x002f000001147983 */ /* 0x002ea80000300800 */
[----:B------:R-:W2:Y:S01]  /*b0ab0*/  LDL.LU R19, [R1+0x2f04] ;  /* 0x002f040001137983 */ /* 0x000ea20000300800 */
[----:B------:R-:W-:Y:S01]  /*b0ac0*/  MOV R9, R16 ;  /* 0x0000001000097202 */ /* 0x000fe20000000f00 */
        /* <DEDUP_REMOVED lines=8> */
[----:B----4-:R-:W-:-:S05]  /*b0b50*/  IADD3 R15, P3, R15, R17, RZ ;  /* 0x000000110f0f7210 */ /* 0x010fca0007f7e0ff */
[----:B------:R-:W-:Y:S01]  /*b0b60*/  IMAD.X R18, R18, 0x1, R3, P3 ;  /* 0x0000000112127824 */ /* 0x000fe200018e0603 */
[----:B---3--:R-:W-:Y:S01]  /*b0b70*/  IADD3 R12, P4, R12, R17, RZ ;  /* 0x000000110c0c7210 */ /* 0x008fe20007f9e0ff */
[----:B------:R-:W-:Y:S01]  /*b0b80*/  STL [R1+0x2ec4], R15 ;  /* 0x002ec40f01007387 */ /* 0x000fe20000100800 */
[----:B-1----:R-:W-:Y:S02]  /*b0b90*/  IMAD.MOV.U32 R8, RZ, RZ, R15 ;  /* 0x000000ffff087224 */ /* 0x002fe400078e000f */
[----:B--2---:R-:W-:Y:S02]  /*b0ba0*/  IADD3.X R14, R14, R3, RZ, P4, !PT ;  /* 0x000000030e0e7210 */ /* 0x004fe400027fe4ff */
[----:B------:R-:W-:Y:S01]  /*b0bb0*/  MOV R9, R18 ;  /* 0x0000001200097202 */ /* 0x000fe20000000f00 */
[----:B------:R1:W-:Y:S04]  /*b0bc0*/  STL [R1+0x2ec0], R18 ;  /* 0x002ec01201007387 */ /* 0x0003e80000100800 */
        /* <DEDUP_REMOVED lines=19> */
[----:B------:R-:W-:Y:S02]  /*b0d00*/  SEL R7, RZ, 0x4, !P1 ;  /* 0x00000004ff077807 */ /* 0x000fe40004800000 */
[----:B------:R-:W-:Y:S02]  /*b0d10*/  IADD3 R19, P3, R19, R17, RZ ;  /* 0x0000001113137210 */ /* 0x000fe40007f7e0ff */
[----:B------:R-:W-:-:S03]  /*b0d20*/  SEL R7, R7, RZ, !P0 ;  /* 0x000000ff07077207 */ /* 0x000fc60004000000 */
[----:B------:R-:W-:Y:S01]  /*b0d30*/  IMAD.X R20, R20, 0x1, R3, P3 ;  /* 0x0000000114147824 */ /* 0x000fe200018e0603 */
[----:B------:R-:W-:Y:S02]  /*b0d40*/  IADD3 R11, P4, R11, R17, RZ ;  /* 0x000000110b0b7210 */ /* 0x000fe40007f9e0ff */
[----:B------:R-:W-:Y:S01]  /*b0d50*/  ISETP.NE.U32.AND P1, PT, R7, RZ, PT ;  /* 0x000000ff0700720c */ /* 0x000fe20003f25070 */
[----:B------:R-:W-:Y:S01]  /*b0d60*/  STL [R1+0x2f04], R19 ;  /* 0x002f041301007387 */ /* 0x000fe20000100800 */
[----:B------:R-:W-:-:S03]  /*b0d70*/  IADD3.X R16, R16, R3, RZ, P4, !PT ;  /* 0x0000000310107210 */ /* 0x000fc600027fe4ff */
        /* <DEDUP_REMOVED lines=20> */
[----:B------:R-:W-:Y:S03]  /*b0ec0*/  STL [R1+0x2f44], R15 ;  /* 0x002f440f01007387 */ /* 0x000fe60000100800 */
[----:B--2---:R-:W-:Y:S01]  /*b0ed0*/  IADD3.X R14, R14, R3, RZ, P4, !PT ;  /* 0x000000030e0e7210 */ /* 0x004fe200027fe4ff */
        /* <DEDUP_REMOVED lines=25> */
[----:B------:R-:W-:Y:S01]  /*b1070*/  SEL R7, R7, RZ, !P0 ;  /* 0x000000ff07077207 */ /* 0x000fe20004000000 */
[----:B------:R-:W-:Y:S01]  /*b1080*/  STL [R1+0x2f84], R19 ;  /* 0x002f841301007387 */ /* 0x000fe20000100800 */
[----:B------:R-:W-:Y:S02]  /*b1090*/  IADD3 R11, P4, R11, R17, RZ ;  /* 0x000000110b0b7210 */ /* 0x000fe40007f9e0ff */
[----:B------:R-:W-:Y:S01]  /*b10a0*/  ISETP.NE.U32.AND P1, PT, R7, RZ, PT ;  /* 0x000000ff0700720c */ /* 0x000fe20003f25070 */
[----:B-1----:R-:W-:Y:S01]  /*b10b0*/  IMAD.MOV.U32 R8, RZ, RZ, R19 ;  /* 0x000000ffff087224 */ /* 0x002fe200078e0013 */
[----:B------:R-:W-:Y:S02]  /*b10c0*/  IADD3.X R16, R16, R3, RZ, P4, !PT ;  /* 0x0000000310107210 */ /* 0x000fe400027fe4ff */
        /* <DEDUP_REMOVED lines=18> */
[----:B---3--:R-:W-:Y:S01]  /*b11f0*/  IADD3 R12, P4, R12, R17, RZ ;  /* 0x000000110c0c7210 */ /* 0x008fe20007f9e0ff */
[----:B------:R-:W-:Y:S01]  /*b1200*/  STL [R1+0x2fc4], R15 ;  /* 0x002fc40f01007387 */ /* 0x000fe20000100800 */
[----:B-1----:R-:W-:Y:S02]  /*b1210*/  IMAD.MOV.U32 R8, RZ, RZ, R15 ;  /* 0x000000ffff087224 */ /* 0x002fe400078e000f */
[----:B------:R-:W-:Y:S02]  /*b1220*/  IADD3.X R14, R14, R3, RZ, P4, !PT ;  /* 0x000000030e0e7210 */ /* 0x000fe400027fe4ff */
        /* <DEDUP_REMOVED lines=69> */
[----:B------:R-:W-:-:S04]  /*b1680*/  SEL R7, RZ, 0x4, !P1 ;  /* 0x00000004ff077807 */ /* 0x000fc80004800000 */
[----:B------:R-:W-:Y:S02]  /*b1690*/  SEL R7, R7, RZ, !P0 ;  /* 0x000000ff07077207 */ /* 0x000fe40004000000 */
[----:B------:R-:W-:Y:S02]  /*b16a0*/  ISETP.GT.AND P1, PT, R4, 0x7c, PT ;  /* 0x0000007c0400780c */ /* 0x000fe40003f24270 */
[-C--:B------:R-:W-:Y:S02]  /*b16b0*/  IADD3 R19, P3, R19, R17.reuse, RZ ;  /* 0x0000001113137210 */ /* 0x080fe40007f7e0ff */
[----:B------:R-:W-:Y:S02]  /*b16c0*/  ISETP.NE.U32.AND P2, PT, R7, RZ, PT ;  /* 0x000000ff0700720c */ /* 0x000fe40003f45070 */
[----:B------:R-:W-:Y:S01]  /*b16d0*/  SEL R7, RZ, 0x4, !P1 ;  /* 0x00000004ff077807 */ /* 0x000fe20004800000 */
[----:B------:R-:W-:Y:S01]  /*b16e0*/  IMAD.X R20, R20, 0x1, R3, P3 ;  /* 0x0000000114147824 */ /* 0x000fe200018e0603 */
[----:B------:R-:W-:Y:S01]  /*b16f0*/  STL [R1+0x3084], R19 ;  /* 0x0030841301007387 */ /* 0x000fe20000100800 */
[----:B-1----:R-:W-:Y:S01]  /*b1700*/  IMAD.MOV.U32 R8, RZ, RZ, R19 ;  /* 0x000000ffff087224 */ /* 0x002fe200078e0013 */
[----:B------:R-:W-:-:S02]  /*b1710*/  IADD3 R11, P4, R11, R17, RZ ;  /* 0x000000110b0b7210 */ /* 0x000fc40007f9e0ff */
[----:B------:R-:W-:Y:S02]  /*b1720*/  MOV R9, R20 ;  /* 0x0000001400097202 */ /* 0x000fe40000000f00 */
[----:B------:R-:W-:Y:S01]  /*b1730*/  IADD3.X R16, R16, R3, RZ, P4, !PT ;  /* 0x0000000310107210 */ /* 0x000fe200027fe4ff */
[----:B------:R1:W-:Y:S01]  /*b1740*/  STL [R1+0x3080], R20 ;  /* 0x0030801401007387 */ /* 0x0003e20000100800 */
[----:B------:R-:W-:-:S03]  /*b1750*/  SEL R7, R7, RZ, !P0 ;  /* 0x000000ff07077207 */ /* 0x000fc60004000000 */
[----:B------:R-:W-:Y:S04]  /*b1760*/  STL [R1+0x30a4], R11 ;  /* 0x0030a40b01007387 */ /* 0x000fe80000100800 */
[----:B------:R1:W-:Y:S04]  /*b1770*/  LDGSTS.E [R6+-0x78800], desc[UR6][R8.64], P2 ;  /* 0x8780000008067fae */ /* 0x0003e80009121846 */
[----:B------:R1:W-:Y:S01]  /*b1780*/  STL [R1+0x30a0], R16 ;  /* 0x0030a01001007387 */ /* 0x0003e20000100800 */
[----:B------:R-:W-:-:S03]  /*b1790*/  ISETP.NE.U32.AND P1, PT, R7, RZ, PT ;  /* 0x000000ff0700720c */ /* 0x000fc60003f25070 */
[----:B-1----:R-:W3:Y:S04]  /*b17a0*/  LDL.LU R20, [R1+0x2d08] ;  /* 0x002d080001147983 */ /* 0x002ee80000300800 */
[----:B------:R-:W3:Y:S01]  /*b17b0*/  LDL.LU R19, [R1+0x2d0c] ;  /* 0x002d0c0001137983 */ /* 0x000ee20000300800 */
[----:B------:R-:W-:Y:S01]  /*b17c0*/  MOV R9, R16 ;  /* 0x0000001000097202 */ /* 0x000fe20000000f00 */
[----:B------:R-:W-:Y:S02]  /*b17d0*/  IMAD.MOV.U32 R8, RZ, RZ, R11 ;  /* 0x000000ffff087224 */ /* 0x000fe400078e000b */
[----:B------:R-:W3:Y:S04]  /*b17e0*/  LDL.LU R16, [R1+0x2d28] ;  /* 0x002d280001107983 */ /* 0x000ee80000300800 */
[----:B------:R-:W3:Y:S01]  /*b17f0*/  LDL.LU R11, [R1+0x2d2c] ;  /* 0x002d2c00010b7983 */ /* 0x000ee20000300800 */
[----:B------:R-:W-:-:S03]  /*b1800*/  ISETP.GT.AND P2, PT, R4, 0x1, PT ;  /* 0x000000010400780c */ /* 0x000fc60003f44270 */
[----:B------:R1:W-:Y:S01]  /*b1810*/  LDGSTS.E [R6+-0x78400], desc[UR6][R8.64], P1 ;  /* 0x87c0000008067fae */ /* 0x0003e20008921846 */
[----:B------:R-:W-:Y:S02]  /*b1820*/  SEL R7, RZ, 0x4, !P2 ;  /* 0x00000004ff077807 */ /* 0x000fe40005000000 */
[----:B------:R-:W-:Y:S02]  /*b1830*/  ISETP.GT.AND P1, PT, R4, 0x5, PT ;  /* 0x000000050400780c */ /* 0x000fe40003f24270 */
[----:B------:R-:W-:Y:S02]  /*b1840*/  SEL R7, R7, RZ, !P0 ;  /* 0x000000ff07077207 */ /* 0x000fe40004000000 */
[----:B------:R-:W-:Y:S02]  /*b1850*/  LOP3.LUT R155, R153, 0x20, RZ, 0x3c, !PT ;  /* 0x00000020999b7812 */ /* 0x000fe400078e3cff */
[----:B-1----:R-:W-:Y:S02]  /*b1860*/  SEL R6, RZ, 0x4, !P1 ;  /* 0x00000004ff067807 */ /* 0x002fe40004800000 */
[----:B------:R-:W-:-:S02]  /*b1870*/  ISETP.NE.U32.AND P1, PT, R7, RZ, PT ;  /* 0x000000ff0700720c */ /* 0x000fc40003f25070 */
[----:B------:R-:W-:-:S04]  /*b1880*/  SEL R6, R6, RZ, !P0 ;  /* 0x000000ff06067207 */ /* 0x000fc80004000000 */
[----:B------:R-:W-:Y:S02]  /*b1890*/  ISETP.NE.U32.AND P2, PT, R6, RZ, PT ;  /* 0x000000ff0600720c */ /* 0x000fe40003f45070 */
[----:B------:R-:W-:Y:S02]  /*b18a0*/  IADD3 R6, R155, 0x100000, R5 ;  /* 0x001000009b067810 */ /* 0x000fe40007ffe005 */
[----:B----4-:R-:W-:-:S05]  /*b18b0*/  IADD3 R15, P3, R15, R17, RZ ;  /* 0x000000110f0f7210 */ /* 0x010fca0007f7e0ff */
[----:B--2---:R-:W-:Y:S01]  /*b18c0*/  IMAD.X R18, R18, 0x1, R3, P3 ;  /* 0x0000000112127824 */ /* 0x004fe200018e0603 */
[----:B---3--:R-:W-:Y:S01]  /*b18d0*/  IADD3 R12, P4, R12, R17, RZ ;  /* 0x000000110c0c7210 */ /* 0x008fe20007f9e0ff */
[----:B------:R-:W-:Y:S01]  /*b18e0*/  STL [R1+0x2ccc], R15 ;  /* 0x002ccc0f01007387 */ /* 0x000fe20000100800 */
[----:B------:R-:W-:Y:S02]  /*b18f0*/  IMAD.MOV.U32 R8, RZ, RZ, R15 ;  /* 0x000000ffff087224 */ /* 0x000fe400078e000f */
[----:B------:R-:W-:Y:S02]  /*b1900*/  IADD3.X R14, R14, R3, RZ, P4, !PT ;  /* 0x000000030e0e7210 */ /* 0x000fe400027fe4ff */
[----:B------:R-:W-:Y:S01]  /*b1910*/  MOV R9, R18 ;  /* 0x0000001200097202 */ /* 0x000fe20000000f00 */
[----:B------:R-:W-:Y:S04]  /*b1920*/  STL [R1+0x2cec], R12 ;  /* 0x002cec0c01007387 */ /* 0x000fe80000100800 */
[----:B------:R1:W-:Y:S04]  /*b1930*/  STL [R1+0x2cc8], R18 ;  /* 0x002cc81201007387 */ /* 0x0003e80000100800 */
        /* <DEDUP_REMOVED lines=8> */
[----:B------:R-:W-:-:S03]  /*b19c0*/  ISETP.GT.AND P1, PT, R4, 0x9, PT ;  /* 0x000000090400780c */ /* 0x000fc60003f24270 */
[----:B------:R1:W-:Y:S01]  /*b19d0*/  LDGSTS.E [R6+-0x7fb00], desc[UR6][R8.64], P2 ;  /* 0x8050000008067fae */ /* 0x0003e20009121846 */
[----:B------:R-:W-:Y:S02]  /*b19e0*/  SEL R7, RZ, 0x4, !P1 ;  /* 0x00000004ff077807 */ /* 0x000fe40004800000 */
[----:B------:R-:W-:Y:S02]  /*b19f0*/  ISETP.GT.AND P1, PT, R4, 0xd, PT ;  /* 0x0000000d0400780c */ /* 0x000fe40003f24270 */
[----:B------:R-:W-:-:S04]  /*b1a00*/  SEL R7, R7, RZ, !P0 ;  /* 0x000000ff07077207 */ /* 0x000fc80004000000 */
[----:B------:R-:W-:Y:S02]  /*b1a10*/  ISETP.NE.U32.AND P2, PT, R7, RZ, PT ;  /* 0x000000ff0700720c */ /* 0x000fe40003f45070 */
[----:B------:R-:W-:-:S04]  /*b1a20*/  SEL R7, RZ, 0x4, !P1 ;  /* 0x00000004ff077807 */ /* 0x000fc80004800000 */
[----:B------:R-:W-:-:S04]  /*b1a30*/  SEL R7, R7, RZ, !P0 ;  /* 0x000000ff07077207 */ /* 0x000fc80004000000 */
[----:B------:R-:W-:Y:S02]  /*b1a40*/  ISETP.NE.U32.AND P1, PT, R7, RZ, PT ;  /* 0x000000ff0700720c */ /* 0x000fe40003f25070 */
[----:B------:R-:W-:-:S05]  /*b1a50*/  IADD3 R19, P3, R19, R17, RZ ;  /* 0x0000001113137210 */ /* 0x000fca0007f7e0ff */
[----:B------:R-:W-:Y:S01]  /*b1a60*/  IMAD.X R20, R20, 0x1, R3, P3 ;  /* 0x0000000114147824 */ /* 0x000fe200018e0603 */
[----:B------:R-:W-:Y:S01]  /*b1a70*/  IADD3 R11, P4, R11, R17, RZ ;  /* 0x000000110b0b7210 */ /* 0x000fe20007f9e0ff */
[----:B------:R-:W-:Y:S03]  /*b1a80*/  STL [R1+0x2d0c], R19 ;  /* 0x002d0c1301007387 */ /* 0x000fe60000100800 */
[----:B------:R-:W-:Y:S01]  /*b1a90*/  IADD3.X R16, R16, R3, RZ, P4, !PT ;  /* 0x0000000310107210 */ /* 0x000fe200027fe4ff */
        /* <DEDUP_REMOVED lines=152> */
[----:B------:R-:W-:Y:S01]  /*b2420*/  STL [R1+0x2e8c], R19 ;  /* 0x002e8c1301007387 */ /* 0x000fe20000100800 */
[----:B------:R-:W-:Y:S02]  /*b2430*/  ISETP.NE.U32.AND P1, PT, R7, RZ, PT ;  /* 0x000000ff0700720c */ /* 0x000fe40003f25070 */
[----:B------:R-:W-:Y:S01]  /*b2440*/  IADD3 R11, P4, R11, R17, RZ ;  /* 0x000000110b0b7210 */ /* 0x000fe20007f9e0ff */
[----:B-1----:R-:W-:Y:S01]  /*b2450*/  IMAD.MOV.U32 R8, RZ, RZ, R19 ;  /* 0x000000ffff087224 */ /* 0x002fe200078e0013 */
[----:B------:R-:W-:Y:S02]  /*b2460*/  MOV R9, R20 ;  /* 0x0000001400097202 */ /* 0x000fe40000000f00 */
[----:B------:R-:W-:Y:S01]  /*b2470*/  IADD3.X R16, R16, R3, RZ, P4, !PT ;  /* 0x0000000310107210 */ /* 0x000fe200027fe4ff */
[----:B------:R1:W-:Y:S04]  /*b2480*/  STL [R1+0x2e88], R20 ;  /* 0x002e881401007387 */ /* 0x0003e80000100800 */
[----:B------:R-:W-:Y:S04]  /*b2490*/  STL [R1+0x2eac], R11 ;  /* 0x002eac0b01007387 */ /* 0x000fe80000100800 */
[----:B------:R1:W-:Y:S04]  /*b24a0*/  LDGSTS.E [R6+-0x7c700], desc[UR6][R8.64], P2 ;  /* 0x8390000008067fae */ /* 0x0003e80009121846 */
[----:B------:R1:W-:Y:S04]  /*b24b0*/  STL [R1+0x2ea8], R16 ;  /* 0x002ea81001007387 */ /* 0x0003e80000100800 */
[----:B-1----:R-:W3:Y:S04]  /*b24c0*/  LDL.LU R20, [R1+0x2f08] ;  /* 0x002f080001147983 */ /* 0x002ee80000300800 */
[----:B------:R-:W3:Y:S01]  /*b24d0*/  LDL.LU R19, [R1+0x2f0c] ;  /* 0x002f0c0001137983 */ /* 0x000ee20000300800 */
[----:B------:R-:W-:Y:S01]  /*b24e0*/  IMAD.MOV.U32 R8, RZ, RZ, R11 ;  /* 0x000000ffff087224 */ /* 0x000fe200078e000b */
[----:B------:R-:W-:-:S02]  /*b24f0*/  MOV R9, R16 ;  /* 0x0000001000097202 */ /* 0x000fc40000000f00 */
        /* <DEDUP_REMOVED lines=35> */
[-C--:B------:R-:W-:Y:S02]  /*b2730*/  IADD3 R19, P3, R19, R17.reuse, RZ ;  /* 0x0000001113137210 */ /* 0x080fe40007f7e0ff */
[----:B------:R-:W-:Y:S02]  /*b2740*/  SEL R7, R7, RZ, !P0 ;  /* 0x000000ff07077207 */ /* 0x000fe40004000000 */
[----:B------:R-:W-:Y:S01]  /*b2750*/  IADD3 R11, P4, R11, R17, RZ ;  /* 0x000000110b0b7210 */ /* 0x000fe20007f9e0ff */
[----:B------:R-:W-:Y:S01]  /*b2760*/  IMAD.X R20, R20, 0x1, R3, P3 ;  /* 0x0000000114147824 */ /* 0x000fe200018e0603 */
[----:B------:R-:W-:-:S02]  /*b2770*/  ISETP.NE.U32.AND P1, PT, R7, RZ, PT ;  /* 0x000000ff0700720c */ /* 0x000fc40003f25070 */
        /* <DEDUP_REMOVED lines=171> */
[C---:B------:R-:W-:Y:S02]  /*b3230*/  ISETP.GT.AND P1, PT, R4.reuse, 0x2, PT ;  /* 0x000000020400780c */ /* 0x040fe40003f24270 */
[----:B------:R-:W-:-:S02]  /*b3240*/  ISETP.GT.AND P2, PT, R4, 0x6, PT ;  /* 0x000000060400780c */ /* 0x000fc40003f44270 */
[----:B------:R-:W-:-:S04]  /*b3250*/  SEL R7, RZ, 0x4, !P1 ;  /* 0x00000004ff077807 */ /* 0x000fc80004800000 */
[----:B------:R-:W-:Y:S02]  /*b3260*/  SEL R7, R7, RZ, !P0 ;  /* 0x000000ff07077207 */ /* 0x000fe40004000000 */
[----:B-1----:R-:W-:Y:S02]  /*b3270*/  SEL R6, RZ, 0x4, !P2 ;  /* 0x00000004ff067807 */ /* 0x002fe40005000000 */
[----:B------:R-:W-:Y:S02]  /*b3280*/  ISETP.NE.U32.AND P1, PT, R7, RZ, PT ;  /* 0x000000ff0700720c */ /* 0x000fe40003f25070 */
[----:B------:R-:W-:-:S04]  /*b3290*/  SEL R6, R6, RZ, !P0 ;  /* 0x000000ff06067207 */ /* 0x000fc80004000000 */
[----:B------:R-:W-:Y:S02]  /*b32a0*/  ISETP.NE.U32.AND P2, PT, R6, RZ, PT ;  /* 0x000000ff0600720c */ /* 0x000fe40003f45070 */
[----:B------:R-:W-:-:S04]  /*b32b0*/  LOP3.LUT R6, R153, 0x40, RZ, 0x3c, !PT ;  /* 0x0000004099067812 */ /* 0x000fc800078e3cff */
        /* <DEDUP_REMOVED lines=27> */
[-C--:B------:R-:W-:Y:S02]  /*b3470*/  IADD3 R19, P3, R19, R17.reuse, RZ ;  /* 0x0000001113137210 */ /* 0x080fe40007f7e0ff */
[----:B------:R-:W-:-:S03]  /*b3480*/  IADD3 R11, P4, R11, R17, RZ ;  /* 0x000000110b0b7210 */ /* 0x000fc60007f9e0ff */
[----:B------:R-:W-:Y:S01]  /*b3490*/  IMAD.X R20, R20, 0x1, R3, P3 ;  /* 0x0000000114147824 */ /* 0x000fe200018e0603 */
[----:B------:R-:W-:Y:S01]  /*b34a0*/  STL [R1+0x2d14], R19 ;  /* 0x002d141301007387 */ /* 0x000fe20000100800 */
[----:B------:R-:W-:Y:S01]  /*b34b0*/  IADD3.X R16, R16, R3, RZ, P4, !PT ;  /* 0x0000000310107210 */ /* 0x000fe200027fe4ff */
[----:B-1----:R-:W-:Y:S02]  /*b34c0*/  IMAD.MOV.U32 R8, RZ, RZ, R19 ;  /* 0x000000ffff087224 */ /* 0x002fe400078e0013 */
[----:B------:R1:W-:Y:S01]  /*b34d0*/  STL [R1+0x2d10], R20 ;  /* 0x002d101401007387 */ /* 0x0003e20000100800 */
[----:B------:R-:W-:-:S03]  /*b34e0*/  MOV R9, R20 ;  /* 0x0000001400097202 */ /* 0x000fc60000000f00 */
        /* <DEDUP_REMOVED lines=149> */
[----:B------:R-:W-:Y:S01]  /*b3e40*/  ISETP.NE.U32.AND P1, PT, R7, RZ, PT ;  /* 0x000000ff0700720c */ /* 0x000fe20003f25070 */
[----:B------:R-:W-:Y:S01]  /*b3e50*/  STL [R1+0x2e94], R19 ;  /* 0x002e941301007387 */ /* 0x000fe20000100800 */
        /* <DEDUP_REMOVED lines=51> */
[----:B------:R-:W-:Y:S02]  /*b4190*/  STL [R1+0x2f14], R19 ;  /* 0x002f141301007387 */ /* 0x000fe40000100800 */
[----:B------:R-:W-:Y:S01]  /*b41a0*/  IADD3.X R16, R16, R3, RZ, P4, !PT ;  /* 0x0000000310107210 */ /* 0x000fe200027fe4ff */
[----:B-1----:R-:W-:Y:S01]  /*b41b0*/  IMAD.MOV.U32 R8, RZ, RZ, R19 ;  /* 0x000000ffff087224 */ /* 0x002fe200078e0013 */
[----:B------:R1:W-:Y:S01]  /*b41c0*/  STL [R1+0x2f10], R20 ;  /* 0x002f101401007387 */ /* 0x0003e20000100800 */
[----:B------:R-:W-:-:S02]  /*b41d0*/  MOV R9, R20 ;  /* 0x0000001400097202 */ /* 0x000fc40000000f00 */
[----:B------:R-:W-:Y:S01]  /*b41e0*/  ISETP.NE.U32.AND P1, PT, R7, RZ, PT ;  /* 0x000000ff0700720c */ /* 0x000fe20003f25070 */
        /* <DEDUP_REMOVED lines=19> */
[----:B------:R2:W-:Y:S04]  /*b4320*/  STL [R1+0x2f50], R18 ;  /* 0x002f501201007387 */ /* 0x0005e80000100800 */
[----:B------:R-:W-:Y:S01]  /*b4330*/  STL [R1+0x2f74], R12 ;  /* 0x002f740c01007387 */ /* 0x000fe20000100800 */
[----:B-1----:R-:W-:Y:S01]  /*b4340*/  IMAD.MOV.U32 R8, RZ, RZ, R15 ;  /* 0x000000ffff087224 */ /* 0x002fe200078e000f */
[----:B------:R-:W-:-:S02]  /*b4350*/  MOV R9, R18 ;  /* 0x0000001200097202 */ /* 0x000fc40000000f00 */
        /* <DEDUP_REMOVED lines=44> */
[----:B--2---:R-:W-:Y:S02]  /*b4620*/  IMAD.X R18, R18, 0x1, R3, P3 ;  /* 0x0000000112127824 */ /* 0x004fe400018e0603 */
[----:B-1----:R-:W-:Y:S01]  /*b4630*/  IMAD.MOV.U32 R8, RZ, RZ, R15 ;  /* 0x000000ffff087224 */ /* 0x002fe200078e000f */
[----:B------:R-:W-:Y:S01]  /*b4640*/  STL [R1+0x2fd4], R15 ;  /* 0x002fd40f01007387 */ /* 0x000fe20000100800 */
[----:B---3--:R-:W-:Y:S02]  /*b4650*/  IADD3 R12, P4, R12, R17, RZ ;  /* 0x000000110c0c7210 */ /* 0x008fe40007f9e0ff */
[----:B------:R-:W-:Y:S02]  /*b4660*/  MOV R9, R18 ;  /* 0x0000001200097202 */ /* 0x000fe40000000f00 */
[----:B------:R-:W-:Y:S01]  /*b4670*/  IADD3.X R14, R14, R3, RZ, P4, !PT ;  /* 0x000000030e0e7210 */ /* 0x000fe200027fe4ff */
[----:B------:R1:W-:Y:S04]  /*b4680*/  STL [R1+0x2fd0], R18 ;  /* 0x002fd01201007387 */ /* 0x0003e80000100800 */
[----:B------:R2:W-:Y:S04]  /*b4690*/  STL [R1+0x2ff4], R12 ;  /* 0x002ff40c01007387 */ /* 0x0005e80000100800 */
[----:B------:R3:W-:Y:S04]  /*b46a0*/  LDGSTS.E [R6+-0x79e00], desc[UR6][R8.64], P2 ;  /* 0x8620000008067fae */ /* 0x0007e80009121846 */
[----:B------:R4:W-:Y:S04]  /*b46b0*/  STL [R1+0x2ff0], R14 ;  /* 0x002ff00e01007387 */ /* 0x0009e80000100800 */
[----:B-1----:R-:W4:Y:S01]  /*b46c0*/  LDL.LU R18, [R1+0x3050] ;  /* 0x0030500001127983 */ /* 0x002f220000300800 */
[----:B---3--:R-:W-:-:S03]  /*b46d0*/  IMAD.MOV.U32 R8, RZ, RZ, R12 ;  /* 0x000000ffff087224 */ /* 0x008fc600078e000c */
[----:B--2---:R-:W2:Y:S01]  /*b46e0*/  LDL.LU R12, [R1+0x3054] ;  /* 0x00305400010c7983 */ /* 0x004ea20000300800 */
[----:B------:R-:W-:-:S03]  /*b46f0*/  MOV R9, R14 ;  /* 0x0000000e00097202 */ /* 0x000fc60000000f00 */
[----:B------:R-:W3:Y:S04]  /*b4700*/  LDL.LU R15, [R1+0x3070] ;  /* 0x00307000010f7983 */ /* 0x000ee80000300800 */
[----:B----4-:R-:W4:Y:S01]  /*b4710*/  LDL.LU R14, [R1+0x3074] ;  /* 0x00307400010e7983 */ /* 0x010f220000300800 */
        /* <DEDUP_REMOVED lines=8> */
[----:B------:R-:W-:Y:S02]  /*b47a0*/  IADD3 R19, P3, R19, R17, RZ ;  /* 0x0000001113137210 */ /* 0x000fe40007f7e0ff */
[----:B------:R-:W-:-:S03]  /*b47b0*/  ISETP.NE.U32.AND P2, PT, R7, RZ, PT ;  /* 0x000000ff0700720c */ /* 0x000fc60003f45070 */
[----:B------:R-:W-:Y:S01]  /*b47c0*/  IMAD.X R20, R20, 0x1, R3, P3 ;  /* 0x0000000114147824 */ /* 0x000fe200018e0603 */
[----:B------:R-:W-:Y:S01]  /*b47d0*/  IADD3 R11, P4, R11, R17, RZ ;  /* 0x000000110b0b7210 */ /* 0x000fe20007f9e0ff */
[----:B------:R-:W-:Y:S03]  /*b47e0*/  STL [R1+0x3014], R19 ;  /* 0x0030141301007387 */ /* 0x000fe60000100800 */
[----:B------:R-:W-:Y:S01]  /*b47f0*/  IADD3.X R16, R16, R3, RZ, P4, !PT ;  /* 0x0000000310107210 */ /* 0x000fe200027fe4ff */
[----:B------:R1:W-:Y:S04]  /*b4800*/  STL [R1+0x3010], R20 ;  /* 0x0030101401007387 */ /* 0x0003e80000100800 */
[----:B------:R-:W-:Y:S04]  /*b4810*/  STL [R1+0x3034], R11 ;  /* 0x0030340b01007387 */ /* 0x000fe80000100800 */
[----:B------:R1:W-:Y:S04]  /*b4820*/  STL [R1+0x3030], R16 ;  /* 0x0030301001007387 */ /* 0x0003e80000100800 */
[----:B------:R-:W3:Y:S04]  /*b4830*/  LDL.LU R22, [R1+0x3090] ;  /* 0x0030900001167983 */ /* 0x000ee80000300800 */
[----:B------:R-:W3:Y:S01]  /*b4840*/  LDL.LU R21, [R1+0x3094] ;  /* 0x0030940001157983 */ /* 0x000ee20000300800 */
[----:B-1----:R-:W-:Y:S01]  /*b4850*/  IMAD.MOV.U32 R8, RZ, RZ, R19 ;  /* 0x000000ffff087224 */ /* 0x002fe200078e0013 */
[----:B------:R-:W-:-:S02]  /*b4860*/  MOV R9, R20 ;  /* 0x0000001400097202 */ /* 0x000fc40000000f00 */
[----:B------:R-:W-:Y:S01]  /*b4870*/  ISETP.GT.AND P1, PT, R4, 0x6e, PT ;  /* 0x0000006e0400780c */ /* 0x000fe20003f24270 */
[----:B------:R-:W3:Y:S04]  /*b4880*/  LDL.LU R20, [R1+0x30b0] ;  /* 0x0030b00001147983 */ /* 0x000ee80000300800 */
[----:B------:R1:W-:Y:S01]  /*b4890*/  LDGSTS.E [R6+-0x79600], desc[UR6][R8.64], P2 ;  /* 0x86a0000008067fae */ /* 0x0003e20009121846 */
[----:B------:R-:W-:Y:S02]  /*b48a0*/  SEL R7, RZ, 0x4, !P1 ;  /* 0x00000004ff077807 */ /* 0x000fe40004800000 */
[----:B-1----:R-:W-:Y:S02]  /*b48b0*/  MOV R9, R16 ;  /* 0x0000001000097202 */ /* 0x002fe40000000f00 */
[----:B------:R-:W3:Y:S01]  /*b48c0*/  LDL.LU R16, [R1+0x30b4] ;  /* 0x0030b40001107983 */ /* 0x000ee20000300800 */
[----:B------:R-:W-:-:S04]  /*b48d0*/  SEL R7, R7, RZ, !P0 ;  /* 0x000000ff07077207 */ /* 0x000fc80004000000 */
[----:B------:R-:W-:Y:S01]  /*b48e0*/  ISETP.NE.U32.AND P1, PT, R7, RZ, PT ;  /* 0x000000ff0700720c */ /* 0x000fe20003f25070 */
[----:B------:R-:W-:Y:S02]  /*b48f0*/  IMAD.MOV.U32 R8, RZ, RZ, R11 ;  /* 0x000000ffff087224 */ /* 0x000fe400078e000b */
[----:B------:R-:W3:Y:S10]  /*b4900*/  LDL.LU R11, [R1+0x2cdc] ;  /* 0x002cdc00010b7983 */ /* 0x000ef40000300800 */
[----:B------:R1:W-:Y:S01]  /*b4910*/  LDGSTS.E [R6+-0x79200], desc[UR6][R8.64], P1 ;  /* 0x86e0000008067fae */ /* 0x0003e20008921846 */
[----:B--2---:R-:W-:-:S02]  /*b4920*/  IADD3 R12, P3, R12, R17, RZ ;  /* 0x000000110c0c7210 */ /* 0x004fc40007f7e0ff */
[----:B----4-:R-:W-:-:S03]  /*b4930*/  IADD3 R14, P4, R14, R17, RZ ;  /* 0x000000110e0e7210 */ /* 0x010fc60007f9e0ff */
[----:B------:R-:W-:Y:S01]  /*b4940*/  IMAD.X R18, R18, 0x1, R3, P3 ;  /* 0x0000000112127824 */ /* 0x000fe200018e0603 */
[----:B------:R2:W-:Y:S01]  /*b4950*/  STL [R1+0x3054], R12 ;  /* 0x0030540c01007387 */ /* 0x0005e20000100800 */
[----:B-1----:R-:W-:-:S03]  /*b4960*/  IMAD.MOV.U32 R8, RZ, RZ, R12 ;  /* 0x000000ffff087224 */ /* 0x002fc600078e000c */
[----:B------:R1:W-:Y:S04]  /*b4970*/  STL [R1+0x3050], R18 ;  /* 0x0030501201007387 */ /* 0x0003e80000100800 */
[----:B------:R-:W-:Y:S04]  /*b4980*/  STL [R1+0x3074], R14 ;  /* 0x0030740e01007387 */ /* 0x000fe80000100800 */
[----:B--2---:R-:W2:Y:S01]  /*b4990*/  LDL.LU R12, [R1+0x2cd8] ;  /* 0x002cd800010c7983 */ /* 0x004ea20000300800 */
[----:B------:R-:W-:-:S04]  /*b49a0*/  ISETP.GT.AND P1, PT, R4, 0x72, PT ;  /* 0x000000720400780c */ /* 0x000fc80003f24270 */
[----:B------:R-:W-:Y:S02]  /*b49b0*/  SEL R7, RZ, 0x4, !P1 ;  /* 0x00000004ff077807 */ /* 0x000fe40004800000 */
[----:B------:R-:W-:Y:S02]  /*b49c0*/  ISETP.GT.AND P1, PT, R4, 0x76, PT ;  /* 0x000000760400780c */ /* 0x000fe40003f24270 */
[----:B------:R-:W-:-:S04]  /*b49d0*/  SEL R7, R7, RZ, !P0 ;  /* 0x000000ff07077207 */ /* 0x000fc80004000000 */
[----:B------:R-:W-:Y:S02]  /*b49e0*/  ISETP.NE.U32.AND P2, PT, R7, RZ, PT ;  /* 0x000000ff0700720c */ /* 0x000fe40003f45070 */
[----:B------:R-:W-:-:S04]  /*b49f0*/  SEL R7, RZ, 0x4, !P1 ;  /* 0x00000004ff077807 */ /* 0x000fc80004800000 */
[----:B------:R-:W-:Y:S02]  /*b4a00*/  SEL R7, R7, RZ, !P0 ;  /* 0x000000ff07077207 */ /* 0x000fe40004000000 */
[----:B------:R-:W-:Y:S02]  /*b4a10*/  MOV R9, R18 ;  /* 0x0000001200097202 */ /* 0x000fe40000000f00 */
[----:B------:R-:W-:Y:S02]  /*b4a20*/  ISETP.NE.U32.AND P1, PT, R7, RZ, PT ;  /* 0x000000ff0700720c */ /* 0x000fe40003f25070 */
[----:B---3--:R-:W-:Y:S01]  /*b4a30*/  IADD3.X R15, R15, R3, RZ, P4, !PT ;  /* 0x000000030f0f7210 */ /* 0x008fe200027fe4ff */
[----:B------:R3:W-:Y:S04]  /*b4a40*/  LDGSTS.E [R6+-0x78e00], desc[UR6][R8.64], P2 ;  /* 0x8720000008067fae */ /* 0x0007e80009121846 */
[----:B------:R4:W-:Y:S04]  /*b4a50*/  STL [R1+0x3070], R15 ;  /* 0x0030700f01007387 */ /* 0x0009e80000100800 */
[----:B------:R-:W2:Y:S04]  /*b4a60*/  LDL.LU R19, [R1+0x2cf8] ;  /* 0x002cf80001137983 */ /* 0x000ea80000300800 */
[----:B-1----:R-:W2:Y:S01]  /*b4a70*/  LDL.LU R18, [R1+0x2cfc] ;  /* 0x002cfc0001127983 */ /* 0x002ea20000300800 */
[----:B---3--:R-:W-:Y:S01]  /*b4a80*/  IMAD.MOV.U32 R8, RZ, RZ, R14 ;  /* 0x000000ffff087224 */ /* 0x008fe200078e000e */
[----:B------:R-:W-:-:S02]  /*b4a90*/  MOV R9, R15 ;  /* 0x0000000f00097202 */ /* 0x000fc40000000f00 */
[----:B----4-:R-:W3:Y:S04]  /*b4aa0*/  LDL.LU R15, [R1+0x2d18] ;  /* 0x002d1800010f7983 */ /* 0x010ee80000300800 */
[----:B------:R1:W-:Y:S01]  /*b4ab0*/  LDGSTS.E [R6+-0x78a00], desc[UR6][R8.64], P1 ;  /* 0x8760000008067fae */ /* 0x0003e20008921846 */
[----:B------:R-:W-:-:S03]  /*b4ac0*/  ISETP.GT.AND P1, PT, R4, 0x7a, PT ;  /* 0x0000007a0400780c */ /* 0x000fc60003f24270 */
[----:B------:R-:W4:Y:S01]  /*b4ad0*/  LDL.LU R14, [R1+0x2d1c] ;  /* 0x002d1c00010e7983 */ /* 0x000f220000300800 */
        /* <DEDUP_REMOVED lines=8> */
[----:B-1----:R-:W-:Y:S01]  /*b4b60*/  IMAD.MOV.U32 R8, RZ, RZ, R21 ;  /* 0x000000ffff087224 */ /* 0x002fe200078e0015 */
[----:B------:R-:W-:Y:S02]  /*b4b70*/  MOV R9, R22 ;  /* 0x0000001600097202 */ /* 0x000fe40000000f00 */
[----:B------:R-:W-:-:S03]  /*b4b80*/  ISETP.NE.U32.AND P1, PT, R7, RZ, PT ;  /* 0x000000ff0700720c */ /* 0x000fc60003f25070 */
[----:B------:R1:W-:Y:S01]  /*b4b90*/  LDGSTS.E [R6+-0x78600], desc[UR6][R8.64], P2 ;  /* 0x87a0000008067fae */ /* 0x0003e20009121846 */
[----:B------:R-:W-:-:S04]  /*b4ba0*/  IADD3 R16, P4, R16, R17, RZ ;  /* 0x0000001110107210 */ /* 0x000fc80007f9e0ff */
[----:B------:R-:W-:Y:S01]  /*b4bb0*/  IADD3.X R20, R20, R3, RZ, P4, !PT ;  /* 0x0000000314147210 */ /* 0x000fe200027fe4ff */
[----:B-1----:R-:W-:-:S03]  /*b4bc0*/  IMAD.MOV.U32 R8, RZ, RZ, R16 ;  /* 0x000000ffff087224 */ /* 0x002fc600078e0010 */
[----:B------:R-:W-:-:S05]  /*b4bd0*/  MOV R9, R20 ;  /* 0x0000001400097202 */ /* 0x000fca0000000f00 */
[----:B------:R1:W-:Y:S01]  /*b4be0*/  LDGSTS.E [R6+-0x78200], desc[UR6][R8.64], P1 ;  /* 0x87e0000008067fae */ /* 0x0003e20008921846 */
[----:B------:R-:W-:Y:S02]  /*b4bf0*/  ISETP.GT.AND P1, PT, R4, 0x3, PT ;  /* 0x000000030400780c */ /* 0x000fe40003f24270 */
[----:B------:R-:W-:Y:S01]  /*b4c00*/  IADD3 R11, P2, R11, R17, RZ ;  /* 0x000000110b0b7210 */ /* 0x000fe20007f5e0ff */
[----:B------:R-:W-:Y:S04]  /*b4c10*/  STL [R1+0x3094], R21 ;  /* 0x0030941501007387 */ /* 0x000fe80000100800 */
[----:B------:R-:W-:Y:S01]  /*b4c20*/  STL [R1+0x3090], R22 ;  /* 0x0030901601007387 */ /* 0x000fe20000100800 */
[----:B-1----:R-:W-:-:S04]  /*b4c30*/  SEL R6, RZ, 0x4, !P1 ;  /* 0x00000004ff067807 */ /* 0x002fc80004800000 */
[----:B------:R-:W-:Y:S01]  /*b4c40*/  SEL R6, R6, RZ, !P0 ;  /* 0x000000ff06067207 */ /* 0x000fe20004000000 */
[----:B------:R1:W-:Y:S04]  /*b4c50*/  STL [R1+0x30b4], R16 ;  /* 0x0030b41001007387 */ /* 0x0003e80000100800 */
[----:B------:R-:W-:Y:S01]  /*b4c60*/  STL [R1+0x30b0], R20 ;  /* 0x0030b01401007387 */ /* 0x000fe20000100800 */
[----:B------:R-:W-:Y:S02]  /*b4c70*/  ISETP.NE.U32.AND P1, PT, R6, RZ, PT ;  /* 0x000000ff0600720c */ /* 0x000fe40003f25070 */
[----:B------:R-:W-:Y:S01]  /*b4c80*/  LOP3.LUT R6, R153, 0x60, RZ, 0x3c, !PT ;  /* 0x0000006099067812 */ /* 0x000fe200078e3cff */
[----:B------:R-:W-:Y:S03]  /*b4c90*/  STL [R1+0x2cdc], R11 ;  /* 0x002cdc0b01007387 */ /* 0x000fe60000100800 */
[----:B------:R-:W-:-:S02]  /*b4ca0*/  IADD3 R5, R6, 0x100000, R5 ;  /* 0x0010000006057810 */ /* 0x000fc40007ffe005 */
[----:B------:R-:W-:Y:S01]  /*b4cb0*/  MOV R6, R11 ;  /* 0x0000000b00067202 */ /* 0x000fe20000000f00 */
[----:B--2---:R-:W-:-:S04]  /*b4cc0*/  IMAD.X R12, R12, 0x1, R3, P2 ;  /* 0x000000010c0c7824 */ /* 0x004fc800010e0603 */
[----:B------:R-:W-:Y:S01]  /*b4cd0*/  IMAD.MOV.U32 R7, RZ, RZ, R12 ;  /* 0x000000ffff077224 */ /* 0x000fe200078e000c */
[----:B------:R2:W-:Y:S04]  /*b4ce0*/  STL [R1+0x2cd8], R12 ;  /* 0x002cd80c01007387 */ /* 0x0005e80000100800 */
[----:B-1----:R-:W3:Y:S04]  /*b4cf0*/  LDL.LU R16, [R1+0x2d38] ;  /* 0x002d380001107983 */ /* 0x002ee80000300800 */
[----:B------:R1:W-:Y:S04]  /*b4d00*/  LDGSTS.E [R5+-0x7fd00], desc[UR6][R6.64], P1 ;  /* 0x8030000006057fae */ /* 0x0003e80008921846 */
[----:B--2---:R-:W2:Y:S04]  /*b4d10*/  LDL.LU R12, [R1+0x2d3c] ;  /* 0x002d3c00010c7983 */ /* 0x004ea80000300800 */
[----:B------:R-:W2:Y:S04]  /*b4d20*/  LDL.LU R11, [R1+0x2d58] ;  /* 0x002d5800010b7983 */ /* 0x000ea80000300800 */
[----:B------:R-:W2:Y:S01]  /*b4d30*/  LDL.LU R9, [R1+0x2d5c] ;  /* 0x002d5c0001097983 */ /* 0x000ea20000300800 */
[----:B------:R-:W-:-:S04]  /*b4d40*/  ISETP.GT.AND P1, PT, R4, 0x7, PT ;  /* 0x000000070400780c */ /* 0x000fc80003f24270 */
[----:B-1----:R-:W-:Y:S02]  /*b4d50*/  SEL R6, RZ, 0x4, !P1 ;  /* 0x00000004ff067807 */ /* 0x002fe40004800000 */
[----:B------:R-:W-:Y:S02]  /*b4d60*/  ISETP.GT.AND P1, PT, R4, 0xb, PT ;  /* 0x0000000b0400780c */ /* 0x000fe40003f24270 */
[----:B------:R-:W-:Y:S02]  /*b4d70*/  SEL R6, R6, RZ, !P0 ;  /* 0x000000ff06067207 */ /* 0x000fe40004000000 */
[----:B------:R-:W-:Y:S02]  /*b4d80*/  IADD3 R18, P3, R18, R17, RZ ;  /* 0x0000001112127210 */ /* 0x000fe40007f7e0ff */
[----:B------:R-:W-:Y:S02]  /*b4d90*/  ISETP.NE.U32.AND P2, PT, R6, RZ, PT ;  /* 0x000000ff0600720c */ /* 0x000fe40003f45070 */
[----:B------:R-:W-:-:S02]  /*b4da0*/  SEL R6, RZ, 0x4, !P1 ;  /* 0x00000004ff067807 */ /* 0x000fc40004800000 */
[----:B------:R-:W-:Y:S02]  /*b4db0*/  IADD3.X R19, R19, R3, RZ, P3, !PT ;  /* 0x0000000313137210 */ /* 0x000fe40001ffe4ff */
[----:B------:R-:W-:Y:S01]  /*b4dc0*/  SEL R6, R6, RZ, !P0 ;  /* 0x000000ff06067207 */ /* 0x000fe20004000000 */
[----:B------:R1:W-:Y:S02]  /*b4dd0*/  STL [R1+0x2cfc], R18 ;  /* 0x002cfc1201007387 */ /* 0x0003e40000100800 */
[----:B------:R-:W-:Y:S01]  /*b4de0*/  IMAD.MOV.U32 R7, RZ, RZ, R19 ;  /* 0x000000ffff077224 */ /* 0x000fe200078e0013 */
[----:B------:R-:W-:Y:S02]  /*b4df0*/  ISETP.NE.U32.AND P1, PT, R6, RZ, PT ;  /* 0x000000ff0600720c */ /* 0x000fe40003f25070 */
[----:B----4-:R-:W-:Y:S02]  /*b4e00*/  IADD3 R14, P4, R14, R17, RZ ;  /* 0x000000110e0e7210 */ /* 0x010fe40007f9e0ff */
[----:B------:R-:W-:Y:S01]  /*b4e10*/  MOV R6, R18 ;  /* 0x0000001200067202 */ /* 0x000fe20000000f00 */
[----:B------:R-:W-:Y:S02]  /*b4e20*/  STL [R1+0x2cf8], R19 ;  /* 0x002cf81301007387 */ /* 0x000fe40000100800 */
[----:B---3--:R-:W-:-:S02]  /*b4e30*/  IMAD.X R15, R15, 0x1, R3, P4 ;  /* 0x000000010f0f7824 */ /* 0x008fc400020e0603 */
[----:B------:R-:W-:Y:S04]  /*b4e40*/  STL [R1+0x2d1c], R14 ;  /* 0x002d1c0e01007387 */ /* 0x000fe80000100800 */
[----:B------:R3:W-:Y:S04]  /*b4e50*/  LDGSTS.E [R5+-0x7f900], desc[UR6][R6.64], P2 ;  /* 0x8070000006057fae */ /* 0x0007e80009121846 */
[----:B------:R4:W-:Y:S04]  /*b4e60*/  STL [R1+0x2d18], R15 ;  /* 0x002d180f01007387 */ /* 0x0009e80000100800 */
[----:B-1----:R-:W2:Y:S01]  /*b4e70*/  LDL.LU R18, [R1+0x2d78] ;  /* 0x002d780001127983 */ /* 0x002ea20000300800 */
[----:B---3--:R-:W-:Y:S01]  /*b4e80*/  IMAD.MOV.U32 R7, RZ, RZ, R15 ;  /* 0x000000ffff077224 */ /* 0x008fe200078e000f */
[----:B------:R-:W-:-:S02]  /*b4e90*/  MOV R6, R14 ;  /* 0x0000000e00067202 */ /* 0x000fc40000000f00 */
[----:B----4-:R-:W3:Y:S04]  /*b4ea0*/  LDL.LU R15, [R1+0x2d7c] ;  /* 0x002d7c00010f7983 */ /* 0x010ee80000300800 */
[----:B------:R-:W4:Y:S04]  /*b4eb0*/  LDL.LU R14, [R1+0x2d98] ;  /* 0x002d9800010e7983 */ /* 0x000f280000300800 */
[----:B------:R-:W4:Y:S04]  /*b4ec0*/  LDL.LU R8, [R1+0x2d9c] ;  /* 0x002d9c0001087983 */ /* 0x000f280000300800 */
[----:B------:R1:W-:Y:S01]  /*b4ed0*/  LDGSTS.E [R5+-0x7f500], desc[UR6][R6.64], P1 ;  /* 0x80b0000006057fae */ /* 0x0003e20008921846 */
[----:B------:R-:W-:-:S04]  /*b4ee0*/  ISETP.GT.AND P1, PT, R4, 0xf, PT ;  /* 0x0000000f0400780c */ /* 0x000fc80003f24270 */
[----:B-1----:R-:W-:Y:S02]  /*b4ef0*/  SEL R6, RZ, 0x4, !P1 ;  /* 0x00000004ff067807 */ /* 0x002fe40004800000 */
[----:B------:R-:W-:Y:S02]  /*b4f00*/  ISETP.GT.AND P1, PT, R4, 0x13, PT ;  /* 0x000000130400780c */ /* 0x000fe40003f24270 */
[----:B------:R-:W-:-:S04]  /*b4f10*/  SEL R6, R6, RZ, !P0 ;  /* 0x000000ff06067207 */ /* 0x000fc80004000000 */
[----:B------:R-:W-:Y:S02]  /*b4f20*/  ISETP.NE.U32.AND P2, PT, R6, RZ, PT ;  /* 0x000000ff0600720c */ /* 0x000fe40003f45070 */
[----:B------:R-:W-:-:S04]  /*b4f30*/  SEL R6, RZ, 0x4, !P1 ;  /* 0x00000004ff067807 */ /* 0x000fc80004800000 */
[----:B------:R-:W-:-:S04]  /*b4f40*/  SEL R6, R6, RZ, !P0 ;  /* 0x000000ff06067207 */ /* 0x000fc80004000000 */
[----:B------:R-:W-:Y:S02]  /*b4f50*/  ISETP.NE.U32.AND P1, PT, R6, RZ, PT ;  /* 0x000000ff0600720c */ /* 0x000fe40003f25070 */
[-C--:B--2---:R-:W-:Y:S02]  /*b4f60*/  IADD3 R12, P3, R12, R17.reuse, RZ ;  /* 0x000000110c0c7210 */ /* 0x084fe40007f7e0ff */
[----:B------:R-:W-:Y:S02]  /*b4f70*/  IADD3 R9, P4, R9, R17, RZ ;  /* 0x0000001109097210 */ /* 0x000fe40007f9e0ff */
[----:B------:R-:W-:Y:S01]  /*b4f80*/  IADD3.X R16, R16, R3, RZ, P3, !PT ;  /* 0x0000000310107210 */ /* 0x000fe20001ffe4ff */
[----:B------:R-:W-:Y:S02]  /*b4f90*/  STL [R1+0x2d3c], R12 ;  /* 0x002d3c0c01007387 */ /* 0x000fe40000100800 */
[----:B------:R-:W-:Y:S01]  /*b4fa0*/  IMAD.X R11, R11, 0x1, R3, P4 ;  /* 0x000000010b0b7824 */ /* 0x000fe200020e0603 */
[----:B------:R-:W-:Y:S01]  /*b4fb0*/  MOV R6, R12 ;  /* 0x0000000c00067202 */ /* 0x000fe20000000f00 */
[----:B------:R-:W-:Y:S01]  /*b4fc0*/  IMAD.MOV.U32 R7, RZ, RZ, R16 ;  /* 0x000000ffff077224 */ /* 0x000fe200078e0010 */
[----:B------:R1:W-:Y:S04]  /*b4fd0*/  STL [R1+0x2d38], R16 ;  /* 0x002d381001007387 */ /* 0x0003e80000100800 */
[----:B------:R-:W-:Y:S04]  /*b4fe0*/  STL [R1+0x2d5c], R9 ;  /* 0x002d5c0901007387 */ /* 0x000fe80000100800 */
[----:B------:R2:W-:Y:S04]  /*b4ff0*/  STL [R1+0x2d58], R11 ;  /* 0x002d580b01007387 */ /* 0x0005e80000100800 */
[----:B------:R2:W-:Y:S04]  /*b5000*/  LDGSTS.E [R5+-0x7f100], desc[UR6][R6.64], P2 ;  /* 0x80f0000006057fae */ /* 0x0005e80009121846 */
[----:B-1----:R-:W4:Y:S04]  /*b5010*/  LDL.LU R16, [R1+0x2db8] ;  /* 0x002db80001107983 */ /* 0x002f280000300800 */
[----:B------:R-:W4:Y:S01]  /*b5020*/  LDL.LU R12, [R1+0x2dbc] ;  /* 0x002dbc00010c7983 */ /* 0x000f220000300800 */
[----:B--2---:R-:W-:Y:S01]  /*b5030*/  IMAD.MOV.U32 R7, RZ, RZ, R11 ;  /* 0x000000ffff077224 */ /* 0x004fe200078e000b */
[----:B------:R-:W-:-:S02]  /*b5040*/  MOV R6, R9 ;  /* 0x0000000900067202 */ /* 0x000fc40000000f00 */
[----:B------:R-:W2:Y:S04]  /*b5050*/  LDL.LU R11, [R1+0x2dd8] ;  /* 0x002dd800010b7983 */ /* 0x000ea80000300800 */
[----:B------:R-:W2:Y:S04]  /*b5060*/  LDL.LU R9, [R1+0x2ddc] ;  /* 0x002ddc0001097983 */ /* 0x000ea80000300800 */
[----:B------:R1:W-:Y:S01]  /*b5070*/  LDGSTS.E [R5+-0x7ed00], desc[UR6][R6.64], P1 ;  /* 0x8130000006057fae */ /* 0x0003e20008921846 */
[----:B------:R-:W-:-:S04]  /*b5080*/  ISETP.GT.AND P1, PT, R4, 0x17, PT ;  /* 0x000000170400780c */ /* 0x000fc80003f24270 */
[----:B-1----:R-:W-:Y:S02]  /*b5090*/  SEL R6, RZ, 0x4, !P1 ;  /* 0x00000004ff067807 */ /* 0x002fe40004800000 */
[----:B------:R-:W-:Y:S02]  /*b50a0*/  ISETP.GT.AND P1, PT, R4, 0x1b, PT ;  /* 0x0000001b0400780c */ /* 0x000fe40003f24270 */
[----:B------:R-:W-:Y:S02]  /*b50b0*/  SEL R6, R6, RZ, !P0 ;  /* 0x000000ff06067207 */ /* 0x000fe40004000000 */
[----:B---3--:R-:W-:Y:S02]  /*b50c0*/  IADD3 R15, P3, R15, R17, RZ ;  /* 0x000000110f0f7210 */ /* 0x008fe40007f7e0ff */
[----:B------:R-:W-:Y:S02]  /*b50d0*/  ISETP.NE.U32.AND P2, PT, R6, RZ, PT ;  /* 0x000000ff0600720c */ /* 0x000fe40003f45070 */
[----:B------:R-:W-:-:S02]  /*b50e0*/  SEL R6, RZ, 0x4, !P1 ;  /* 0x00000004ff067807 */ /* 0x000fc40004800000 */
[----:B----4-:R-:W-:Y:S02]  /*b50f0*/  IADD3 R8, P4, R8, R17, RZ ;  /* 0x0000001108087210 */ /* 0x010fe40007f9e0ff */
[----:B------:R-:W-:Y:S02]  /*b5100*/  IADD3.X R18, R18, R3, RZ, P3, !PT ;  /* 0x0000000312127210 */ /* 0x000fe40001ffe4ff */
[----:B------:R-:W-:Y:S01]  /*b5110*/  SEL R6, R6, RZ, !P0 ;  /* 0x000000ff06067207 */ /* 0x000fe20004000000 */
[----:B------:R-:W-:Y:S02]  /*b5120*/  IMAD.X R14, R14, 0x1, R3, P4 ;  /* 0x000000010e0e7824 */ /* 0x000fe400020e0603 */
[----:B------:R-:W-:Y:S01]  /*b5130*/  IMAD.MOV.U32 R7, RZ, RZ, R18 ;  /* 0x000000ffff077224 */ /* 0x000fe200078e0012 */
[----:B------:R-:W-:Y:S02]  /*b5140*/  ISETP.NE.U32.AND P1, PT, R6, RZ, PT ;  /* 0x000000ff0600720c */ /* 0x000fe40003f25070 */
[----:B------:R-:W-:Y:S01]  /*b5150*/  MOV R6, R15 ;  /* 0x0000000f00067202 */ /* 0x000fe20000000f00 */
[----:B------:R-:W-:Y:S04]  /*b5160*/  STL [R1+0x2d7c], R15 ;  /* 0x002d7c0f01007387 */ /* 0x000fe80000100800 */
[----:B------:R1:W-:Y:S04]  /*b5170*/  STL [R1+0x2d78], R18 ;  /* 0x002d781201007387 */ /* 0x0003e80000100800 */
[----:B------:R-:W-:Y:S04]  /*b5180*/  STL [R1+0x2d9c], R8 ;  /* 0x002d9c0801007387 */ /* 0x000fe80000100800 */
[----:B------:R3:W-:Y:S04]  /*b5190*/  STL [R1+0x2d98], R14 ;  /* 0x002d980e01007387 */ /* 0x0007e80000100800 */
[----:B------:R4:W-:Y:S04]  /*b51a0*/  LDGSTS.E [R5+-0x7e900], desc[UR6][R6.64], P2 ;  /* 0x8170000006057fae */ /* 0x0009e80009121846 */
[----:B-1----:R-:W2:Y:S04]  /*b51b0*/  LDL.LU R18, [R1+0x2df8] ;  /* 0x002df80001127983 */ /* 0x002ea80000300800 */
[----:B------:R-:W2:Y:S01]  /*b51c0*/  LDL.LU R15, [R1+0x2dfc] ;  /* 0x002dfc00010f7983 */ /* 0x000ea20000300800 */
[----:B----4-:R-:W-:Y:S01]  /*b51d0*/  IMAD.MOV.U32 R7, RZ, RZ, R14 ;  /* 0x000000ffff077224 */ /* 0x010fe200078e000e */
[----:B------:R-:W-:-:S02]  /*b51e0*/  MOV R6, R8 ;  /* 0x0000000800067202 */ /* 0x000fc40000000f00 */
[----:B---3--:R-:W3:Y:S04]  /*b51f0*/  LDL.LU R14, [R1+0x2e18] ;  /* 0x002e1800010e7983 */ /* 0x008ee80000300800 */
        /* <DEDUP_REMOVED lines=10> */
[----:B------:R-:W-:-:S04]  /*b52a0*/  IADD3 R12, P3, R12, R17, RZ ;  /* 0x000000110c0c7210 */ /* 0x000fc80007f7e0ff */
[----:B------:R-:W-:Y:S02]  /*b52b0*/  IADD3.X R16, R16, R3, RZ, P3, !PT ;  /* 0x0000000310107210 */ /* 0x000fe40001ffe4ff */
[----:B--2---:R-:W-:Y:S02]  /*b52c0*/  IADD3 R9, P4, R9, R17, RZ ;  /* 0x0000001109097210 */ /* 0x004fe40007f9e0ff */
[----:B------:R-:W-:Y:S01]  /*b52d0*/  MOV R6, R12 ;  /* 0x0000000c00067202 */ /* 0x000fe20000000f00 */
[----:B------:R-:W-:Y:S01]  /*b52e0*/  IMAD.MOV.U32 R7, RZ, RZ, R16 ;  /* 0x000000ffff077224 */ /* 0x000fe200078e0010 */
[----:B------:R-:W-:Y:S01]  /*b52f0*/  STL [R1+0x2dbc], R12 ;  /* 0x002dbc0c01007387 */ /* 0x000fe20000100800 */
[----:B------:R-:W-:-:S03]  /*b5300*/  IMAD.X R11, R11, 0x1, R3, P4 ;  /* 0x000000010b0b7824 */ /* 0x000fc600020e0603 */
[----:B------:R1:W-:Y:S04]  /*b5310*/  STL [R1+0x2db8], R16 ;  /* 0x002db81001007387 */ /* 0x0003e80000100800 */
[----:B------:R-:W-:Y:S04]  /*b5320*/  STL [R1+0x2ddc], R9 ;  /* 0x002ddc0901007387 */ /* 0x000fe80000100800 */
[----:B------:R2:W-:Y:S04]  /*b5330*/  STL [R1+0x2dd8], R11 ;  /* 0x002dd80b01007387 */ /* 0x0005e80000100800 */
[----:B------:R2:W-:Y:S04]  /*b5340*/  LDGSTS.E [R5+-0x7e100], desc[UR6][R6.64], P2 ;  /* 0x81f0000006057fae */ /* 0x0005e80009121846 */
[----:B-1----:R-:W3:Y:S04]  /*b5350*/  LDL.LU R16, [R1+0x2e38] ;  /* 0x002e380001107983 */ /* 0x002ee80000300800 */
[----:B------:R-:W3:Y:S01]  /*b5360*/  LDL.LU R12, [R1+0x2e3c] ;  /* 0x002e3c00010c7983 */ /* 0x000ee20000300800 */
        /* <DEDUP_REMOVED lines=13> */
[----:B----4-:R-:W-:Y:S02]  /*b5440*/  IADD3 R8, P4, R8, R17, RZ ;  /* 0x0000001108087210 */ /* 0x010fe40007f9e0ff */
[----:B------:R-:W-:Y:S01]  /*b5450*/  SEL R6, R6, RZ, !P0 ;  /* 0x000000ff06067207 */ /* 0x000fe20004000000 */
[----:B------:R-:W-:Y:S01]  /*b5460*/  STL [R1+0x2dfc], R15 ;  /* 0x002dfc0f01007387 */ /* 0x000fe20000100800 */
[----:B------:R-:W-:Y:S02]  /*b5470*/  IMAD.MOV.U32 R7, RZ, RZ, R18 ;  /* 0x000000ffff077224 */ /* 0x000fe400078e0012 */
[----:B---3--:R-:W-:Y:S01]  /*b5480*/  IMAD.X R14, R14, 0x1, R3, P4 ;  /* 0x000000010e0e7824 */ /* 0x008fe200020e0603 */
[----:B------:R-:W-:Y:S02]  /*b5490*/  ISETP.NE.U32.AND P1, PT, R6, RZ, PT ;  /* 0x000000ff0600720c */ /* 0x000fe40003f25070 */
[----:B------:R-:W-:Y:S01]  /*b54a0*/  MOV R6, R15 ;  /* 0x0000000f00067202 */ /* 0x000fe20000000f00 */
        /* <DEDUP_REMOVED lines=21> */
[----:B--2---:R-:W-:Y:S01]  /*b5600*/  IADD3 R9, P4, R9, R17, RZ ;  /* 0x0000001109097210 */ /* 0x004fe20007f9e0ff */
[----:B------:R-:W-:Y:S01]  /*b5610*/  STL [R1+0x2e3c], R12 ;  /* 0x002e3c0c01007387 */ /* 0x000fe20000100800 */
[----:B------:R-:W-:Y:S01]  /*b5620*/  MOV R6, R12 ;  /* 0x0000000c00067202 */ /* 0x000fe20000000f00 */
[----:B------:R-:W-:Y:S02]  /*b5630*/  IMAD.MOV.U32 R7, RZ, RZ, R16 ;  /* 0x000000ffff077224 */ /* 0x000fe400078e0010 */
[----:B------:R-:W-:Y:S01]  /*b5640*/  IMAD.X R11, R11, 0x1, R3, P4 ;  /* 0x000000010b0b7824 */ /* 0x000fe200020e0603 */
[----:B------:R1:W-:Y:S04]  /*b5650*/  STL [R1+0x2e38], R16 ;  /* 0x002e381001007387 */ /* 0x0003e80000100800 */
[----:B------:R-:W-:Y:S04]  /*b5660*/  STL [R1+0x2e5c], R9 ;  /* 0x002e5c0901007387 */ /* 0x000fe80000100800 */
[----:B------:R2:W-:Y:S04]  /*b5670*/  LDGSTS.E [R5+-0x7d100], desc[UR6][R6.64], P2 ;  /* 0x82f0000006057fae */ /* 0x0005e80009121846 */
[----:B------:R2:W-:Y:S04]  /*b5680*/  STL [R1+0x2e58], R11 ;  /* 0x002e580b01007387 */ /* 0x0005e80000100800 */
        /* <DEDUP_REMOVED lines=10> */
[----:B------:R-:W-:-:S04]  /*b5730*/  SEL R6, R6, RZ, !P0 ;  /* 0x000000ff06067207 */ /* 0x000fc80004000000 */
[----:B------:R-:W-:Y:S02]  /*b5740*/  ISETP.NE.U32.AND P2, PT, R6, RZ, PT ;  /* 0x000000ff0600720c */ /* 0x000fe40003f45070 */
[----:B------:R-:W-:Y:S02]  /*b5750*/  SEL R6, RZ, 0x4, !P1 ;  /* 0x00000004ff067807 */ /* 0x000fe40004800000 */
[----:B------:R-:W-:Y:S02]  /*b5760*/  IADD3 R15, P3, R15, R17, RZ ;  /* 0x000000110f0f7210 */ /* 0x000fe40007f7e0ff */
[----:B------:R-:W-:Y:S02]  /*b5770*/  SEL R6, R6, RZ, !P0 ;  /* 0x000000ff06067207 */ /* 0x000fe40004000000 */
[----:B------:R-:W-:Y:S02]  /*b5780*/  IADD3.X R18, R18, R3, RZ, P3, !PT ;  /* 0x0000000312127210 */ /* 0x000fe40001ffe4ff */
[----:B----4-:R-:W-:-:S02]  /*b5790*/  IADD3 R8, P4, R8, R17, RZ ;  /* 0x0000001108087210 */ /* 0x010fc40007f9e0ff */
[----:B------:R-:W-:Y:S02]  /*b57a0*/  ISETP.NE.U32.AND P1, PT, R6, RZ, PT ;  /* 0x000000ff0600720c */ /* 0x000fe40003f25070 */
[----:B------:R-:W-:Y:S01]  /*b57b0*/  MOV R6, R15 ;  /* 0x0000000f00067202 */ /* 0x000fe20000000f00 */
[----:B------:R-:W-:Y:S02]  /*b57c0*/  IMAD.MOV.U32 R7, RZ, RZ, R18 ;  /* 0x000000ffff077224 */ /* 0x000fe400078e0012 */
[----:B---3--:R-:W-:Y:S01]  /*b57d0*/  IMAD.X R14, R14, 0x1, R3, P4 ;  /* 0x000000010e0e7824 */ /* 0x008fe200020e0603 */
[----:B------:R-:W-:Y:S04]  /*b57e0*/  STL [R1+0x2e7c], R15 ;  /* 0x002e7c0f01007387 */ /* 0x000fe80000100800 */
[----:B------:R1:W-:Y:S04]  /*b57f0*/  STL [R1+0x2e78], R18 ;  /* 0x002e781201007387 */ /* 0x0003e80000100800 */
[----:B------:R-:W-:Y:S04]  /*b5800*/  STL [R1+0x2e9c], R8 ;  /* 0x002e9c0801007387 */ /* 0x000fe80000100800 */
[----:B------:R3:W-:Y:S04]  /*b5810*/  LDGSTS.E [R5+-0x7c900], desc[UR6][R6.64], P2 ;  /* 0x8370000006057fae */ /* 0x0007e80009121846 */
[----:B------:R4:W-:Y:S04]  /*b5820*/  STL [R1+0x2e98], R14 ;  /* 0x002e980e01007387 */ /* 0x0009e80000100800 */
[----:B-1----:R-:W2:Y:S04]  /*b5830*/  LDL.LU R18, [R1+0x2ef8] ;  /* 0x002ef80001127983 */ /* 0x002ea80000300800 */
[----:B------:R-:W2:Y:S01]  /*b5840*/  LDL.LU R15, [R1+0x2efc] ;  /* 0x002efc00010f7983 */ /* 0x000ea20000300800 */
[----:B---3--:R-:W-:Y:S01]  /*b5850*/  IMAD.MOV.U32 R7, RZ, RZ, R14 ;  /* 0x000000ffff077224 */ /* 0x008fe200078e000e */
[----:B------:R-:W-:-:S02]  /*b5860*/  MOV R6, R8 ;  /* 0x0000000800067202 */ /* 0x000fc40000000f00 */
[----:B----4-:R-:W3:Y:S04]  /*b5870*/  LDL.LU R14, [R1+0x2f18] ;  /* 0x002f1800010e7983 */ /* 0x010ee80000300800 */
        /* <DEDUP_REMOVED lines=14> */
[----:B------:R-:W-:Y:S01]  /*b5960*/  STL [R1+0x2ebc], R12 ;  /* 0x002ebc0c01007387 */ /* 0x000fe20000100800 */
        /* <DEDUP_REMOVED lines=19> */
[-C--:B------:R-:W-:Y:S02]  /*b5aa0*/  IADD3 R15, P3, R15, R17.reuse, RZ ;  /* 0x000000110f0f7210 */ /* 0x080fe40007f7e0ff */
[----:B------:R-:W-:Y:S02]  /*b5ab0*/  SEL R6, R6, RZ, !P0 ;  /* 0x000000ff06067207 */ /* 0x000fe40004000000 */
[----:B----4-:R-:W-:Y:S02]  /*b5ac0*/  IADD3 R8, P4, R8, R17, RZ ;  /* 0x0000001108087210 */ /* 0x010fe40007f9e0ff */
[----:B------:R-:W-:-:S02]  /*b5ad0*/  IADD3.X R18, R18, R3, RZ, P3, !PT ;  /* 0x0000000312127210 */ /* 0x000fc40001ffe4ff */
[----:B------:R-:W-:Y:S01]  /*b5ae0*/  ISETP.NE.U32.AND P1, PT, R6, RZ, PT ;  /* 0x000000ff0600720c */ /* 0x000fe20003f25070 */
[----:B------:R-:W-:Y:S01]  /*b5af0*/  STL [R1+0x2efc], R15 ;  /* 0x002efc0f01007387 */ /* 0x000fe20000100800 */
[----:B---3--:R-:W-:Y:S01]  /*b5b00*/  IMAD.X R14, R14, 0x1, R3, P4 ;  /* 0x000000010e0e7824 */ /* 0x008fe200020e0603 */
[----:B------:R-:W-:Y:S01]  /*b5b10*/  MOV R6, R15 ;  /* 0x0000000f00067202 */ /* 0x000fe20000000f00 */
[----:B------:R-:W-:Y:S01]  /*b5b20*/  IMAD.MOV.U32 R7, RZ, RZ, R18 ;  /* 0x000000ffff077224 */ /* 0x000fe200078e0012 */
        /* <DEDUP_REMOVED lines=19> */
[-C--:B------:R-:W-:Y:S02]  /*b5c60*/  IADD3 R12, P3, R12, R17.reuse, RZ ;  /* 0x000000110c0c7210 */ /* 0x080fe40007f7e0ff */
[----:B--2---:R-:W-:Y:S02]  /*b5c70*/  IADD3 R9, P4, R9, R17, RZ ;  /* 0x0000001109097210 */ /* 0x004fe40007f9e0ff */
[----:B------:R-:W-:Y:S01]  /*b5c80*/  IADD3.X R16, R16, R3, RZ, P3, !PT ;  /* 0x0000000310107210 */ /* 0x000fe20001ffe4ff */
[----:B------:R-:W-:Y:S02]  /*b5c90*/  STL [R1+0x2f3c], R12 ;  /* 0x002f3c0c01007387 */ /* 0x000fe40000100800 */
[----:B------:R-:W-:Y:S02]  /*b5ca0*/  IMAD.X R11, R11, 0x1, R3, P4 ;  /* 0x000000010b0b7824 */ /* 0x000fe400020e0603 */
[----:B------:R1:W-:Y:S01]  /*b5cb0*/  STL [R1+0x2f38], R16 ;  /* 0x002f381001007387 */ /* 0x0003e20000100800 */
[----:B------:R-:W-:Y:S01]  /*b5cc0*/  MOV R6, R12 ;  /* 0x0000000c00067202 */ /* 0x000fe20000000f00 */
[----:B------:R-:W-:-:S02]  /*b5cd0*/  IMAD.MOV.U32 R7, RZ, RZ, R16 ;  /* 0x000000ffff077224 */ /* 0x000fc400078e0010 */
        /* <DEDUP_REMOVED lines=52> */
[----:B------:R2:W-:Y:S04]  /*b6020*/  STL [R1+0x2fdc], R9 ;  /* 0x002fdc0901007387 */ /* 0x0005e80000100800 */
[----:B------:R2:W-:Y:S04]  /*b6030*/  LDGSTS.E [R5+-0x7a100], desc[UR6][R6.64], P2 ;  /* 0x85f0000006057fae */ /* 0x0005e80009121846 */
[----:B------:R2:W-:Y:S04]  /*b6040*/  STL [R1+0x2fd8], R11 ;  /* 0x002fd80b01007387 */ /* 0x0005e80000100800 */
[----:B-1----:R-:W3:Y:S01]  /*b6050*/  LDL.LU R16, [R1+0x3038] ;  /* 0x0030380001107983 */ /* 0x002ee20000300800 */
[----:B--2---:R-:W-:-:S03]  /*b6060*/  MOV R6, R9 ;  /* 0x0000000900067202 */ /* 0x004fc60000000f00 */
[----:B------:R-:W2:Y:S01]  /*b6070*/  LDL.LU R9, [R1+0x303c] ;  /* 0x00303c0001097983 */ /* 0x000ea20000300800 */
[----:B------:R-:W-:-:S03]  /*b6080*/  IMAD.MOV.U32 R7, RZ, RZ, R11 ;  /* 0x000000ffff077224 */ /* 0x000fc600078e000b */
[----:B------:R-:W2:Y:S04]  /*b6090*/  LDL.LU R12, [R1+0x3058] ;  /* 0x00305800010c7983 */ /* 0x000ea80000300800 */
[----:B------:R-:W2:Y:S04]  /*b60a0*/  LDL.LU R11, [R1+0x305c] ;  /* 0x00305c00010b7983 */ /* 0x000ea80000300800 */
[----:B------:R1:W-:Y:S01]  /*b60b0*/  LDGSTS.E [R5+-0x79d00], desc[UR6][R6.64], P1 ;  /* 0x8630000006057fae */ /* 0x0003e20008921846 */
[----:B------:R-:W-:-:S04]  /*b60c0*/  ISETP.GT.AND P1, PT, R4, 0x67, PT ;  /* 0x000000670400780c */ /* 0x000fc80003f24270 */
[----:B-1----:R-:W-:Y:S02]  /*b60d0*/  SEL R6, RZ, 0x4, !P1 ;  /* 0x00000004ff067807 */ /* 0x002fe40004800000 */
[----:B------:R-:W-:Y:S02]  /*b60e0*/  ISETP.GT.AND P1, PT, R4, 0x6b, PT ;  /* 0x0000006b0400780c */ /* 0x000fe40003f24270 */
[----:B------:R-:W-:Y:S02]  /*b60f0*/  SEL R6, R6, RZ, !P0 ;  /* 0x000000ff06067207 */ /* 0x000fe40004000000 */
[-C--:B------:R-:W-:Y:S02]  /*b6100*/  IADD3 R15, P3, R15, R17.reuse, RZ ;  /* 0x000000110f0f7210 */ /* 0x080fe40007f7e0ff */
[----:B----4-:R-:W-:Y:S02]  /*b6110*/  IADD3 R8, P4, R8, R17, RZ ;  /* 0x0000001108087210 */ /* 0x010fe40007f9e0ff */
[----:B------:R-:W-:Y:S01]  /*b6120*/  IADD3.X R18, R18, R3, RZ, P3, !PT ;  /* 0x0000000312127210 */ /* 0x000fe20001ffe4ff */
[----:B------:R-:W-:Y:S02]  /*b6130*/  STL [R1+0x2ffc], R15 ;  /* 0x002ffc0f01007387 */ /* 0x000fe40000100800 */
[----:B---3--:R-:W-:-:S02]  /*b6140*/  IMAD.X R14, R14, 0x1, R3, P4 ;  /* 0x000000010e0e7824 */ /* 0x008fc400020e0603 */
[----:B------:R1:W-:Y:S01]  /*b6150*/  STL [R1+0x2ff8], R18 ;  /* 0x002ff81201007387 */ /* 0x0003e20000100800 */
[----:B------:R-:W-:-:S03]  /*b6160*/  ISETP.NE.U32.AND P2, PT, R6, RZ, PT ;  /* 0x000000ff0600720c */ /* 0x000fc60003f45070 */
[----:B------:R-:W-:Y:S01]  /*b6170*/  STL [R1+0x301c], R8 ;  /* 0x00301c0801007387 */ /* 0x000fe20000100800 */
[----:B------:R-:W-:-:S03]  /*b6180*/  SEL R6, RZ, 0x4, !P1 ;  /* 0x00000004ff067807 */ /* 0x000fc60004800000 */
[----:B------:R3:W-:Y:S01]  /*b6190*/  STL [R1+0x3018], R14 ;  /* 0x0030180e01007387 */ /* 0x0007e20000100800 */
[----:B------:R-:W-:-:S03]  /*b61a0*/  IMAD.MOV.U32 R7, RZ, RZ, R18 ;  /* 0x000000ffff077224 */ /* 0x000fc600078e0012 */
[----:B------:R-:W4:Y:S01]  /*b61b0*/  LDL.LU R20, [R1+0x3078] ;  /* 0x0030780001147983 */ /* 0x000f220000300800 */
[----:B------:R-:W-:-:S03]  /*b61c0*/  SEL R6, R6, RZ, !P0 ;  /* 0x000000ff06067207 */ /* 0x000fc60004000000 */
[----:B-1----:R-:W4:Y:S01]  /*b61d0*/  LDL.LU R18, [R1+0x307c] ;  /* 0x00307c0001127983 */ /* 0x002f220000300800 */
[----:B------:R-:W-:Y:S02]  /*b61e0*/  ISETP.NE.U32.AND P1, PT, R6, RZ, PT ;  /* 0x000000ff0600720c */ /* 0x000fe40003f25070 */
[----:B------:R-:W-:Y:S02]  /*b61f0*/  MOV R6, R15 ;  /* 0x0000000f00067202 */ /* 0x000fe40000000f00 */
[----:B------:R-:W4:Y:S04]  /*b6200*/  LDL.LU R15, [R1+0x3098] ;  /* 0x00309800010f7983 */ /* 0x000f280000300800 */
[----:B------:R1:W-:Y:S02]  /*b6210*/  LDGSTS.E [R5+-0x79900], desc[UR6][R6.64], P2 ;  /* 0x8670000006057fae */ /* 0x0003e40009121846 */
[----:B-1----:R-:W-:Y:S01]  /*b6220*/  IMAD.MOV.U32 R7, RZ, RZ, R14 ;  /* 0x000000ffff077224 */ /* 0x002fe200078e000e */
[----:B------:R-:W-:Y:S01]  /*b6230*/  MOV R6, R8 ;  /* 0x0000000800067202 */ /* 0x000fe20000000f00 */
[----:B---3--:R-:W3:Y:S04]  /*b6240*/  LDL.LU R14, [R1+0x309c] ;  /* 0x00309c00010e7983 */ /* 0x008ee80000300800 */
[----:B------:R-:W3:Y:S04]  /*b6250*/  LDL.LU R8, [R1+0x30bc] ;  /* 0x0030bc0001087983 */ /* 0x000ee80000300800 */
        /* <DEDUP_REMOVED lines=12> */
[----:B------:R1:W-:Y:S01]  /*b6320*/  STL [R1+0x303c], R9 ;  /* 0x00303c0901007387 */ /* 0x0003e20000100800 */
[----:B------:R-:W-:-:S03]  /*b6330*/  MOV R6, R9 ;  /* 0x0000000900067202 */ /* 0x000fc60000000f00 */
[----:B------:R-:W-:Y:S04]  /*b6340*/  STL [R1+0x3038], R16 ;  /* 0x0030381001007387 */ /* 0x000fe80000100800 */
[----:B------:R-:W-:Y:S01]  /*b6350*/  STL [R1+0x305c], R11 ;  /* 0x00305c0b01007387 */ /* 0x000fe20000100800 */
[----:B------:R-:W-:-:S03]  /*b6360*/  IMAD.X R12, R12, 0x1, R3, P4 ;  /* 0x000000010c0c7824 */ /* 0x000fc600020e0603 */
[----:B-1----:R-:W2:Y:S01]  /*b6370*/  LDL.LU R9, [R1+0x30b8] ;  /* 0x0030b80001097983 */ /* 0x002ea20000300800 */
[----:B------:R-:W-:-:S03]  /*b6380*/  IMAD.MOV.U32 R7, RZ, RZ, R16 ;  /* 0x000000ffff077224 */ /* 0x000fc600078e0010 */
[----:B------:R1:W-:Y:S04]  /*b6390*/  STL [R1+0x3058], R12 ;  /* 0x0030580c01007387 */ /* 0x0003e80000100800 */
[----:B------:R-:W2:Y:S04]  /*b63a0*/  LDL.LU R19, [R1+0x30c0] ;  /* 0x0030c00001137983 */ /* 0x000ea80000300800 */
[----:B------:R1:W-:Y:S02]  /*b63b0*/  LDGSTS.E [R5+-0x79100], desc[UR6][R6.64], P2 ;  /* 0x86f0000006057fae */ /* 0x0003e40009121846 */
[----:B-1----:R-:W-:Y:S01]  /*b63c0*/  IMAD.MOV.U32 R7, RZ, RZ, R12 ;  /* 0x000000ffff077224 */ /* 0x002fe200078e000c */
[----:B------:R-:W-:Y:S01]  /*b63d0*/  MOV R6, R11 ;  /* 0x0000000b00067202 */ /* 0x000fe20000000f00 */
[----:B------:R-:W2:Y:S04]  /*b63e0*/  LDL.LU R12, [R1+0x30c4] ;  /* 0x0030c400010c7983 */ /* 0x000ea80000300800 */
[----:B------:R-:W2:Y:S04]  /*b63f0*/  LDL.LU R16, [R1+0x30c8] ;  /* 0x0030c80001107983 */ /* 0x000ea80000300800 */
[----:B------:R-:W2:Y:S04]  /*b6400*/  LDL.LU R11, [R1+0x30cc] ;  /* 0x0030cc00010b7983 */ /* 0x000ea80000300800 */
[----:B------:R1:W-:Y:S01]  /*b6410*/  LDGSTS.E [R5+-0x78d00], desc[UR6][R6.64], P1 ;  /* 0x8730000006057fae */ /* 0x0003e20008921846 */
[----:B------:R-:W-:-:S04]  /*b6420*/  ISETP.GT.AND P1, PT, R4, 0x77, PT ;  /* 0x000000770400780c */ /* 0x000fc80003f24270 */
[----:B-1----:R-:W-:-:S04]  /*b6430*/  SEL R6, RZ, 0x4, !P1 ;  /* 0x00000004ff067807 */ /* 0x002fc80004800000 */
[----:B------:R-:W-:Y:S02]  /*b6440*/  SEL R6, R6, RZ, !P0 ;  /* 0x000000ff06067207 */ /* 0x000fe40004000000 */
[----:B----4-:R-:W-:Y:S02]  /*b6450*/  IADD3 R18, P3, R18, R17, RZ ;  /* 0x0000001112127210 */ /* 0x010fe40007f7e0ff */
[----:B------:R-:W-:Y:S02]  /*b6460*/  ISETP.NE.U32.AND P5, PT, R6, RZ, PT ;  /* 0x000000ff0600720c */ /* 0x000fe40003fa5070 */
[----:B------:R-:W-:Y:S01]  /*b6470*/  IADD3.X R20, R20, R3, RZ, P3, !PT ;  /* 0x0000000314147210 */ /* 0x000fe20001ffe4ff */
[----:B------:R-:W-:-:S03]  /*b6480*/  IMAD.MOV.U32 R6, RZ, RZ, R18 ;  /* 0x000000ffff067224 */ /* 0x000fc600078e0012 */
[----:B------:R-:W-:-:S07]  /*b6490*/  MOV R7, R20 ;  /* 0x0000001400077202 */ /* 0x000fce0000000f00 */
[----:B------:R1:W-:Y:S01]  /*b64a0*/  LDGSTS.E [R5+-0x78900], desc[UR6][R6.64], P5 ;  /* 0x8770000006057fae */ /* 0x0003e2000a921846 */
[----:B---3--:R-:W-:Y:S02]  /*b64b0*/  IADD3 R14, P5, R14, R17, RZ ;  /* 0x000000110e0e7210 */ /* 0x008fe40007fbe0ff */
[----:B------:R-:W-:-:S03]  /*b64c0*/  ISETP.GT.AND P4, PT, R4, 0x7b, PT ;  /* 0x0000007b0400780c */ /* 0x000fc60003f84270 */
[----:B------:R-:W-:Y:S01]  /*b64d0*/  IMAD.X R15, R15, 0x1, R3, P5 ;  /* 0x000000010f0f7824 */ /* 0x000fe200028e0603 */
[----:B------:R-:W-:Y:S02]  /*b64e0*/  IADD3 R8, P5, R8, R17, RZ ;  /* 0x0000001108087210 */ /* 0x000fe40007fbe0ff */
[----:B------:R-:W3:Y:S01]  /*b64f0*/  LDC R17, c[0x0][0x23c] ;  /* 0x00008f00ff117b82 */ /* 0x000ee20000000800 */
[C---:B------:R-:W-:Y:S02]  /*b6500*/  ISETP.GE.AND P2, PT, R10.reuse, R4, PT ;  /* 0x000000040a00720c */ /* 0x040fe40003f46270 */
[----:B------:R-:W-:Y:S02]  /*b6510*/  LOP3.LUT R10, R10, 0x40, RZ, 0xfc, !PT ;  /* 0x000000400a0a7812 */ /* 0x000fe400078efcff */
[----:B-1----:R-:W-:Y:S02]  /*b6520*/  SEL R6, RZ, 0x4, !P4 ;  /* 0x00000004ff067807 */ /* 0x002fe40006000000 */
[----:B------:R-:W-:-:S02]  /*b6530*/  ISETP.GT.AND P3, PT, R4, 0x7f, PT ;  /* 0x0000007f0400780c */ /* 0x000fc40003f64270 */
[----:B------:R-:W-:Y:S02]  /*b6540*/  ISETP.GE.AND P1, PT, R10, R4, PT ;  /* 0x000000040a00720c */ /* 0x000fe40003f26270 */
[----:B------:R-:W-:Y:S02]  /*b6550*/  SEL R6, R6, RZ, !P0 ;  /* 0x000000ff06067207 */ /* 0x000fe40004000000 */
[----:B------:R-:W-:Y:S02]  /*b6560*/  SEL R4, RZ, 0x4, !P3 ;  /* 0x00000004ff047807 */ /* 0x000fe40005800000 */
[----:B------:R-:W-:Y:S02]  /*b6570*/  ISETP.NE.U32.AND P3, PT, R6, RZ, PT ;  /* 0x000000ff0600720c */ /* 0x000fe40003f65070 */
[----:B------:R-:W-:Y:S01]  /*b6580*/  SEL R4, R4, RZ, !P0 ;  /* 0x000000ff04047207 */ /* 0x000fe20004000000 */
[----:B------:R-:W-:Y:S01]  /*b6590*/  IMAD.MOV.U32 R6, RZ, RZ, R14 ;  /* 0x000000ffff067224 */ /* 0x000fe200078e000e */
[----:B------:R-:W-:-:S02]  /*b65a0*/  MOV R7, R15 ;  /* 0x0000000f00077202 */ /* 0x000fc40000000f00 */
[----:B------:R-:W-:Y:S01]  /*b65b0*/  ISETP.NE.U32.AND P4, PT, R4, RZ, PT ;  /* 0x000000ff0400720c */ /* 0x000fe20003f85070 */
[----:B---3--:R-:W-:-:S06]  /*b65c0*/  IMAD.SHL.U32 R161, R17, 0x80, RZ ;  /* 0x0000008011a17824 */ /* 0x008fcc00078e00ff */
[----:B------:R1:W-:Y:S01]  /*b65d0*/  LDGSTS.E [R5+-0x78500], desc[UR6][R6.64], P3 ;  /* 0x87b0000006057fae */ /* 0x0003e20009921846 */
[----:B------:R-:W-:Y:S01]  /*b65e0*/  SHF.L.U32 R161, R161, 0x2, RZ ;  /* 0x00000002a1a17819 */ /* 0x000fe200000006ff */
[----:B-1----:R-:W-:Y:S02]  /*b65f0*/  IMAD.MOV.U32 R6, RZ, RZ, R8 ;  /* 0x000000ffff067224 */ /* 0x002fe400078e0008 */
[----:B------:R-:W-:Y:S04]  /*b6600*/  STL [R1+0x307c], R18 ;  /* 0x00307c1201007387 */ /* 0x000fe80000100800 */
[----:B------:R-:W-:Y:S04]  /*b6610*/  STL [R1+0x3078], R20 ;  /* 0x0030781401007387 */ /* 0x000fe80000100800 */
[----:B------:R-:W-:Y:S04]  /*b6620*/  STL [R1+0x309c], R14 ;  /* 0x00309c0e01007387 */ /* 0x000fe80000100800 */
[----:B------:R-:W-:Y:S04]  /*b6630*/  STL [R1+0x3098], R15 ;  /* 0x0030980f01007387 */ /* 0x000fe80000100800 */
[----:B------:R1:W-:Y:S01]  /*b6640*/  STL [R1+0x30bc], R8 ;  /* 0x0030bc0801007387 */ /* 0x0003e20000100800 */
[----:B------:R-:W-:-:S02]  /*b6650*/  SEL R4, RZ, 0x4, P1 ;  /* 0x00000004ff047807 */ /* 0x000fc40000800000 */
[----:B------:R-:W-:Y:S02]  /*b6660*/  LEA R157, R13, UR4, 0x12 ;  /* 0x000000040d9d7c11 */ /* 0x000fe4000f8e90ff */
[----:B------:R-:W-:Y:S02]  /*b6670*/  SEL R4, R4, RZ, !P0 ;  /* 0x000000ff04047207 */ /* 0x000fe40004000000 */
[----:B--2---:R-:W-:-:S04]  /*b6680*/  IADD3.X R9, R9, R3, RZ, P5, !PT ;  /* 0x0000000309097210 */ /* 0x004fc80002ffe4ff */
[----:B------:R-:W-:-:S05]  /*b6690*/  MOV R7, R9 ;  /* 0x0000000900077202 */ /* 0x000fca0000000f00 */
[----:B------:R2:W-:Y:S04]  /*b66a0*/  LDGSTS.E [R5+-0x78100], desc[UR6][R6.64], P4 ;  /* 0x87f0000006057fae */ /* 0x0005e8000a121846 */
[----:B------:R3:W-:Y:S01]  /*b66b0*/  STL [R1+0x30b8], R9 ;  /* 0x0030b80901007387 */ /* 0x0007e20000100800 */
[----:B--2---:R-:W-:Y:S02]  /*b66c0*/  SEL R5, RZ, 0x4, P2 ;  /* 0x00000004ff057807 */ /* 0x004fe40001000000 */
[-C--:B------:R-:W-:Y:S02]  /*b66d0*/  IADD3 R12, P2, R12, R161.reuse, RZ ;  /* 0x000000a10c0c7210 */ /* 0x080fe40007f5e0ff */
[----:B------:R-:W-:-:S03]  /*b66e0*/  IADD3 R11, P3, R11, R161, RZ ;  /* 0x000000a10b0b7210 */ /* 0x000fc60007f7e0ff */
[----:B------:R-:W-:Y:S01]  /*b66f0*/  IMAD.X R19, R19, 0x1, R2, P2 ;  /* 0x0000000113137824 */ /* 0x000fe200010e0602 */
[----:B------:R-:W-:Y:S01]  /*b6700*/  IADD3.X R16, R16, R2, RZ, P3, !PT ;  /* 0x0000000210107210 */ /* 0x000fe20001ffe4ff */
[----:B------:R2:W-:Y:S04]  /*b6710*/  STL [R1+0x30c4], R12 ;  /* 0x0030c40c01007387 */ /* 0x0005e80000100800 */
[----:B------:R-:W-:Y:S04]  /*b6720*/  STL [R1+0x30cc], R11 ;  /* 0x0030cc0b01007387 */ /* 0x000fe80000100800 */
[----:B------:R-:W-:Y:S04]  /*b6730*/  STL [R1+0x30c0], R19 ;  /* 0x0030c01301007387 */ /* 0x000fe80000100800 */
[----:B------:R4:W-:Y:S01]  /*b6740*/  STL [R1+0x30c8], R16 ;  /* 0x0030c81001007387 */ /* 0x0009e20000100800 */
[----:B------:R-:W-:-:S02]  /*b6750*/  SEL R5, R5, RZ, !P0 ;  /* 0x000000ff05057207 */ /* 0x000fc40004000000 */
[----:B------:R-:W-:Y:S02]  /*b6760*/  ISETP.NE.U32.AND P0, PT, R4, RZ, PT ;  /* 0x000000ff0400720c */ /* 0x000fe40003f05070 */
[----:B------:R-:W-:Y:S01]  /*b6770*/  ISETP.NE.U32.AND P1, PT, R5, RZ, PT ;  /* 0x000000ff0500720c */ /* 0x000fe20003f25070 */
[----:B------:R-:W-:Y:S01]  /*b6780*/  IMAD.IADD R5, R153, 0x1, R157 ;  /* 0x0000000199057824 */ /* 0x000fe200078e029d */
[----:B------:R-:W4:Y:S04]  /*b6790*/  LDL.LU R13, [R1+0x2c34] ;  /* 0x002c3400010d7983 */ /* 0x000f280000300800 */
[----:B-1----:R-:W4:Y:S04]  /*b67a0*/  LDL.LU R8, [R1+0x2c38] ;  /* 0x002c380001087983 */ /* 0x002f280000300800 */
[----:B------:R-:W4:Y:S04]  /*b67b0*/  LDL.LU R18, [R1+0x2c3c] ;  /* 0x002c3c0001127983 */ /* 0x000f280000300800 */
[----:B------:R-:W4:Y:S04]  /*b67c0*/  LDL.LU R14, [R1+0x2c40] ;  /* 0x002c4000010e7983 */ /* 0x000f280000300800 */
[----:B------:R-:W4:Y:S04]  /*b67d0*/  LDL.LU R17, [R1+0x2bb4] ;  /* 0x002bb40001117983 */ /* 0x000f280000300800 */
[----:B------:R-:W4:Y:S04]  /*b67e0*/  LDL.LU R15, [R1+0x2bb8] ;  /* 0x002bb800010f7983 */ /* 0x000f280000300800 */
[----:B------:R-:W4:Y:S04]  /*b67f0*/  LDL.LU R10, [R1+0x2bbc] ;  /* 0x002bbc00010a7983 */ /* 0x000f280000300800 */
[----:B---3--:R-:W3:Y:S01]  /*b6800*/  LDL.LU R9, [R1+0x2bc0] ;  /* 0x002bc00001097983 */ /* 0x008ee20000300800 */
[----:B------:R-:W-:Y:S01]  /*b6810*/  MOV R6, R12 ;  /* 0x0000000c00067202 */ /* 0x000fe20000000f00 */
[----:B------:R-:W-:-:S02]  /*b6820*/  IMAD.MOV.U32 R7, RZ, RZ, R19 ;  /* 0x000000ffff077224 */ /* 0x000fc400078e0013 */
        /* <DEDUP_REMOVED lines=18> */
[----:B--2---:R-:W2:Y:S04]  /*b6950*/  LDL.LU R12, [R1+0x2b38] ;  /* 0x002b3800010c7983 */ /* 0x004ea80000300800 */
[----:B------:R-:W0:Y:S04]  /*b6960*/  LDGDEPBAR ;  /* 0x00000000000079af */ /* 0x000e280000000000 */
[----:B------:R1:W-:Y:S04]  /*b6970*/  LDGSTS.E [R5], desc[UR6][R6.64], P1 ;  /* 0x0000000006057fae */ /* 0x0003e80008921846 */
[----:B------:R-:W2:Y:S01]  /*b6980*/  LDL.LU R4, [R1+0x2b40] ;  /* 0x002b400001047983 */ /* 0x000ea20000300800 */
[----:B-1----:R-:W-:-:S03]  /*b6990*/  IMAD.MOV.U32 R7, RZ, RZ, R16 ;  /* 0x000000ffff077224 */ /* 0x002fc600078e0010 */
[----:B----4-:R-:W4:Y:S01]  /*b69a0*/  LDL.LU R16, [R1+0x2b34] ;  /* 0x002b340001107983 */ /* 0x010f220000300800 */
[----:B------:R-:W-:-:S03]  /*b69b0*/  MOV R6, R11 ;  /* 0x0000000b00067202 */ /* 0x000fc60000000f00 */
[----:B------:R-:W4:Y:S04]  /*b69c0*/  LDL.LU R11, [R1+0x2b3c] ;  /* 0x002b3c00010b7983 */ /* 0x000f280000300800 */
[----:B------:R1:W-:Y:S01]  /*b69d0*/  LDGSTS.E [R5+0x100], desc[UR6][R6.64], P0 ;  /* 0x0010000006057fae */ /* 0x0003e20008121846 */
[----:B------:R-:W-:-:S04]  /*b69e0*/  IADD3 R8, P2, R8, R161, RZ ;  /* 0x000000a108087210 */ /* 0x000fc80007f5e0ff */
[----:B------:R-:W-:Y:S02]  /*b69f0*/  IADD3.X R13, R13, R2, RZ, P2, !PT ;  /* 0x000000020d0d7210 */ /* 0x000fe400017fe4ff */
[----:B------:R-:W-:Y:S01]  /*b6a00*/  IADD3 R14, P3, R14, R161, RZ ;  /* 0x000000a10e0e7210 */ /* 0x000fe20007f7e0ff */
[----:B------:R-:W-:Y:S01]  /*b6a10*/  STL [R1+0x2c38], R8 ;  /* 0x002c380801007387 */ /* 0x000fe20000100800 */
[----:B-1----:R-:W-:Y:S01]  /*b6a20*/  MOV R6, R8 ;  /* 0x0000000800067202 */ /* 0x002fe20000000f00 */
[----:B------:R-:W-:Y:S02]  /*b6a30*/  IMAD.MOV.U32 R7, RZ, RZ, R13 ;  /* 0x000000ffff077224 */ /* 0x000fe400078e000d */
[----:B------:R-:W-:Y:S01]  /*b6a40*/  IMAD.X R18, R18, 0x1, R2, P3 ;  /* 0x0000000112127824 */ /* 0x000fe200018e0602 */
[----:B------:R1:W-:Y:S04]  /*b6a50*/  STL [R1+0x2c34], R13 ;  /* 0x002c340d01007387 */ /* 0x0003e80000100800 */
[----:B------:R-:W-:Y:S04]  /*b6a60*/  STL [R1+0x2c40], R14 ;  /* 0x002c400e01007387 */ /* 0x000fe80000100800 */
[----:B------:R3:W-:Y:S04]  /*b6a70*/  LDGSTS.E [R5+0x1000], desc[UR6][R6.64], P1 ;  /* 0x0100000006057fae */ /* 0x0007e80008921846 */
[----:B-1----:R-:W4:Y:S04]  /*b6a80*/  LDL.LU R13, [R1+0x2ab8] ;  /* 0x002ab800010d7983 */ /* 0x002f280000300800 */
[----:B------:R1:W-:Y:S04]  /*b6a90*/  STL [R1+0x2c3c], R18 ;  /* 0x002c3c1201007387 */ /* 0x0003e80000100800 */
[----:B------:R-:W4:Y:S01]  /*b6aa0*/  LDL.LU R8, [R1+0x2ac0] ;  /* 0x002ac00001087983 */ /* 0x000f220000300800 */
[----:B---3--:R-:W-:-:S03]  /*b6ab0*/  IMAD.MOV.U32 R7, RZ, RZ, R18 ;  /* 0x000000ffff077224 */ /* 0x008fc600078e0012 */
[----:B-1----:R-:W3:Y:S01]  /*b6ac0*/  LDL.LU R18, [R1+0x2ab4] ;  /* 0x002ab40001127983 */ /* 0x002ee20000300800 */
[----:B------:R-:W-:-:S03]  /*b6ad0*/  MOV R6, R14 ;  /* 0x0000000e00067202 */ /* 0x000fc60000000f00 */
[----:B------:R-:W3:Y:S01]  /*b6ae0*/  LDL.LU R14, [R1+0x2abc] ;  /* 0x002abc00010e7983 */ /* 0x000ee20000300800 */
[-C--:B------:R-:W-:Y:S02]  /*b6af0*/  IADD3 R15, P2, R15, R161.reuse, RZ ;  /* 0x000000a10f0f7210 */ /* 0x080fe40007f5e0ff */
[----:B------:R-:W-:Y:S01]  /*b6b00*/  IADD3 R9, P3, R9, R161, RZ ;  /* 0x000000a109097210 */ /* 0x000fe20007f7e0ff */
[----:B------:R1:W-:Y:S01]  /*b6b10*/  LDGSTS.E [R5+0x1100], desc[UR6][R6.64], P0 ;  /* 0x0110000006057fae */ /* 0x0003e20008121846 */
[----:B------:R-:W-:-:S03]  /*b6b20*/  IADD3.X R17, R17, R2, RZ, P2, !PT ;  /* 0x0000000211117210 */ /* 0x000fc600017fe4ff */
[----:B------:R-:W-:Y:S01]  /*b6b30*/  IMAD.X R10, R10, 0x1, R2, P3 ;  /* 0x000000010a0a7824 */ /* 0x000fe200018e0602 */
[----:B------:R1:W-:Y:S04]  /*b6b40*/  STL [R1+0x2bb8], R15 ;  /* 0x002bb80f01007387 */ /* 0x0003e80000100800 */
[----:B------:R1:W-:Y:S02]  /*b6b50*/  STL [R1+0x2bb4], R17 ;  /* 0x002bb41101007387 */ /* 0x0003e40000100800 */
[----:B-1----:R-:W-:Y:S02]  /*b6b60*/  MOV R6, R15 ;  /* 0x0000000f00067202 */ /* 0x002fe40000000f00 */
[----:B------:R1:W-:Y:S01]  /*b6b70*/  STL [R1+0x2bc0], R9 ;  /* 0x002bc00901007387 */ /* 0x0003e20000100800 */
[----:B------:R-:W-:-:S03]  /*b6b80*/  IMAD.MOV.U32 R7, RZ, RZ, R17 ;  /* 0x000000ffff077224 */ /* 0x000fc600078e0011 */
[----:B------:R-:W3:Y:S04]  /*b6b90*/  LDL.LU R15, [R1+0x2a28] ;  /* 0x002a2800010f7983 */ /* 0x000ee80000300800 */
[----:B------:R1:W-:Y:S04]  /*b6ba0*/  STL [R1+0x2bbc], R10 ;  /* 0x002bbc0a01007387 */ /* 0x0003e80000100800 */
[----:B------:R-:W3:Y:S04]  /*b6bb0*/  LDL.LU R19, [R1+0x2a30] ;  /* 0x002a300001137983 */ /* 0x000ee80000300800 */
[----:B------:R-:W3:Y:S04]  /*b6bc0*/  LDL.LU R17, [R1+0x2a24] ;  /* 0x002a240001117983 */ /* 0x000ee80000300800 */
[----:B------:R-:W3:Y:S04]  /*b6bd0*/  LDL.LU R20, [R1+0x2a2c] ;  /* 0x002a2c0001147983 */ /* 0x000ee80000300800 */
[----:B------:R1:W-:Y:S01]  /*b6be0*/  LDGSTS.E [R5+0x2000], desc[UR6][R6.64], P1 ;  /* 0x0200000006057fae */ /* 0x0003e20008921846 */
[----:B--2---:R-:W-:Y:S01]  /*b6bf0*/  IADD3 R12, P2, R12, R161, RZ ;  /* 0x000000a10c0c7210 */ /* 0x004fe20007f5e0ff */
[----:B-1----:R-:W-:Y:S01]  /*b6c00*/  IMAD.MOV.U32 R7, RZ, RZ, R10 ;  /* 0x000000ffff077224 */ /* 0x002fe200078e000a */
[----:B------:R-:W-:-:S02]  /*b6c10*/  MOV R6, R9 ;  /* 0x0000000900067202 */ /* 0x000fc40000000f00 */
[----:B------:R-:W2:Y:S04]  /*b6c20*/  LDL.LU R9, [R1+0x29a8] ;  /* 0x0029a80001097983 */ /* 0x000ea80000300800 */
[----:B------:R-:W2:Y:S01]  /*b6c30*/  LDL.LU R10, [R1+0x29b0] ;  /* 0x0029b000010a7983 */ /* 0x000ea20000300800 */
[----:B------:R-:W-:-:S03]  /*b6c40*/  IADD3 R4, P3, R4, R161, RZ ;  /* 0x000000a104047210 */ /* 0x000fc60007f7e0ff */
[----:B------:R1:W-:Y:S04]  /*b6c50*/  STL [R1+0x2b38], R12 ;  /* 0x002b380c01007387 */ /* 0x0003e80000100800 */
[----:B------:R1:W-:Y:S01]  /*b6c60*/  LDGSTS.E [R5+0x2100], desc[UR6][R6.64], P0 ;  /* 0x0210000006057fae */ /* 0x0003e20008121846 */
[----:B----4-:R-:W-:Y:S01]  /*b6c70*/  IADD3.X R16, R16, R2, RZ, P2, !PT ;  /* 0x0000000210107210 */ /* 0x010fe200017fe4ff */
[----:B------:R-:W-:-:S04]  /*b6c80*/  IMAD.X R11, R11, 0x1, R2, P3 ;  /* 0x000000010b0b7824 */ /* 0x000fc800018e0602 */
[----:B------:R4:W-:Y:S01]  /*b6c90*/  STL [R1+0x2b34], R16 ;  /* 0x002b341001007387 */ /* 0x0009e20000100800 */
[----:B-1----:R-:W-:-:S03]  /*b6ca0*/  MOV R6, R12 ;  /* 0x0000000c00067202 */ /* 0x002fc60000000f00 */
[----:B------:R1:W-:Y:S04]  /*b6cb0*/  STL [R1+0x2b40], R4 ;  /* 0x002b400401007387 */ /* 0x0003e80000100800 */
[----:B------:R-:W2:Y:S01]  /*b6cc0*/  LDL.LU R12, [R1+0x29a4] ;  /* 0x0029a400010c7983 */ /* 0x000ea20000300800 */
[----:B------:R-:W-:-:S03]  /*b6cd0*/  IMAD.MOV.U32 R7, RZ, RZ, R16 ;  /* 0x000000ffff077224 */ /* 0x000fc600078e0010 */
[----:B------:R1:W-:Y:S04]  /*b6ce0*/  STL [R1+0x2b3c], R11 ;  /* 0x002b3c0b01007387 */ /* 0x0003e80000100800 */
[----:B----4-:R-:W4:Y:S04]  /*b6cf0*/  LDL.LU R16, [R1+0x29ac] ;  /* 0x0029ac0001107983 */ /* 0x010f280000300800 */
[----:B------:R1:W-:Y:S02]  /*b6d00*/  LDGSTS.E [R5+0x3000], desc[UR6][R6.64], P1 ;  /* 0x0300000006057fae */ /* 0x0003e40008921846 */
[----:B-1----:R-:W-:Y:S01]  /*b6d10*/  MOV R6, R4 ;  /* 0x0000000400067202 */ /* 0x002fe20000000f00 */
[----:B------:R-:W-:Y:S01]  /*b6d20*/  IMAD.MOV.U32 R7, RZ, RZ, R11 ;  /* 0x000000ffff077224 */ /* 0x000fe200078e000b */
[----:B------:R-:W4:Y:S04]  /*b6d30*/  LDL.LU R4, [R1+0x2928] ;  /* 0x0029280001047983 */ /* 0x000f280000300800 */
[----:B------:R-:W4:Y:S04]  /*b6d40*/  LDL.LU R11, [R1+0x2930] ;  /* 0x00293000010b7983 */ /* 0x000f280000300800 */
[----:B------:R1:W-:Y:S01]  /*b6d50*/  LDGSTS.E [R5+0x3100], desc[UR6][R6.64], P0 ;  /* 0x0310000006057fae */ /* 0x0003e20008121846 */
[----:B------:R-:W-:-:S05]  /*b6d60*/  IADD3 R13, P2, R13, R161, RZ ;  /* 0x000000a10d0d7210 */ /* 0x000fca0007f5e0ff */
[----:B------:R1:W-:Y:S01]  /*b6d70*/  STL [R1+0x2ab8], R13 ;  /* 0x002ab80d01007387 */ /* 0x0003e20000100800 */
[----:B------:R-:W-:Y:S02]  /*b6d80*/  IADD3 R8, P3, R8, R161, RZ ;  /* 0x000000a108087210 */ /* 0x000fe40007f7e0ff */
[----:B---3--:R-:W-:Y:S02]  /*b6d90*/  IADD3.X R18, R18, R2, RZ, P2, !PT ;  /* 0x0000000212127210 */ /* 0x008fe400017fe4ff */
[----:B-1----:R-:W-:Y:S01]  /*b6da0*/  MOV R6, R13 ;  /* 0x0000000d00067202 */ /* 0x002fe20000000f00 */
[----:B------:R-:W-:Y:S02]  /*b6db0*/  IMAD.X R14, R14, 0x1, R2, P3 ;  /* 0x000000010e0e7824 */ /* 0x000fe400018e0602 */
[----:B------:R1:W-:Y:S04]  /*b6dc0*/  STL [R1+0x2ab4], R18 ;  /* 0x002ab41201007387 */ /* 0x0003e80000100800 */
[----:B------:R-:W-:Y:S04]  /*b6dd0*/  STL [R1+0x2ac0], R8 ;  /* 0x002ac00801007387 */ /* 0x000fe80000100800 */
[----:B------:R-:W3:Y:S01]  /*b6de0*/  LDL.LU R13, [R1+0x2924] ;  /* 0x00292400010d7983 */ /* 0x000ee20000300800 */
[----:B------:R-:W-:-:S03]  /*b6df0*/  IMAD.MOV.U32 R7, RZ, RZ, R18 ;  /* 0x000000ffff077224 */ /* 0x000fc600078e0012 */
[----:B------:R1:W-:Y:S04]  /*b6e00*/  STL [R1+0x2abc], R14 ;  /* 0x002abc0e01007387 */ /* 0x0003e80000100800 */
[----:B-1----:R-:W3:Y:S01]  /*b6e10*/  LDL.LU R18, [R1+0x292c] ;  /* 0x00292c0001127983 */ /* 0x002ee20000300800 */
[----:B------:R-:W-:-:S03]  /*b6e20*/  IADD3 R15, P2, R15, R161, RZ ;  /* 0x000000a10f0f7210 */ /* 0x000fc60007f5e0ff */
[----:B------:R1:W-:Y:S01]  /*b6e30*/  LDGSTS.E [R5+0x4000], desc[UR6][R6.64], P1 ;  /* 0x0400000006057fae */ /* 0x0003e20008921846 */
[----:B------:R-:W-:Y:S02]  /*b6e40*/  IADD3 R19, P3, R19, R161, RZ ;  /* 0x000000a113137210 */ /* 0x000fe40007f7e0ff */
[----:B------:R-:W-:Y:S01]  /*b6e50*/  IADD3.X R17, R17, R2, RZ, P2, !PT ;  /* 0x0000000211117210 */ /* 0x000fe200017fe4ff */
[----:B-1----:R-:W-:Y:S01]  /*b6e60*/  IMAD.MOV.U32 R7, RZ, RZ, R14 ;  /* 0x000000ffff077224 */ /* 0x002fe200078e000e */
[----:B------:R-:W-:Y:S01]  /*b6e70*/  MOV R6, R8 ;  /* 0x0000000800067202 */ /* 0x000fe20000000f00 */
[----:B------:R-:W3:Y:S01]  /*b6e80*/  LDL.LU R14, [R1+0x28a8] ;  /* 0x0028a800010e7983 */ /* 0x000ee20000300800 */
[----:B------:R-:W-:-:S03]  /*b6e90*/  IMAD.X R20, R20, 0x1, R2, P3 ;  /* 0x0000000114147824 */ /* 0x000fc600018e0602 */
[----:B------:R-:W3:Y:S04]  /*b6ea0*/  LDL.LU R8, [R1+0x28b0] ;  /* 0x0028b00001087983 */ /* 0x000ee80000300800 */
[----:B------:R-:W-:Y:S04]  /*b6eb0*/  STL [R1+0x2a28], R15 ;  /* 0x002a280f01007387 */ /* 0x000fe80000100800 */
[----:B------:R1:W-:Y:S04]  /*b6ec0*/  LDGSTS.E [R5+0x4100], desc[UR6][R6.64], P0 ;  /* 0x0410000006057fae */ /* 0x0003e80008121846 */
[----:B------:R1:W-:Y:S04]  /*b6ed0*/  STL [R1+0x2a24], R17 ;  /* 0x002a241101007387 */ /* 0x0003e80000100800 */
[----:B------:R-:W-:Y:S01]  /*b6ee0*/  STL [R1+0x2a30], R19 ;  /* 0x002a301301007387 */ /* 0x000fe20000100800 */
[----:B-1----:R-:W-:-:S03]  /*b6ef0*/  IMAD.MOV.U32 R7, RZ, RZ, R17 ;  /* 0x000000ffff077224 */ /* 0x002fc600078e0011 */
[----:B------:R-:W3:Y:S01]  /*b6f00*/  LDL.LU R17, [R1+0x28a4] ;  /* 0x0028a40001117983 */ /* 0x000ee20000300800 */
[----:B------:R-:W-:-:S03]  /*b6f10*/  MOV R6, R15 ;  /* 0x0000000f00067202 */ /* 0x000fc60000000f00 */
[----:B------:R-:W-:Y:S04]  /*b6f20*/  STL [R1+0x2a2c], R20 ;  /* 0x002a2c1401007387 */ /* 0x000fe80000100800 */
[----:B------:R-:W3:Y:S01]  /*b6f30*/  LDL.LU R15, [R1+0x28ac] ;  /* 0x0028ac00010f7983 */ /* 0x000ee20000300800 */
[----:B--2---:R-:W-:-:S03]  /*b6f40*/  IADD3 R9, P2, R9, R161, RZ ;  /* 0x000000a109097210 */ /* 0x004fc60007f5e0ff */
[----:B------:R1:W-:Y:S01]  /*b6f50*/  LDGSTS.E [R5+0x5000], desc[UR6][R6.64], P1 ;  /* 0x0500000006057fae */ /* 0x0003e20008921846 */
[----:B------:R-:W-:-:S03]  /*b6f60*/  IADD3 R10, P3, R10, R161, RZ ;  /* 0x000000a10a0a7210 */ /* 0x000fc60007f7e0ff */
[----:B------:R-:W-:Y:S01]  /*b6f70*/  STL [R1+0x29a8], R9 ;  /* 0x0029a80901007387 */ /* 0x000fe20000100800 */
[----:B-1----:R-:W-:Y:S01]  /*b6f80*/  MOV R6, R19 ;  /* 0x0000001300067202 */ /* 0x002fe20000000f00 */
[----:B------:R-:W-:Y:S01]  /*b6f90*/  IMAD.MOV.U32 R7, RZ, RZ, R20 ;  /* 0x000000ffff077224 */ /* 0x000fe200078e0014 */
[----:B------:R-:W-:-:S04]  /*b6fa0*/  IADD3.X R12, R12, R2, RZ, P2, !PT ;  /* 0x000000020c0c7210 */ /* 0x000fc800017fe4ff */
[----:B------:R1:W-:Y:S04]  /*b6fb0*/  LDGSTS.E [R5+0x5100], desc[UR6][R6.64], P0 ;  /* 0x0510000006057fae */ /* 0x0003e80008121846 */
[----:B------:R2:W-:Y:S01]  /*b6fc0*/  STL [R1+0x29a4], R12 ;  /* 0x0029a40c01007387 */ /* 0x0005e20000100800 */
[----:B----4-:R-:W-:-:S03]  /*b6fd0*/  IMAD.X R16, R16, 0x1, R2, P3 ;  /* 0x0000000110107824 */ /* 0x010fc600018e0602 */
[----:B------:R-:W-:Y:S01]  /*b6fe0*/  STL [R1+0x29b0], R10 ;  /* 0x0029b00a01007387 */ /* 0x000fe20000100800 */
[----:B-1----:R-:W-:Y:S01]  /*b6ff0*/  MOV R6, R9 ;  /* 0x0000000900067202 */ /* 0x002fe20000000f00 */
[----:B------:R-:W-:Y:S02]  /*b7000*/  IMAD.MOV.U32 R7, RZ, RZ, R12 ;  /* 0x000000ffff077224 */ /* 0x000fe400078e000c */
[----:B--2---:R-:W2:Y:S04]  /*b7010*/  LDL.LU R12, [R1+0x2818] ;  /* 0x00281800010c7983 */ /* 0x004ea80000300800 */
[----:B------:R1:W-:Y:S04]  /*b7020*/  STL [R1+0x29ac], R16 ;  /* 0x0029ac1001007387 */ /* 0x0003e80000100800 */
[----:B------:R4:W-:Y:S04]  /*b7030*/  LDGSTS.E [R5+0x6000], desc[UR6][R6.64], P1 ;  /* 0x0600000006057fae */ /* 0x0009e80008921846 */
[----:B------:R-:W2:Y:S01]  /*b7040*/  LDL.LU R9, [R1+0x2820] ;  /* 0x0028200001097983 */ /* 0x000ea20000300800 */
[----:B----4-:R-:W-:-:S03]  /*b7050*/  IMAD.MOV.U32 R7, RZ, RZ, R16 ;  /* 0x000000ffff077224 */ /* 0x010fc600078e0010 */
[----:B-1----:R-:W4:Y:S01]  /*b7060*/  LDL.LU R16, [R1+0x2814] ;  /* 0x0028140001107983 */ /* 0x002f220000300800 */
[----:B------:R-:W-:-:S03]  /*b7070*/  MOV R6, R10 ;  /* 0x0000000a00067202 */ /* 0x000fc60000000f00 */
[----:B------:R-:W4:Y:S01]  /*b7080*/  LDL.LU R10, [R1+0x281c] ;  /* 0x00281c00010a7983 */ /* 0x000f220000300800 */
[-C--:B------:R-:W-:Y:S02]  /*b7090*/  IADD3 R4, P2, R4, R161.reuse, RZ ;  /* 0x000000a104047210 */ /* 0x080fe40007f5e0ff */
[----:B------:R-:W-:Y:S01]  /*b70a0*/  IADD3 R11, P3, R11, R161, RZ ;  /* 0x000000a10b0b7210 */ /* 0x000fe20007f7e0ff */
[----:B------:R1:W-:Y:S04]  /*b70b0*/  LDGSTS.E [R5+0x6100], desc[UR6][R6.64], P0 ;  /* 0x0610000006057fae */ /* 0x0003e80008121846 */
[----:B------:R-:W-:Y:S01]  /*b70c0*/  STL [R1+0x2928], R4 ;  /* 0x0029280401007387 */ /* 0x000fe20000100800 */
[----:B-1----:R-:W-:Y:S02]  /*b70d0*/  MOV R6, R4 ;  /* 0x0000000400067202 */ /* 0x002fe40000000f00 */
[----:B---3--:R-:W-:-:S05]  /*b70e0*/  IADD3.X R13, R13, R2, RZ, P2, !PT ;  /* 0x000000020d0d7210 */ /* 0x008fca00017fe4ff */
[----:B------:R-:W-:Y:S01]  /*b70f0*/  IMAD.MOV.U32 R7, RZ, RZ, R13 ;  /* 0x000000ffff077224 */ /* 0x000fe200078e000d */
[----:B------:R1:W-:Y:S01]  /*b7100*/  STL [R1+0x2924], R13 ;  /* 0x0029240d01007387 */ /* 0x0003e20000100800 */
[----:B------:R-:W-:-:S03]  /*b7110*/  IMAD.X R18, R18, 0x1, R2, P3 ;  /* 0x0000000112127824 */ /* 0x000fc600018e0602 */
        /* <DEDUP_REMOVED lines=11> */
[----:B------:R1:W-:Y:S04]  /*b71d0*/  LDGSTS.E [R5+0x7100], desc[UR6][R6.64], P0 ;  /* 0x0710000006057fae */ /* 0x0003e80008121846 */
[----:B------:R1:W-:Y:S01]  /*b71e0*/  STL [R1+0x28a8], R14 ;  /* 0x0028a80e01007387 */ /* 0x0003e20000100800 */
[----:B------:R-:W-:Y:S02]  /*b71f0*/  IADD3.X R17, R17, R2, RZ, P2, !PT ;  /* 0x0000000211117210 */ /* 0x000fe400017fe4ff */
[----:B-1----:R-:W-:-:S03]  /*b7200*/  MOV R6, R14 ;  /* 0x0000000e00067202 */ /* 0x002fc60000000f00 */
[----:B------:R1:W-:Y:S01]  /*b7210*/  STL [R1+0x28a4], R17 ;  /* 0x0028a41101007387 */ /* 0x0003e20000100800 */
[----:B------:R-:W-:-:S03]  /*b7220*/  IMAD.X R15, R15, 0x1, R2, P3 ;  /* 0x000000010f0f7824 */ /* 0x000fc600018e0602 */
[----:B------:R2:W-:Y:S01]  /*b7230*/  STL [R1+0x28b0], R8 ;  /* 0x0028b00801007387 */ /* 0x0005e20000100800 */
[----:B------:R-:W-:-:S03]  /*b7240*/  IMAD.MOV.U32 R7, RZ, RZ, R17 ;  /* 0x000000ffff077224 */ /* 0x000fc600078e0011 */
[----:B------:R-:W3:Y:S04]  /*b7250*/  LDL.LU R14, [R1+0x1cc4] ;  /* 0x001cc400010e7983 */ /* 0x000ee80000300800 */
[----:B------:R2:W-:Y:S04]  /*b7260*/  STL [R1+0x28ac], R15 ;  /* 0x0028ac0f01007387 */ /* 0x0005e80000100800 */
[----:B------:R-:W3:Y:S04]  /*b7270*/  LDL.LU R19, [R1+0x1ccc] ;  /* 0x001ccc0001137983 */ /* 0x000ee80000300800 */
[----:B-1----:R-:W3:Y:S04]  /*b7280*/  LDL.LU R17, [R1+0x1cc0] ;  /* 0x001cc00001117983 */ /* 0x002ee80000300800 */
        /* <DEDUP_REMOVED lines=36> */
[----:B-1----:R-:W3:Y:S04]  /*b74d0*/  LDL.LU R18, [R1+0x1dc8] ;  /* 0x001dc80001127983 */ /* 0x002ee80000300800 */
[----:B------:R1:W-:Y:S01]  /*b74e0*/  LDGSTS.E [R5+0xa000], desc[UR6][R6.64], P1 ;  /* 0x0a00000006057fae */ /* 0x0003e20008921846 */
[----:B------:R-:W-:Y:S02]  /*b74f0*/  IADD3 R14, P2, R14, R161, RZ ;  /* 0x000000a10e0e7210 */ /* 0x000fe40007f5e0ff */
[----:B-1----:R-:W-:Y:S01]  /*b7500*/  MOV R6, R4 ;  /* 0x0000000400067202 */ /* 0x002fe20000000f00 */
[----:B------:R-:W-:-:S02]  /*b7510*/  IMAD.MOV.U32 R7, RZ, RZ, R11 ;  /* 0x000000ffff077224 */ /* 0x000fc400078e000b */
[----:B------:R-:W3:Y:S01]  /*b7520*/  LDL.LU R11, [R1+0x1e44] ;  /* 0x001e4400010b7983 */ /* 0x000ee20000300800 */
[----:B------:R-:W-:-:S03]  /*b7530*/  IADD3 R19, P3, R19, R161, RZ ;  /* 0x000000a113137210 */ /* 0x000fc60007f7e0ff */
[----:B------:R-:W3:Y:S01]  /*b7540*/  LDL.LU R4, [R1+0x1e4c] ;  /* 0x001e4c0001047983 */ /* 0x000ee20000300800 */
[----:B------:R-:W-:-:S03]  /*b7550*/  IADD3.X R17, R17, R2, RZ, P2, !PT ;  /* 0x0000000211117210 */ /* 0x000fc600017fe4ff */
[----:B------:R-:W-:Y:S01]  /*b7560*/  STL [R1+0x1cc4], R14 ;  /* 0x001cc40e01007387 */ /* 0x000fe20000100800 */
[----:B------:R-:W-:-:S03]  /*b7570*/  IMAD.X R20, R20, 0x1, R2, P3 ;  /* 0x0000000114147824 */ /* 0x000fc600018e0602 */
        /* <DEDUP_REMOVED lines=13> */
[----:B------:R-:W-:-:S05]  /*b7650*/  IMAD.MOV.U32 R7, RZ, RZ, R20 ;  /* 0x000000ffff077224 */ /* 0x000fca00078e0014 */
[----:B------:R1:W-:Y:S01]  /*b7660*/  LDGSTS.E [R5+0xb100], desc[UR6][R6.64], P0 ;  /* 0x0b10000006057fae */ /* 0x0003e20008121846 */
[----:B------:R-:W-:-:S05]  /*b7670*/  IADD3.X R12, R12, R2, RZ, P2, !PT ;  /* 0x000000020c0c7210 */ /* 0x000fca00017fe4ff */
[----:B------:R2:W-:Y:S01]  /*b7680*/  STL [R1+0x1d40], R12 ;  /* 0x001d400c01007387 */ /* 0x0005e20000100800 */
[----:B-1----:R-:W-:Y:S01]  /*b7690*/  MOV R6, R8 ;  /* 0x0000000800067202 */ /* 0x002fe20000000f00 */
[----:B----4-:R-:W-:Y:S02]  /*b76a0*/  IMAD.X R16, R16, 0x1, R2, P3 ;  /* 0x0000000110107824 */ /* 0x010fe400018e0602 */
[----:B------:R-:W-:Y:S01]  /*b76b0*/  IMAD.MOV.U32 R7, RZ, RZ, R12 ;  /* 0x000000ffff077224 */ /* 0x000fe200078e000c */
[----:B------:R1:W-:Y:S04]  /*b76c0*/  STL [R1+0x1d4c], R15 ;  /* 0x001d4c0f01007387 */ /* 0x0003e80000100800 */
[----:B--2---:R-:W2:Y:S04]  /*b76d0*/  LDL.LU R12, [R1+0x1ec4] ;  /* 0x001ec400010c7983 */ /* 0x004ea80000300800 */
[----:B------:R4:W-:Y:S04]  /*b76e0*/  STL [R1+0x1d48], R16 ;  /* 0x001d481001007387 */ /* 0x0009e80000100800 */
[----:B------:R1:W-:Y:S04]  /*b76f0*/  LDGSTS.E [R5+0xc000], desc[UR6][R6.64], P1 ;  /* 0x0c00000006057fae */ /* 0x0003e80008921846 */
[----:B------:R-:W2:Y:S01]  /*b7700*/  LDL.LU R8, [R1+0x1ecc] ;  /* 0x001ecc0001087983 */ /* 0x000ea20000300800 */
[----:B-1----:R-:W-:-:S03]  /*b7710*/  MOV R6, R15 ;  /* 0x0000000f00067202 */ /* 0x002fc60000000f00 */
[----:B------:R-:W2:Y:S01]  /*b7720*/  LDL.LU R15, [R1+0x1ec0] ;  /* 0x001ec000010f7983 */ /* 0x000ea20000300800 */
[----:B------:R-:W-:-:S03]  /*b7730*/  IMAD.MOV.U32 R7, RZ, RZ, R16 ;  /* 0x000000ffff077224 */ /* 0x000fc600078e0010 */
[----:B----4-:R-:W4:Y:S01]  /*b7740*/  LDL.LU R16, [R1+0x1ec8] ;  /* 0x001ec80001107983 */ /* 0x010f220000300800 */
        /* <DEDUP_REMOVED lines=33> */
[----:B------:R1:W-:Y:S02]  /*b7960*/  LDGSTS.E [R5+0xe000], desc[UR6][R6.64], P1 ;  /* 0x0e00000006057fae */ /* 0x0003e40008921846 */
[----:B-1----:R-:W-:Y:S01]  /*b7970*/  MOV R6, R4 ;  /* 0x0000000400067202 */ /* 0x002fe20000000f00 */
[----:B------:R-:W-:Y:S01]  /*b7980*/  IMAD.MOV.U32 R7, RZ, RZ, R14 ;  /* 0x000000ffff077224 */ /* 0x000fe200078e000e */
[----:B------:R-:W3:Y:S01]  /*b7990*/  LDL.LU R4, [R1+0x2044] ;  /* 0x0020440001047983 */ /* 0x000ee20000300800 */
[----:B--2---:R-:W-:-:S03]  /*b79a0*/  IADD3 R12, P2, R12, R161, RZ ;  /* 0x000000a10c0c7210 */ /* 0x004fc60007f5e0ff */
[----:B------:R-:W2:Y:S04]  /*b79b0*/  LDL.LU R14, [R1+0x204c] ;  /* 0x00204c00010e7983 */ /* 0x000ea80000300800 */
[----:B------:R1:W-:Y:S04]  /*b79c0*/  STL [R1+0x1ec4], R12 ;  /* 0x001ec40c01007387 */ /* 0x0003e80000100800 */
[----:B------:R1:W-:Y:S01]  /*b79d0*/  LDGSTS.E [R5+0xe100], desc[UR6][R6.64], P0 ;  /* 0x0e10000006057fae */ /* 0x0003e20008121846 */
[----:B------:R-:W-:Y:S02]  /*b79e0*/  IADD3 R8, P3, R8, R161, RZ ;  /* 0x000000a108087210 */ /* 0x000fe40007f7e0ff */
[----:B------:R-:W-:-:S02]  /*b79f0*/  IADD3.X R15, R15, R2, RZ, P2, !PT ;  /* 0x000000020f0f7210 */ /* 0x000fc400017fe4ff */
[----:B-1----:R-:W-:Y:S01]  /*b7a00*/  MOV R6, R12 ;  /* 0x0000000c00067202 */ /* 0x002fe20000000f00 */
[----:B----4-:R-:W-:Y:S02]  /*b7a10*/  IMAD.X R16, R16, 0x1, R2, P3 ;  /* 0x0000000110107824 */ /* 0x010fe400018e0602 */
[----:B------:R1:W-:Y:S04]  /*b7a20*/  STL [R1+0x1ec0], R15 ;  /* 0x001ec00f01007387 */ /* 0x0003e80000100800 */
[----:B------:R4:W-:Y:S04]  /*b7a30*/  STL [R1+0x1ecc], R8 ;  /* 0x001ecc0801007387 */ /* 0x0009e80000100800 */
[----:B------:R-:W2:Y:S01]  /*b7a40*/  LDL.LU R12, [R1+0x2040] ;  /* 0x00204000010c7983 */ /* 0x000ea20000300800 */
[----:B------:R-:W-:-:S03]  /*b7a50*/  IMAD.MOV.U32 R7, RZ, RZ, R15 ;  /* 0x000000ffff077224 */ /* 0x000fc600078e000f */
[----:B------:R4:W-:Y:S04]  /*b7a60*/  STL [R1+0x1ec8], R16 ;  /* 0x001ec81001007387 */ /* 0x0009e80000100800 */
[----:B-1----:R-:W2:Y:S04]  /*b7a70*/  LDL.LU R15, [R1+0x2048] ;  /* 0x00204800010f7983 */ /* 0x002ea80000300800 */
[----:B------:R1:W-:Y:S02]  /*b7a80*/  LDGSTS.E [R5+0xf000], desc[UR6][R6.64], P1 ;  /* 0x0f00000006057fae */ /* 0x0003e40008921846 */
[----:B-1----:R-:W-:Y:S01]  /*b7a90*/  MOV R6, R8 ;  /* 0x0000000800067202 */ /* 0x002fe20000000f00 */
[----:B------:R-:W-:Y:S01]  /*b7aa0*/  IMAD.MOV.U32 R7, RZ, RZ, R16 ;  /* 0x000000ffff077224 */ /* 0x000fe200078e0010 */
[----:B----4-:R-:W4:Y:S04]  /*b7ab0*/  LDL.LU R8, [R1+0x20c4] ;  /* 0x0020c40001087983 */ /* 0x010f280000300800 */
        /* <DEDUP_REMOVED lines=32> */
[----:B------:R-:W-:-:S03]  /*b7cc0*/  IADD3 R4, P2, R4, R161, RZ ;  /* 0x000000a104047210 */ /* 0x000fc60007f5e0ff */
[----:B------:R1:W-:Y:S01]  /*b7cd0*/  LDGSTS.E [R5+0x11000], desc[UR6][R6.64], P1 ;  /* 0x1100000006057fae */ /* 0x0003e20008921846 */
[----:B--2---:R-:W-:-:S03]  /*b7ce0*/  IADD3 R14, P3, R14, R161, RZ ;  /* 0x000000a10e0e7210 */ /* 0x004fc60007f7e0ff */
[----:B------:R-:W-:Y:S01]  /*b7cf0*/  STL [R1+0x2044], R4 ;  /* 0x0020440401007387 */ /* 0x000fe20000100800 */
[----:B-1----:R-:W-:Y:S01]  /*b7d00*/  MOV R6, R19 ;  /* 0x0000001300067202 */ /* 0x002fe20000000f00 */
[----:B------:R-:W-:-:S05]  /*b7d10*/  IMAD.MOV.U32 R7, RZ, RZ, R20 ;  /* 0x000000ffff077224 */ /* 0x000fca00078e0014 */
[----:B------:R1:W-:Y:S01]  /*b7d20*/  LDGSTS.E [R5+0x11100], desc[UR6][R6.64], P0 ;  /* 0x1110000006057fae */ /* 0x0003e20008121846 */
[----:B------:R-:W-:Y:S02]  /*b7d30*/  IADD3.X R12, R12, R2, RZ, P2, !PT ;  /* 0x000000020c0c7210 */ /* 0x000fe400017fe4ff */
[----:B-1----:R-:W-:-:S03]  /*b7d40*/  MOV R6, R4 ;  /* 0x0000000400067202 */ /* 0x002fc60000000f00 */
[----:B------:R-:W-:Y:S01]  /*b7d50*/  IMAD.MOV.U32 R7, RZ, RZ, R12 ;  /* 0x000000ffff077224 */ /* 0x000fe200078e000c */
[----:B------:R1:W-:Y:S01]  /*b7d60*/  STL [R1+0x2040], R12 ;  /* 0x0020400c01007387 */ /* 0x0003e20000100800 */
[----:B------:R-:W-:-:S03]  /*b7d70*/  IMAD.X R15, R15, 0x1, R2, P3 ;  /* 0x000000010f0f7824 */ /* 0x000fc600018e0602 */
[----:B------:R2:W-:Y:S04]  /*b7d80*/  STL [R1+0x204c], R14 ;  /* 0x00204c0e01007387 */ /* 0x0005e80000100800 */
[----:B------:R2:W-:Y:S04]  /*b7d90*/  LDGSTS.E [R5+0x12000], desc[UR6][R6.64], P1 ;  /* 0x1200000006057fae */ /* 0x0005e80008921846 */
[----:B-1----:R-:W3:Y:S04]  /*b7da0*/  LDL.LU R12, [R1+0x222c] ;  /* 0x00222c00010c7983 */ /* 0x002ee80000300800 */
[----:B------:R1:W-:Y:S04]  /*b7db0*/  STL [R1+0x2048], R15 ;  /* 0x0020480f01007387 */ /* 0x0003e80000100800 */
[----:B------:R-:W3:Y:S01]  /*b7dc0*/  LDL.LU R4, [R1+0x2234] ;  /* 0x0022340001047983 */ /* 0x000ee20000300800 */
[----:B--2---:R-:W-:-:S03]  /*b7dd0*/  MOV R6, R14 ;  /* 0x0000000e00067202 */ /* 0x004fc60000000f00 */
[----:B------:R-:W2:Y:S01]  /*b7de0*/  LDL.LU R14, [R1+0x2228] ;  /* 0x00222800010e7983 */ /* 0x000ea20000300800 */
[----:B------:R-:W-:-:S03]  /*b7df0*/  IMAD.MOV.U32 R7, RZ, RZ, R15 ;  /* 0x000000ffff077224 */ /* 0x000fc600078e000f */
[----:B-1----:R-:W2:Y:S01]  /*b7e00*/  LDL.LU R15, [R1+0x2230] ;  /* 0x00223000010f7983 */ /* 0x002ea20000300800 */
[-C--:B----4-:R-:W-:Y:S02]  /*b7e10*/  IADD3 R8, P2, R8, R161.reuse, RZ ;  /* 0x000000a108087210 */ /* 0x090fe40007f5e0ff */
        /* <DEDUP_REMOVED lines=35> */
[----:B------:R-:W3:Y:S04]  /*b8050*/  LDL.LU R9, [R1+0x233c] ;  /* 0x00233c0001097983 */ /* 0x000ee80000300800 */
[----:B------:R-:W3:Y:S04]  /*b8060*/  LDL.LU R11, [R1+0x2344] ;  /* 0x00234400010b7983 */ /* 0x000ee80000300800 */
[----:B------:R1:W-:Y:S01]  /*b8070*/  LDGSTS.E [R5+0x14100], desc[UR6][R6.64], P0 ;  /* 0x1410000006057fae */ /* 0x0003e20008121846 */
[----:B------:R-:W-:-:S02]  /*b8080*/  IADD3 R12, P2, R12, R161, RZ ;  /* 0x000000a10c0c7210 */ /* 0x000fc40007f5e0ff */
[----:B------:R-:W-:Y:S02]  /*b8090*/  IADD3 R4, P3, R4, R161, RZ ;  /* 0x000000a104047210 */ /* 0x000fe40007f7e0ff */
[----:B--2---:R-:W-:Y:S01]  /*b80a0*/  IADD3.X R14, R14, R2, RZ, P2, !PT ;  /* 0x000000020e0e7210 */ /* 0x004fe200017fe4ff */
[----:B------:R2:W-:Y:S01]  /*b80b0*/  STL [R1+0x222c], R12 ;  /* 0x00222c0c01007387 */ /* 0x0005e20000100800 */
[----:B-1----:R-:W-:Y:S01]  /*b80c0*/  MOV R6, R12 ;  /* 0x0000000c00067202 */ /* 0x002fe20000000f00 */
[----:B------:R-:W-:Y:S02]  /*b80d0*/  IMAD.X R15, R15, 0x1, R2, P3 ;  /* 0x000000010f0f7824 */ /* 0x000fe400018e0602 */
[----:B------:R1:W-:Y:S04]  /*b80e0*/  STL [R1+0x2228], R14 ;  /* 0x0022280e01007387 */ /* 0x0003e80000100800 */
[----:B------:R1:W-:Y:S01]  /*b80f0*/  STL [R1+0x2234], R4 ;  /* 0x0022340401007387 */ /* 0x0003e20000100800 */
[----:B------:R-:W-:-:S03]  /*b8100*/  IMAD.MOV.U32 R7, RZ, RZ, R14 ;  /* 0x000000ffff077224 */ /* 0x000fc600078e000e */
[----:B--2---:R-:W2:Y:S04]  /*b8110*/  LDL.LU R12, [R1+0x2338] ;  /* 0x00233800010c7983 */ /* 0x004ea80000300800 */
[----:B------:R1:W-:Y:S04]  /*b8120*/  STL [R1+0x2230], R15 ;  /* 0x0022300f01007387 */ /* 0x0003e80000100800 */
[----:B-1----:R-:W2:Y:S04]  /*b8130*/  LDL.LU R14, [R1+0x2340] ;  /* 0x00234000010e7983 */ /* 0x002ea80000300800 */
[----:B------:R1:W-:Y:S02]  /*b8140*/  LDGSTS.E [R5+0x15000], desc[UR6][R6.64], P1 ;  /* 0x1500000006057fae */ /* 0x0003e40008921846 */
[----:B-1----:R-:W-:Y:S01]  /*b8150*/  MOV R6, R4 ;  /* 0x0000000400067202 */ /* 0x002fe20000000f00 */
[----:B------:R-:W-:Y:S01]  /*b8160*/  IMAD.MOV.U32 R7, RZ, RZ, R15 ;  /* 0x000000ffff077224 */ /* 0x000fe200078e000f */
[----:B------:R-:W2:Y:S04]  /*b8170*/  LDL.LU R4, [R1+0x23bc] ;  /* 0x0023bc0001047983 */ /* 0x000ea80000300800 */
[----:B------:R-:W2:Y:S04]  /*b8180*/  LDL.LU R15, [R1+0x23c4] ;  /* 0x0023c400010f7983 */ /* 0x000ea80000300800 */
[----:B------:R1:W-:Y:S01]  /*b8190*/  LDGSTS.E [R5+0x15100], desc[UR6][R6.64], P0 ;  /* 0x1510000006057fae */ /* 0x0003e20008121846 */
[----:B----4-:R-:W-:-:S05]  /*b81a0*/  IADD3 R13, P2, R13, R161, RZ ;  /* 0x000000a10d0d7210 */ /* 0x010fca0007f5e0ff */
[----:B------:R4:W-:Y:S01]  /*b81b0*/  STL [R1+0x223c], R13 ;  /* 0x00223c0d01007387 */ /* 0x0009e20000100800 */
[----:B------:R-:W-:Y:S02]  /*b81c0*/  IADD3 R8, P3, R8, R161, RZ ;  /* 0x000000a108087210 */ /* 0x000fe40007f7e0ff */
[----:B---3--:R-:W-:Y:S02]  /*b81d0*/  IADD3.X R18, R18, R2, RZ, P2, !PT ;  /* 0x0000000212127210 */ /* 0x008fe400017fe4ff */
[----:B-1----:R-:W-:Y:S01]  /*b81e0*/  MOV R6, R13 ;  /* 0x0000000d00067202 */ /* 0x002fe20000000f00 */
[----:B------:R-:W-:Y:S02]  /*b81f0*/  IMAD.X R16, R16, 0x1, R2, P3 ;  /* 0x0000000110107824 */ /* 0x000fe400018e0602 */
[----:B------:R1:W-:Y:S04]  /*b8200*/  STL [R1+0x2238], R18 ;  /* 0x0022381201007387 */ /* 0x0003e80000100800 */
[----:B------:R-:W-:Y:S04]  /*b8210*/  STL [R1+0x2244], R8 ;  /* 0x0022440801007387 */ /* 0x000fe80000100800 */
[----:B----4-:R-:W3:Y:S01]  /*b8220*/  LDL.LU R13, [R1+0x23b8] ;  /* 0x0023b800010d7983 */ /* 0x010ee20000300800 */
[----:B------:R-:W-:-:S03]  /*b8230*/  IMAD.MOV.U32 R7, RZ, RZ, R18 ;  /* 0x000000ffff077224 */ /* 0x000fc600078e0012 */
[----:B------:R4:W-:Y:S04]  /*b8240*/  STL [R1+0x2240], R16 ;  /* 0x0022401001007387 */ /* 0x0009e80000100800 */
[----:B-1----:R-:W3:Y:S04]  /*b8250*/  LDL.LU R18, [R1+0x23c0] ;  /* 0x0023c00001127983 */ /* 0x002ee80000300800 */
[----:B------:R1:W-:Y:S01]  /*b8260*/  LDGSTS.E [R5+0x16000], desc[UR6][R6.64], P1 ;  /* 0x1600000006057fae */ /* 0x0003e20008921846 */
[----:B------:R-:W-:Y:S02]  /*b8270*/  IADD3 R10, P2, R10, R161, RZ ;  /* 0x000000a10a0a7210 */ /* 0x000fe40007f5e0ff */
[----:B-1----:R-:W-:Y:S01]  /*b8280*/  MOV R6, R8 ;  /* 0x0000000800067202 */ /* 0x002fe20000000f00 */
[----:B------:R-:W-:-:S02]  /*b8290*/  IMAD.MOV.U32 R7, RZ, RZ, R16 ;  /* 0x000000ffff077224 */ /* 0x000fc400078e0010 */
[----:B----4-:R-:W4:Y:S01]  /*b82a0*/  LDL.LU R16, [R1+0x23cc] ;  /* 0x0023cc0001107983 */ /* 0x010f220000300800 */
[----:B------:R-:W-:-:S03]  /*b82b0*/  IADD3 R19, P3, R19, R161, RZ ;  /* 0x000000a113137210 */ /* 0x000fc60007f7e0ff */
[----:B------:R-:W4:Y:S01]  /*b82c0*/  LDL.LU R8, [R1+0x23d4] ;  /* 0x0023d40001087983 */ /* 0x000f220000300800 */
[----:B------:R-:W-:-:S03]  /*b82d0*/  IADD3.X R17, R17, R2, RZ, P2, !PT ;  /* 0x0000000211117210 */ /* 0x000fc600017fe4ff */
[----:B------:R-:W-:Y:S01]  /*b82e0*/  STL [R1+0x22bc], R10 ;  /* 0x0022bc0a01007387 */ /* 0x000fe20000100800 */
[----:B------:R-:W-:-:S03]  /*b82f0*/  IMAD.X R20, R20, 0x1, R2, P3 ;  /* 0x0000000114147824 */ /* 0x000fc600018e0602 */
[----:B------:R1:W-:Y:S04]  /*b8300*/  LDGSTS.E [R5+0x16100], desc[UR6][R6.64], P0 ;  /* 0x1610000006057fae */ /* 0x0003e80008121846 */
[----:B------:R1:W-:Y:S04]  /*b8310*/  STL [R1+0x22b8], R17 ;  /* 0x0022b81101007387 */ /* 0x0003e80000100800 */
[----:B------:R-:W-:Y:S01]  /*b8320*/  STL [R1+0x22c4], R19 ;  /* 0x0022c41301007387 */ /* 0x000fe20000100800 */
[----:B-1----:R-:W-:-:S03]  /*b8330*/  IMAD.MOV.U32 R7, RZ, RZ, R17 ;  /* 0x000000ffff077224 */ /* 0x002fc600078e0011 */
[----:B------:R-:W4:Y:S01]  /*b8340*/  LDL.LU R17, [R1+0x23c8] ;  /* 0x0023c80001117983 */ /* 0x000f220000300800 */
[----:B------:R-:W-:-:S03]  /*b8350*/  MOV R6, R10 ;  /* 0x0000000a00067202 */ /* 0x000fc60000000f00 */
[----:B------:R-:W-:Y:S04]  /*b8360*/  STL [R1+0x22c0], R20 ;  /* 0x0022c01401007387 */ /* 0x000fe80000100800 */
[----:B------:R-:W4:Y:S01]  /*b8370*/  LDL.LU R10, [R1+0x23d0] ;  /* 0x0023d000010a7983 */ /* 0x000f220000300800 */
[-C--:B------:R-:W-:Y:S02]  /*b8380*/  IADD3 R9, P2, R9, R161.reuse, RZ ;  /* 0x000000a109097210 */ /* 0x080fe40007f5e0ff */
[----:B------:R-:W-:Y:S01]  /*b8390*/  IADD3 R11, P3, R11, R161, RZ ;  /* 0x000000a10b0b7210 */ /* 0x000fe20007f7e0ff */
[----:B------:R1:W-:Y:S04]  /*b83a0*/  LDGSTS.E [R5+0x17000], desc[UR6][R6.64], P1 ;  /* 0x1700000006057fae */ /* 0x0003e80008921846 */
[----:B------:R2:W-:Y:S01]  /*b83b0*/  STL [R1+0x233c], R9 ;  /* 0x00233c0901007387 */ /* 0x0005e20000100800 */
[----:B-1----:R-:W-:Y:S01]  /*b83c0*/  MOV R6, R19 ;  /* 0x0000001300067202 */ /* 0x002fe20000000f00 */
[----:B------:R-:W-:-:S05]  /*b83d0*/  IMAD.MOV.U32 R7, RZ, RZ, R20 ;  /* 0x000000ffff077224 */ /* 0x000fca00078e0014 */
[----:B------:R1:W-:Y:S01]  /*b83e0*/  LDGSTS.E [R5+0x17100], desc[UR6][R6.64], P0 ;  /* 0x1710000006057fae */ /* 0x0003e20008121846 */
[----:B--2---:R-:W-:Y:S02]  /*b83f0*/  IADD3.X R12, R12, R2, RZ, P2, !PT ;  /* 0x000000020c0c7210 */ /* 0x004fe400017fe4ff */
[----:B-1----:R-:W-:-:S03]  /*b8400*/  MOV R6, R9 ;  /* 0x0000000900067202 */ /* 0x002fc60000000f00 */
[----:B------:R-:W-:Y:S01]  /*b8410*/  IMAD.MOV.U32 R7, RZ, RZ, R12 ;  /* 0x000000ffff077224 */ /* 0x000fe200078e000c */
[----:B------:R1:W-:Y:S01]  /*b8420*/  STL [R1+0x2338], R12 ;  /* 0x0023380c01007387 */ /* 0x0003e20000100800 */
[----:B------:R-:W-:-:S03]  /*b8430*/  IMAD.X R14, R14, 0x1, R2, P3 ;  /* 0x000000010e0e7824 */ /* 0x000fc600018e0602 */
[----:B------:R2:W-:Y:S04]  /*b8440*/  STL [R1+0x2344], R11 ;  /* 0x0023440b01007387 */ /* 0x0005e80000100800 */
[----:B------:R-:W4:Y:S04]  /*b8450*/  LDL.LU R9, [R1+0x23dc] ;  /* 0x0023dc0001097983 */ /* 0x000f280000300800 */
[----:B------:R2:W-:Y:S04]  /*b8460*/  STL [R1+0x2340], R14 ;  /* 0x0023400e01007387 */ /* 0x0005e80000100800 */
[----:B-1----:R-:W4:Y:S04]  /*b8470*/  LDL.LU R12, [R1+0x23e4] ;  /* 0x0023e400010c7983 */ /* 0x002f280000300800 */
[----:B------:R1:W-:Y:S02]  /*b8480*/  LDGSTS.E [R5+0x18000], desc[UR6][R6.64], P1 ;  /* 0x1800000006057fae */ /* 0x0003e40008921846 */
[----:B-1----:R-:W-:-:S02]  /*b8490*/  MOV R6, R11 ;  /* 0x0000000b00067202 */ /* 0x002fc40000000f00 */
[----:B--2---:R-:W2:Y:S01]  /*b84a0*/  LDL.LU R11, [R1+0x23d8] ;  /* 0x0023d800010b7983 */ /* 0x004ea20000300800 */
[----:B------:R-:W-:-:S03]  /*b84b0*/  IMAD.MOV.U32 R7, RZ, RZ, R14 ;  /* 0x000000ffff077224 */ /* 0x000fc600078e000e */
[----:B------:R-:W2:Y:S01]  /*b84c0*/  LDL.LU R14, [R1+0x23e0] ;  /* 0x0023e000010e7983 */ /* 0x000ea20000300800 */
        /* <DEDUP_REMOVED lines=9> */
[----:B------:R3:W-:Y:S04]  /*b8560*/  STL [R1+0x23c4], R15 ;  /* 0x0023c40f01007387 */ /* 0x0007e80000100800 */
[----:B------:R3:W-:Y:S04]  /*b8570*/  LDGSTS.E [R5+0x19000], desc[UR6][R6.64], P1 ;  /* 0x1900000006057fae */ /* 0x0007e80008921846 */
[----:B-1----:R-:W2:Y:S04]  /*b8580*/  LDL.LU R13, [R1+0x23ec] ;  /* 0x0023ec00010d7983 */ /* 0x002ea80000300800 */
[----:B------:R1:W-:Y:S04]  /*b8590*/  STL [R1+0x23c0], R18 ;  /* 0x0023c01201007387 */ /* 0x0003e80000100800 */
[----:B------:R-:W2:Y:S01]  /*b85a0*/  LDL.LU R4, [R1+0x23f4] ;  /* 0x0023f40001047983 */ /* 0x000ea20000300800 */
[----:B---3--:R-:W-:-:S03]  /*b85b0*/  MOV R6, R15 ;  /* 0x0000000f00067202 */ /* 0x008fc60000000f00 */
[----:B------:R-:W3:Y:S01]  /*b85c0*/  LDL.LU R15, [R1+0x23e8] ;  /* 0x0023e800010f7983 */ /* 0x000ee20000300800 */
[----:B----4-:R-:W-:-:S03]  /*b85d0*/  IADD3 R16, P2, R16, R161, RZ ;  /* 0x000000a110107210 */ /* 0x010fc60007f5e0ff */
[----:B------:R-:W4:Y:S01]  /*b85e0*/  LDL.LU R20, [R1+0x23f0] ;  /* 0x0023f00001147983 */ /* 0x000f220000300800 */
[----:B------:R-:W-:Y:S01]  /*b85f0*/  IADD3 R8, P3, R8, R161, RZ ;  /* 0x000000a108087210 */ /* 0x000fe20007f7e0ff */
[----:B------:R-:W-:Y:S02]  /*b8600*/  IMAD.MOV.U32 R7, RZ, RZ, R18 ;  /* 0x000000ffff077224 */ /* 0x000fe400078e0012 */
[----:B------:R1:W-:Y:S04]  /*b8610*/  STL [R1+0x23cc], R16 ;  /* 0x0023cc1001007387 */ /* 0x0003e80000100800 */
[----:B------:R1:W-:Y:S01]  /*b8620*/  LDGSTS.E [R5+0x19100], desc[UR6][R6.64], P0 ;  /* 0x1910000006057fae */ /* 0x0003e20008121846 */
[----:B------:R-:W-:-:S05]  /*b8630*/  IADD3.X R17, R17, R2, RZ, P2, !PT ;  /* 0x0000000211117210 */ /* 0x000fca00017fe4ff */
[----:B------:R1:W-:Y:S01]  /*b8640*/  STL [R1+0x23c8], R17 ;  /* 0x0023c81101007387 */ /* 0x0003e20000100800 */
[----:B------:R-:W-:-:S03]  /*b8650*/  IMAD.X R10, R10, 0x1, R2, P3 ;  /* 0x000000010a0a7824 */ /* 0x000fc600018e0602 */
[----:B------:R-:W-:Y:S01]  /*b8660*/  STL [R1+0x23d4], R8 ;  /* 0x0023d40801007387 */ /* 0x000fe20000100800 */
[----:B-1----:R-:W-:-:S03]  /*b8670*/  MOV R6, R16 ;  /* 0x0000001000067202 */ /* 0x002fc60000000f00 */
[----:B------:R-:W4:Y:S04]  /*b8680*/  LDL.LU R18, [R1+0x23fc] ;  /* 0x0023fc0001127983 */ /* 0x000f280000300800 */
[----:B------:R1:W-:Y:S04]  /*b8690*/  STL [R1+0x23d0], R10 ;  /* 0x0023d00a01007387 */ /* 0x0003e80000100800 */
[----:B------:R-:W4:Y:S04]  /*b86a0*/  LDL.LU R16, [R1+0x2404] ;  /* 0x0024040001107983 */ /* 0x000f280000300800 */
[----:B------:R-:W4:Y:S01]  /*b86b0*/  LDL.LU R19, [R1+0x23f8] ;  /* 0x0023f80001137983 */ /* 0x000f220000300800 */
[----:B------:R-:W-:-:S03]  /*b86c0*/  IMAD.MOV.U32 R7, RZ, RZ, R17 ;  /* 0x000000ffff077224 */ /* 0x000fc600078e0011 */
[----:B------:R-:W4:Y:S04]  /*b86d0*/  LDL.LU R17, [R1+0x2400] ;  /* 0x0024000001117983 */ /* 0x000f280000300800 */
[----:B------:R1:W-:Y:S02]  /*b86e0*/  LDGSTS.E [R5+0x1a000], desc[UR6][R6.64], P1 ;  /* 0x1a00000006057fae */ /* 0x0003e40008921846 */
[----:B-1----:R-:W-:Y:S01]  /*b86f0*/  MOV R6, R8 ;  /* 0x0000000800067202 */ /* 0x002fe20000000f00 */
[----:B------:R-:W-:Y:S02]  /*b8700*/  IMAD.MOV.U32 R7, RZ, RZ, R10 ;  /* 0x000000ffff077224 */ /* 0x000fe400078e000a */
[----:B------:R-:W4:Y:S01]  /*b8710*/  LDL.LU R10, [R1+0x240c] ;  /* 0x00240c00010a7983 */ /* 0x000f220000300800 */
[----:B------:R-:W-:-:S03]  /*b8720*/  IADD3 R9, P2, R9, R161, RZ ;  /* 0x000000a109097210 */ /* 0x000fc60007f5e0ff */
[----:B------:R-:W4:Y:S01]  /*b8730*/  LDL.LU R8, [R1+0x2414] ;  /* 0x0024140001087983 */ /* 0x000f220000300800 */
[----:B------:R-:W-:-:S03]  /*b8740*/  IADD3 R12, P3, R12, R161, RZ ;  /* 0x000000a10c0c7210 */ /* 0x000fc60007f7e0ff */
[----:B------:R-:W-:Y:S04]  /*b8750*/  STL [R1+0x23dc], R9 ;  /* 0x0023dc0901007387 */ /* 0x000fe80000100800 */
[----:B------:R1:W-:Y:S01]  /*b8760*/  LDGSTS.E [R5+0x1a100], desc[UR6][R6.64], P0 ;  /* 0x1a10000006057fae */ /* 0x0003e20008121846 */
[----:B--2---:R-:W-:Y:S01]  /*b8770*/  IADD3.X R11, R11, R2, RZ, P2, !PT ;  /* 0x000000020b0b7210 */ /* 0x004fe200017fe4ff */
[----:B------:R-:W-:-:S04]  /*b8780*/  IMAD.X R14, R14, 0x1, R2, P3 ;  /* 0x000000010e0e7824 */ /* 0x000fc800018e0602 */
[----:B------:R2:W-:Y:S01]  /*b8790*/  STL [R1+0x23d8], R11 ;  /* 0x0023d80b01007387 */ /* 0x0005e20000100800 */
[----:B-1----:R-:W-:Y:S01]  /*b87a0*/  IMAD.MOV.U32 R7, RZ, RZ, R11 ;  /* 0x000000ffff077224 */ /* 0x002fe200078e000b */
[----:B------:R-:W-:Y:S02]  /*b87b0*/  MOV R6, R9 ;  /* 0x0000000900067202 */ /* 0x000fe40000000f00 */
[----:B------:R1:W-:Y:S04]  /*b87c0*/  STL [R1+0x23e4], R12 ;  /* 0x0023e40c01007387 */ /* 0x0003e80000100800 */
[----:B------:R1:W-:Y:S04]  /*b87d0*/  LDGSTS.E [R5+0x1b000], desc[UR6][R6.64], P1 ;  /* 0x1b00000006057fae */ /* 0x0003e80008921846 */
[----:B--2---:R-:W2:Y:S04]  /*b87e0*/  LDL.LU R11, [R1+0x2408] ;  /* 0x00240800010b7983 */ /* 0x004ea80000300800 */
[----:B------:R1:W-:Y:S04]  /*b87f0*/  STL [R1+0x23e0], R14 ;  /* 0x0023e00e01007387 */ /* 0x0003e80000100800 */
[----:B------:R-:W2:Y:S01]  /*b8800*/  LDL.LU R9, [R1+0x2410] ;  /* 0x0024100001097983 */ /* 0x000ea20000300800 */
[----:B-1----:R-:W-:Y:S01]  /*b8810*/  MOV R6, R12 ;  /* 0x0000000c00067202 */ /* 0x002fe20000000f00 */
[----:B------:R-:W-:-:S02]  /*b8820*/  IMAD.MOV.U32 R7, RZ, RZ, R14 ;  /* 0x000000ffff077224 */ /* 0x000fc400078e000e */
[----:B------:R-:W2:Y:S04]  /*b8830*/  LDL.LU R12, [R1+0x241c] ;  /* 0x00241c00010c7983 */ /* 0x000ea80000300800 */
[----:B------:R-:W2:Y:S04]  /*b8840*/  LDL.LU R14, [R1+0x2424] ;  /* 0x00242400010e7983 */ /* 0x000ea80000300800 */
[----:B------:R1:W-:Y:S01]  /*b8850*/  LDGSTS.E [R5+0x1b100], desc[UR6][R6.64], P0 ;  /* 0x1b10000006057fae */ /* 0x0003e20008121846 */
[----:B------:R-:W-:-:S05]  /*b8860*/  IADD3 R13, P2, R13, R161, RZ ;  /* 0x000000a10d0d7210 */ /* 0x000fca0007f5e0ff */
[----:B------:R4:W-:Y:S01]  /*b8870*/  STL [R1+0x23ec], R13 ;  /* 0x0023ec0d01007387 */ /* 0x0009e20000100800 */
[----:B------:R-:W-:Y:S02]  /*b8880*/  IADD3 R4, P3, R4, R161, RZ ;  /* 0x000000a104047210 */ /* 0x000fe40007f7e0ff */
[----:B---3--:R-:W-:Y:S02]  /*b8890*/  IADD3.X R15, R15, R2, RZ, P2, !PT ;  /* 0x000000020f0f7210 */ /* 0x008fe400017fe4ff */
[----:B-1----:R-:W-:-:S03]  /*b88a0*/  MOV R6, R13 ;  /* 0x0000000d00067202 */ /* 0x002fc60000000f00 */
[----:B------:R1:W-:Y:S01]  /*b88b0*/  STL [R1+0x23e8], R15 ;  /* 0x0023e80f01007387 */ /* 0x0003e20000100800 */
[----:B----4-:R-:W-:-:S03]  /*b88c0*/  IMAD.X R20, R20, 0x1, R2, P3 ;  /* 0x0000000114147824 */ /* 0x010fc600018e0602 */
[----:B------:R-:W-:Y:S04]  /*b88d0*/  STL [R1+0x23f4], R4 ;  /* 0x0023f40401007387 */ /* 0x000fe80000100800 */
[----:B------:R-:W3:Y:S01]  /*b88e0*/  LDL.LU R13, [R1+0x2418] ;  /* 0x00241800010d7983 */ /* 0x000ee20000300800 */
[----:B------:R-:W-:-:S03]  /*b88f0*/  IMAD.MOV.U32 R7, RZ, RZ, R15 ;  /* 0x000000ffff077224 */ /* 0x000fc600078e000f */
[----:B------:R4:W-:Y:S04]  /*b8900*/  STL [R1+0x23f0], R20 ;  /* 0x0023f01401007387 */ /* 0x0009e80000100800 */
[----:B-1----:R-:W3:Y:S04]  /*b8910*/  LDL.LU R15, [R1+0x2420] ;  /* 0x00242000010f7983 */ /* 0x002ee80000300800 */
[----:B------:R1:W-:Y:S01]  /*b8920*/  LDGSTS.E [R5+0x1c000], desc[UR6][R6.64], P1 ;  /* 0x1c00000006057fae */ /* 0x0003e20008921846 */
[-C--:B------:R-:W-:Y:S01]  /*b8930*/  IADD3 R18, P2, R18, R161.reuse, RZ ;  /* 0x000000a112127210 */ /* 0x080fe20007f5e0ff */
[----:B-1----:R-:W-:Y:S01]  /*b8940*/  IMAD.MOV.U32 R7, RZ, RZ, R20 ;  /* 0x000000ffff077224 */ /* 0x002fe200078e0014 */
[----:B------:R-:W-:Y:S01]  /*b8950*/  MOV R6, R4 ;  /* 0x0000000400067202 */ /* 0x000fe20000000f00 */
[----:B----4-:R-:W4:Y:S04]  /*b8960*/  LDL.LU R20, [R1+0x242c] ;  /* 0x00242c0001147983 */ /* 0x010f280000300800 */
[----:B------:R-:W4:Y:S01]  /*b8970*/  LDL.LU R4, [R1+0x2434] ;  /* 0x0024340001047983 */ /* 0x000f220000300800 */
[----:B------:R-:W-:-:S02]  /*b8980*/  IADD3 R16, P3, R16, R161, RZ ;  /* 0x000000a110107210 */ /* 0x000fc40007f7e0ff */
[----:B------:R-:W-:Y:S01]  /*b8990*/  IADD3.X R19, R19, R2, RZ, P2, !PT ;  /* 0x0000000213137210 */ /* 0x000fe200017fe4ff */
[----:B------:R-:W-:Y:S04]  /*b89a0*/  STL [R1+0x23fc], R18 ;  /* 0x0023fc1201007387 */ /* 0x000fe80000100800 */
[----:B------:R-:W-:Y:S01]  /*b89b0*/  STL [R1+0x23f8], R19 ;  /* 0x0023f81301007387 */ /* 0x000fe20000100800 */
[----:B------:R-:W-:-:S03]  /*b89c0*/  IMAD.X R17, R17, 0x1, R2, P3 ;  /* 0x0000000111117824 */ /* 0x000fc600018e0602 */
[----:B------:R-:W-:Y:S04]  /*b89d0*/  STL [R1+0x2404], R16 ;  /* 0x0024041001007387 */ /* 0x000fe80000100800 */
[----:B------:R-:W4:Y:S04]  /*b89e0*/  LDL.LU R21, [R1+0x2428] ;  /* 0x0024280001157983 */ /* 0x000f280000300800 */
[----:B------:R-:W-:Y:S04]  /*b89f0*/  STL [R1+0x2400], R17 ;  /* 0x0024001101007387 */ /* 0x000fe80000100800 */
[----:B------:R-:W4:Y:S01]  /*b8a00*/  LDL.LU R22, [R1+0x2430] ;  /* 0x0024300001167983 */ /* 0x000f220000300800 */
[----:B------:R-:W-:-:S03]  /*b8a10*/  IADD3 R10, P2, R10, R161, RZ ;  /* 0x000000a10a0a7210 */ /* 0x000fc60007f5e0ff */
[----:B------:R1:W-:Y:S01]  /*b8a20*/  LDGSTS.E [R5+0x1c100], desc[UR6][R6.64], P0 ;  /* 0x1c10000006057fae */ /* 0x0003e20008121846 */
[----:B------:R-:W-:-:S03]  /*b8a30*/  IADD3 R8, P3, R8, R161, RZ ;  /* 0x000000a108087210 */ /* 0x000fc60007f7e0ff */
[----:B------:R-:W-:Y:S01]  /*b8a40*/  STL [R1+0x240c], R10 ;  /* 0x00240c0a01007387 */ /* 0x000fe20000100800 */
[----:B--2---:R-:W-:-:S05]  /*b8a50*/  IADD3.X R11, R11, R2, RZ, P2, !PT ;  /* 0x000000020b0b7210 */ /* 0x004fca00017fe4ff */
[----:B------:R-:W-:Y:S01]  /*b8a60*/  STL [R1+0x2408], R11 ;  /* 0x0024080b01007387 */ /* 0x000fe20000100800 */
[----:B------:R-:W-:-:S03]  /*b8a70*/  IMAD.X R9, R9, 0x1, R2, P3 ;  /* 0x0000000109097824 */ /* 0x000fc600018e0602 */
[----:B------:R-:W-:Y:S04]  /*b8a80*/  STL [R1+0x2414], R8 ;  /* 0x0024140801007387 */ /* 0x000fe80000100800 */
[----:B------:R2:W-:Y:S04]  /*b8a90*/  STL [R1+0x2410], R9 ;  /* 0x0024100901007387 */ /* 0x0005e80000100800 */
[----:B------:R-:W4:Y:S01]  /*b8aa0*/  LDL.LU.64 R28, [R1+0x1ca8] ;  /* 0x001ca800011c7983 */ /* 0x000f220000300a00 */
[----:B-1----:R-:W-:Y:S01]  /*b8ab0*/  MOV R6, R18 ;  /* 0x0000001200067202 */ /* 0x002fe20000000f00 */
[----:B------:R-:W-:-:S05]  /*b8ac0*/  IMAD.MOV.U32 R7, RZ, RZ, R19 ;  /* 0x000000ffff077224 */ /* 0x000fca00078e0013 */
[----:B------:R1:W-:Y:S02]  /*b8ad0*/  LDGSTS.E [R5+0x1d000], desc[UR6][R6.64], P1 ;  /* 0x1d00000006057fae */ /* 0x0003e40008921846 */
[----:B-1----:R-:W-:Y:S01]  /*b8ae0*/  MOV R6, R16 ;  /* 0x0000001000067202 */ /* 0x002fe20000000f00 */
[----:B------:R-:W-:-:S05]  /*b8af0*/  IMAD.MOV.U32 R7, RZ, RZ, R17 ;  /* 0x000000ffff077224 */ /* 0x000fca00078e0011 */
[----:B------:R1:W-:Y:S01]  /*b8b00*/  LDGSTS.E [R5+0x1d100], desc[UR6][R6.64], P0 ;  /* 0x1d10000006057fae */ /* 0x0003e20008121846 */
[----:B------:R-:W-:Y:S02]  /*b8b10*/  IADD3 R12, P2, R12, R161, RZ ;  /* 0x000000a10c0c7210 */ /* 0x000fe40007f5e0ff */
[----:B-1----:R-:W-:Y:S01]  /*b8b20*/  MOV R6, R10 ;  /* 0x0000000a00067202 */ /* 0x002fe20000000f00 */
[----:B------:R-:W-:-:S05]  /*b8b30*/  IMAD.MOV.U32 R7, RZ, RZ, R11 ;  /* 0x000000ffff077224 */ /* 0x000fca00078e000b */
[----:B------:R1:W-:Y:S01]  /*b8b40*/  LDGSTS.E [R5+0x1e000], desc[UR6][R6.64], P1 ;  /* 0x1e00000006057fae */ /* 0x0003e20008921846 */
[----:B------:R-:W-:Y:S02]  /*b8b50*/  IADD3 R14, P3, R14, R161, RZ ;  /* 0x000000a10e0e7210 */ /* 0x000fe40007f7e0ff */
[----:B-1----:R-:W-:Y:S01]  /*b8b60*/  MOV R6, R8 ;  /* 0x0000000800067202 */ /* 0x002fe20000000f00 */
[----:B------:R-:W-:Y:S02]  /*b8b70*/  IMAD.MOV.U32 R7, RZ, RZ, R9 ;  /* 0x000000ffff077224 */ /* 0x000fe400078e0009 */
[----:B--2---:R-:W2:Y:S04]  /*b8b80*/  LDL.LU.64 R8, [R1+0x1ca0] ;  /* 0x001ca00001087983 */ /* 0x004ea80000300a00 */
[----:B------:R-:W2:Y:S04]  /*b8b90*/  LDL.LU.64 R10, [R1+0x1c98] ;  /* 0x001c9800010a7983 */ /* 0x000ea80000300a00 */
[----:B------:R-:W-:Y:S04]  /*b8ba0*/  STL [R1+0x241c], R12 ;  /* 0x00241c0c01007387 */ /* 0x000fe80000100800 */
[----:B------:R1:W-:Y:S02]  /*b8bb0*/  LDGSTS.E [R5+0x1e100], desc[UR6][R6.64], P0 ;  /* 0x1e10000006057fae */ /* 0x0003e40008121846 */
[----:B-1----:R-:W-:-:S02]  /*b8bc0*/  MOV R6, R12 ;  /* 0x0000000c00067202 */ /* 0x002fc40000000f00 */
[----:B---3--:R-:W-:-:S05]  /*b8bd0*/  IADD3.X R13, R13, R2, RZ, P2, !PT ;  /* 0x000000020d0d7210 */ /* 0x008fca00017fe4ff */
[----:B------:R1:W-:Y:S01]  /*b8be0*/  STL [R1+0x2418], R13 ;  /* 0x0024180d01007387 */ /* 0x0003e20000100800 */
[----:B------:R-:W-:Y:S02]  /*b8bf0*/  IMAD.MOV.U32 R7, RZ, RZ, R13 ;  /* 0x000000ffff077224 */ /* 0x000fe400078e000d */
[----:B------:R-:W-:Y:S01]  /*b8c00*/  IMAD.X R15, R15, 0x1, R2, P3 ;  /* 0x000000010f0f7824 */ /* 0x000fe200018e0602 */
[----:B------:R-:W-:Y:S04]  /*b8c10*/  STL [R1+0x2424], R14 ;  /* 0x0024240e01007387 */ /* 0x000fe80000100800 */
[----:B------:R3:W-:Y:S04]  /*b8c20*/  LDGSTS.E [R5+0x1f000], desc[UR6][R6.64], P1 ;  /* 0x1f00000006057fae */ /* 0x0007e80008921846 */
[----:B-1----:R-:W2:Y:S04]  /*b8c30*/  LDL.LU.64 R12, [R1+0x1c90] ;  /* 0x001c9000010c7983 */ /* 0x002ea80000300a00 */
[----:B------:R1:W-:Y:S01]  /*b8c40*/  STL [R1+0x2420], R15 ;  /* 0x0024200f01007387 */ /* 0x0003e20000100800 */
[----:B---3--:R-:W-:Y:S01]  /*b8c50*/  MOV R6, R14 ;  /* 0x0000000e00067202 */ /* 0x008fe20000000f00 */
[----:B------:R-:W-:-:S02]  /*b8c60*/  IMAD.MOV.U32 R7, RZ, RZ, R15 ;  /* 0x000000ffff077224 */ /* 0x000fc400078e000f */
[----:B-1----:R-:W3:Y:S01]  /*b8c70*/  LDL.LU.64 R14, [R1+0x1c88] ;  /* 0x001c8800010e7983 */ /* 0x002ee20000300a00 */
[----:B----4-:R-:W-:-:S03]  /*b8c80*/  IADD3 R20, P2, R20, R161, RZ ;  /* 0x000000a114147210 */ /* 0x010fc60007f5e0ff */
[----:B------:R-:W4:Y:S01]  /*b8c90*/  LDL.LU.64 R16, [R1+0x1c80] ;  /* 0x001c800001107983 */ /* 0x000f220000300a00 */
[----:B------:R-:W-:-:S03]  /*b8ca0*/  IADD3 R4, P3, R4, R161, RZ ;  /* 0x000000a104047210 */ /* 0x000fc60007f7e0ff */
[----:B------:R-:W4:Y:S04]  /*b8cb0*/  LDL.LU.64 R18, [R1+0x1c78] ;  /* 0x001c780001127983 */ /* 0x000f280000300a00 */
[----:B------:R-:W-:Y:S04]  /*b8cc0*/  STL [R1+0x242c], R20 ;  /* 0x00242c1401007387 */ /* 0x000fe80000100800 */
[----:B------:R1:W-:Y:S01]  /*b8cd0*/  LDGSTS.E [R5+0x1f100], desc[UR6][R6.64], P0 ;  /* 0x1f10000006057fae */ /* 0x0003e20008121846 */
[----:B------:R-:W-:-:S05]  /*b8ce0*/  IADD3.X R21, R21, R2, RZ, P2, !PT ;  /* 0x0000000215157210 */ /* 0x000fca00017fe4ff */
[----:B------:R1:W-:Y:S01]  /*b8cf0*/  STL [R1+0x2428], R21 ;  /* 0x0024281501007387 */ /* 0x0003e20000100800 */
[----:B------:R-:W-:-:S03]  /*b8d00*/  IMAD.X R22, R22, 0x1, R2, P3 ;  /* 0x0000000116167824 */ /* 0x000fc600018e0602 */
[----:B------:R-:W-:Y:S01]  /*b8d10*/  STL [R1+0x2434], R4 ;  /* 0x0024340401007387 */ /* 0x000fe20000100800 */
[----:B-1----:R-:W-:Y:S01]  /*b8d20*/  MOV R6, R20 ;  /* 0x0000001400067202 */ /* 0x002fe20000000f00 */
[----:B------:R-:W-:Y:S02]  /*b8d30*/  IMAD.MOV.U32 R7, RZ, RZ, R21 ;  /* 0x000000ffff077224 */ /* 0x000fe400078e0015 */
[----:B------:R-:W4:Y:S04]  /*b8d40*/  LDL.LU.64 R20, [R1+0x1c70] ;  /* 0x001c700001147983 */ /* 0x000f280000300a00 */
[----:B------:R1:W-:Y:S04]  /*b8d50*/  LDGSTS.E [R5+0x20000], desc[UR6][R6.64], P1 ;  /* 0x2000000006057fae */ /* 0x0003e80008921846 */
[----:B------:R1:W-:Y:S02]  /*b8d60*/  STL [R1+0x2430], R22 ;  /* 0x0024301601007387 */ /* 0x0003e40000100800 */
[----:B-1----:R-:W-:-:S02]  /*b8d70*/  IMAD.MOV.U32 R7, RZ, RZ, R22 ;  /* 0x000000ffff077224 */ /* 0x002fc400078e0016 */
[----:B------:R-:W4:Y:S04]  /*b8d80*/  LDL.LU.64 R22, [R1+0x1c68] ;  /* 0x001c680001167983 */ /* 0x000f280000300a00 */
[----:B------:R-:W4:Y:S01]  /*b8d90*/  LDL.LU.64 R24, [R1+0x1c60] ;  /* 0x001c600001187983 */ /* 0x000f220000300a00 */
[----:B------:R-:W-:-:S03]  /*b8da0*/  MOV R6, R4 ;  /* 0x0000000400067202 */ /* 0x000fc60000000f00 */
[----:B------:R-:W4:Y:S04]  /*b8db0*/  LDL.LU.64 R26, [R1+0x1c58] ;  /* 0x001c5800011a7983 */ /* 0x000f280000300a00 */
[----:B------:R-:W4:Y:S04]  /*b8dc0*/  LDL.LU R113, [R1+0x2cb8] ;  /* 0x002cb80001717983 */ /* 0x000f280000300800 */
[----:B------:R1:W-:Y:S04]  /*b8dd0*/  LDGSTS.E [R5+0x20100], desc[UR6][R6.64], P0 ;  /* 0x2010000006057fae */ /* 0x0003e80008121846 */
[----:B------:R-:W4:Y:S01]  /*b8de0*/  LDL.LU R112, [R1+0x30d0] ;  /* 0x0030d00001707983 */ /* 0x000f220000300800 */
[----:B------:R-:W-:-:S04]  /*b8df0*/  IADD3 R4, P2, R28, R161, RZ ;  /* 0x000000a11c047210 */ /* 0x000fc80007f5e0ff */
[----:B-1----:R-:W-:Y:S02]  /*b8e00*/  IADD3.X R6, R29, R2, RZ, P2, !PT ;  /* 0x000000021d067210 */ /* 0x002fe400017fe4ff */
        /* <DEDUP_REMOVED lines=44> */
[----:B--2---:R-:W-:-:S03]  /*b90d0*/  IADD3 R7, P2, R8, R161, RZ ;  /* 0x000000a108077210 */ /* 0x004fc60007f5e0ff */
[----:B------:R-:W2:Y:S02]  /*b90e0*/  LDL.LU.64 R126, [R1+0x1af0] ;  /* 0x001af000017e7983 */ /* 0x000ea40000300a00 */
[----:B------:R-:W-:Y:S02]  /*b90f0*/  IMAD.X R8, R9, 0x1, R2, P2 ;  /* 0x0000000109087824 */ /* 0x000fe400010e0602 */
[----:B------:R-:W2:Y:S01]  /*b9100*/  LDL.LU.64 R124, [R1+0x1ae8] ;  /* 0x001ae800017c7983 */ /* 0x000ea20000300a00 */
[----:B------:R-:W-:-:S03]  /*b9110*/  IADD3 R9, P2, R10, R161, RZ ;  /* 0x000000a10a097210 */ /* 0x000fc60007f5e0ff */
[----:B------:R-:W2:Y:S01]  /*b9120*/  LDL.LU.64 R122, [R1+0x1ae0] ;  /* 0x001ae000017a7983 */ /* 0x000ea20000300a00 */
[----:B------:R-:W-:-:S03]  /*b9130*/  IADD3.X R10, R11, R2, RZ, P2, !PT ;  /* 0x000000020b0a7210 */ /* 0x000fc600017fe4ff */
[----:B------:R-:W2:Y:S01]  /*b9140*/  LDL.LU.64 R120, [R1+0x1ad8] ;  /* 0x001ad80001787983 */ /* 0x000ea20000300a00 */
[----:B------:R-:W-:-:S03]  /*b9150*/  IADD3 R11, P2, R12, R161, RZ ;  /* 0x000000a10c0b7210 */ /* 0x000fc60007f5e0ff */
[----:B------:R-:W2:Y:S02]  /*b9160*/  LDL.LU.64 R118, [R1+0x1ad0] ;  /* 0x001ad00001767983 */ /* 0x000ea40000300a00 */
[----:B------:R-:W-:Y:S02]  /*b9170*/  IMAD.X R12, R13, 0x1, R2, P2 ;  /* 0x000000010d0c7824 */ /* 0x000fe400010e0602 */
[----:B------:R-:W2:Y:S04]  /*b9180*/  LDL.LU.64 R116, [R1+0x1ac8] ;  /* 0x001ac80001747983 */ /* 0x000ea80000300a00 */
[----:B------:R-:W2:Y:S01]  /*b9190*/  LDL.LU.64 R114, [R1+0x1ac0] ;  /* 0x001ac00001727983 */ /* 0x000ea20000300a00 */
[----:B---3--:R-:W-:-:S04]  /*b91a0*/  IADD3 R13, P2, R14, R161, RZ ;  /* 0x000000a10e0d7210 */ /* 0x008fc80007f5e0ff */
[----:B------:R-:W-:Y:S02]  /*b91b0*/  IADD3.X R14, R15, R2, RZ, P2, !PT ;  /* 0x000000020f0e7210 */ /* 0x000fe400017fe4ff */
[----:B----4-:R-:W-:-:S05]  /*b91c0*/  IADD3 R15, P2, R16, R161, RZ ;  /* 0x000000a1100f7210 */ /* 0x010fca0007f5e0ff */
[----:B------:R-:W-:Y:S01]  /*b91d0*/  IMAD.X R16, R17, 0x1, R2, P2 ;  /* 0x0000000111107824 */ /* 0x000fe200010e0602 */
[----:B------:R-:W-:-:S04]  /*b91e0*/  IADD3 R17, P2, R18, R161, RZ ;  /* 0x000000a112117210 */ /* 0x000fc80007f5e0ff */
[----:B------:R-:W-:Y:S02]  /*b91f0*/  IADD3.X R18, R19, R2, RZ, P2, !PT ;  /* 0x0000000213127210 */ /* 0x000fe400017fe4ff */
[----:B------:R-:W-:-:S05]  /*b9200*/  IADD3 R19, P2, R20, R161, RZ ;  /* 0x000000a114137210 */ /* 0x000fca0007f5e0ff */
        /* <DEDUP_REMOVED lines=95> */
[----:B--2---:R-:W-:-:S05]  /*b9800*/  IADD3 R139, P2, R126, R161, RZ ;  /* 0x000000a17e8b7210 */ /* 0x004fca0007f5e0ff */
        /* <DEDUP_REMOVED lines=8> */
[--C-:B------:R-:W-:Y:S01]  /*b9890*/  IMAD.X R148, R119, 0x1, R2.reuse, P2 ;  /* 0x0000000177947824 */ /* 0x100fe200010e0602 */
[-C--:B------:R-:W-:Y:S02]  /*b98a0*/  IADD3 R149, P2, R116, R161.reuse, RZ ;  /* 0x000000a174957210 */ /* 0x080fe40007f5e0ff */
[-C--:B------:R-:W-:Y:S02]  /*b98b0*/  IADD3 R151, P3, R114, R161.reuse, RZ ;  /* 0x000000a172977210 */ /* 0x080fe40007f7e0ff */
[----:B------:R-:W-:Y:S02]  /*b98c0*/  IADD3.X R150, R117, R2, RZ, P2, !PT ;  /* 0x0000000275967210 */ /* 0x000fe400017fe4ff */
[----:B------:R-:W-:Y:S01]  /*b98d0*/  IADD3 R112, P2, R112, R161, RZ ;  /* 0x000000a170707210 */ /* 0x000fe20007f5e0ff */
[----:B------:R-:W-:Y:S01]  /*b98e0*/  IMAD.X R152, R115, 0x1, R2, P3 ;  /* 0x0000000173987824 */ /* 0x000fe200018e0602 */
[----:B------:R-:W-:Y:S01]  /*b98f0*/  MOV R115, R6 ;  /* 0x0000000600737202 */ /* 0x000fe20000000f00 */
[----:B------:R-:W-:Y:S01]  /*b9900*/  IMAD.MOV.U32 R114, RZ, RZ, R4 ;  /* 0x000000ffff727224 */ /* 0x000fe200078e0004 */
[----:B------:R-:W-:-:S02]  /*b9910*/  IADD3.X R113, R113, R2, RZ, P2, !PT ;  /* 0x0000000271717210 */ /* 0x000fc400017fe4ff */
[----:B------:R-:W-:Y:S01]  /*b9920*/  MOV R155, R8 ;  /* 0x00000008009b7202 */ /* 0x000fe20000000f00 */
[----:B------:R-:W-:Y:S01]  /*b9930*/  IMAD.MOV.U32 R8, RZ, RZ, R9 ;  /* 0x000000ffff087224 */ /* 0x000fe200078e0009 */
[----:B------:R-:W-:Y:S01]  /*b9940*/  STL [R1+0x30d0], R112 ;  /* 0x0030d07001007387 */ /* 0x000fe20000100800 */
[----:B------:R-:W-:Y:S01]  /*b9950*/  MOV R9, R10 ;  /* 0x0000000a00097202 */ /* 0x000fe20000000f00 */
[----:B------:R-:W-:Y:S01]  /*b9960*/  IMAD.MOV.U32 R10, RZ, RZ, R11 ;  /* 0x000000ffff0a7224 */ /* 0x000fe200078e000b */
[----:B------:R-:W-:Y:S01]  /*b9970*/  MOV R11, R12 ;  /* 0x0000000c000b7202 */ /* 0x000fe20000000f00 */
[----:B------:R-:W-:Y:S01]  /*b9980*/  STL [R1+0x2cb8], R113 ;  /* 0x002cb87101007387 */ /* 0x000fe20000100800 */
[----:B------:R-:W-:-:S03]  /*b9990*/  IMAD.MOV.U32 R6, RZ, RZ, R13 ;  /* 0x000000ffff067224 */ /* 0x000fc600078e000d */
[----:B------:R1:W-:Y:S04]  /*b99a0*/  STL.64 [R1+0x1ca8], R114 ;  /* 0x001ca87201007387 */ /* 0x0003e80000100a00 */
[----:B------:R-:W2:Y:S01]  /*b99b0*/  LDL.64 R12, [R1+0x1ca8] ;  /* 0x001ca800010c7983 */ /* 0x000ea20000100a00 */
[----:B------:R-:W-:Y:S01]  /*b99c0*/  IMAD.MOV.U32 R154, RZ, RZ, R7 ;  /* 0x000000ffff9a7224 */ /* 0x000fe200078e0007 */
[----:B------:R-:W-:Y:S01]  /*b99d0*/  MOV R7, R14 ;  /* 0x0000000e00077202 */ /* 0x000fe20000000f00 */
[----:B------:R-:W-:Y:S01]  /*b99e0*/  IMAD.MOV.U32 R250, RZ, RZ, R15 ;  /* 0x000000fffffa7224 */ /* 0x000fe200078e000f */
[----:B------:R-:W-:Y:S01]  /*b99f0*/  MOV R251, R16 ;  /* 0x0000001000fb7202 */ /* 0x000fe20000000f00 */
[----:B------:R-:W-:Y:S01]  /*b9a00*/  IMAD.MOV.U32 R248, RZ, RZ, R17 ;  /* 0x000000fffff87224 */ /* 0x000fe200078e0011 */
[----:B------:R3:W-:Y:S01]  /*b9a10*/  STL.64 [R1+0x1ca0], R154 ;  /* 0x001ca09a01007387 */ /* 0x0007e20000100a00 */
[----:B------:R-:W-:Y:S01]  /*b9a20*/  MOV R249, R18 ;  /* 0x0000001200f97202 */ /* 0x000fe20000000f00 */
[----:B------:R-:W-:Y:S01]  /*b9a30*/  IMAD.MOV.U32 R246, RZ, RZ, R19 ;  /* 0x000000fffff67224 */ /* 0x000fe200078e0013 */
[----:B------:R-:W-:Y:S01]  /*b9a40*/  MOV R247, R20 ;  /* 0x0000001400f77202 */ /* 0x000fe20000000f00 */
[----:B------:R4:W-:Y:S01]  /*b9a50*/  STL.64 [R1+0x1c98], R8 ;  /* 0x001c980801007387 */ /* 0x0009e20000100a00 */
        /* <DEDUP_REMOVED lines=9> */
[----:B------:R-:W-:-:S02]  /*b9af0*/  MOV R239, R28 ;  /* 0x0000001c00ef7202 */ /* 0x000fc40000000f00 */
[----:B------:R-:W-:Y:S01]  /*b9b00*/  STL.64 [R1+0x1c80], R250 ;  /* 0x001c80fa01007387 */ /* 0x000fe20000100a00 */
[----:B------:R-:W-:Y:S01]  /*b9b10*/  IMAD.MOV.U32 R236, RZ, RZ, R29 ;  /* 0x000000ffffec7224 */ /* 0x000fe200078e001d */
[----:B------:R-:W-:Y:S02]  /*b9b20*/  MOV R237, R30 ;  /* 0x0000001e00ed7202 */ /* 0x000fe40000000f00 */
[----:B------:R-:W-:Y:S01]  /*b9b30*/  STL.64 [R1+0x1c78], R248 ;  /* 0x001c78f801007387 */ /* 0x000fe20000100a00 */
[----:B------:R-:W-:Y:S01]  /*b9b40*/  IMAD.MOV.U32 R234, RZ, RZ, R31 ;  /* 0x000000ffffea7224 */ /* 0x000fe200078e001f */
[----:B------:R-:W-:Y:S02]  /*b9b50*/  MOV R235, R32 ;  /* 0x0000002000eb7202 */ /* 0x000fe40000000f00 */
[----:B------:R-:W-:Y:S01]  /*b9b60*/  STL.64 [R1+0x1c70], R246 ;  /* 0x001c70f601007387 */ /* 0x000fe20000100a00 */
        /* <DEDUP_REMOVED lines=141> */
[----:B-1----:R-:W-:Y:S01]  /*ba440*/  IMAD.MOV.U32 R114, RZ, RZ, R151 ;  /* 0x000000ffff727224 */ /* 0x002fe200078e0097 */
[----:B------:R-:W-:Y:S02]  /*ba450*/  MOV R115, R152 ;  /* 0x0000009800737202 */ /* 0x000fe40000000f00 */
[----:B------:R-:W-:Y:S04]  /*ba460*/  STL.64 [R1+0x1af0], R126 ;  /* 0x001af07e01007387 */ /* 0x000fe80000100a00 */
[----:B------:R-:W-:Y:S04]  /*ba470*/  STL.64 [R1+0x1ae8], R124 ;  /* 0x001ae87c01007387 */ /* 0x000fe80000100a00 */
[----:B------:R-:W-:Y:S04]  /*ba480*/  STL.64 [R1+0x1ae0], R122 ;  /* 0x001ae07a01007387 */ /* 0x000fe80000100a00 */
[----:B------:R-:W-:Y:S04]  /*ba490*/  STL.64 [R1+0x1ad8], R120 ;  /* 0x001ad87801007387 */ /* 0x000fe80000100a00 */
[----:B------:R-:W-:Y:S04]  /*ba4a0*/  STL.64 [R1+0x1ad0], R118 ;  /* 0x001ad07601007387 */ /* 0x000fe80000100a00 */
[----:B------:R-:W-:Y:S04]  /*ba4b0*/  STL [R1+0x4710], R157 ;  /* 0x0047109d01007387 */ /* 0x000fe80000100800 */
[----:B------:R-:W-:Y:S04]  /*ba4c0*/  STL.64 [R1+0x1ac8], R116 ;  /* 0x001ac87401007387 */ /* 0x000fe80000100a00 */
[----:B------:R-:W-:Y:S04]  /*ba4d0*/  STL.64 [R1+0x1ac0], R114 ;  /* 0x001ac07201007387 */ /* 0x000fe80000100a00 */
[----:B--2---:R-:W-:Y:S04]  /*ba4e0*/  LDGSTS.E [R5+0x21000], desc[UR6][R12.64], P1 ;  /* 0x210000000c057fae */ /* 0x004fe80008921846 */
[----:B------:R-:W-:Y:S04]  /*ba4f0*/  LDGSTS.E [R5+0x21100], desc[UR6][R154.64], P0 ;  /* 0x211000009a057fae */ /* 0x000fe80008121846 */
[----:B------:R-:W-:Y:S04]  /*ba500*/  LDGSTS.E [R5+0x22000], desc[UR6][R8.64], P1 ;  /* 0x2200000008057fae */ /* 0x000fe80008921846 */
[----:B------:R-:W-:Y:S04]  /*ba510*/  LDGSTS.E [R5+0x22100], desc[UR6][R10.64], P0 ;  /* 0x221000000a057fae */ /* 0x000fe80008121846 */
[----:B------:R1:W-:Y:S04]  /*ba520*/  LDGSTS.E [R5+0x23000], desc[UR6][R6.64], P1 ;  /* 0x2300000006057fae */ /* 0x0003e80008921846 */
[----:B------:R-:W-:Y:S04]  /*ba530*/  LDGSTS.E [R5+0x23100], desc[UR6][R250.64], P0 ;  /* 0x23100000fa057fae */ /* 0x000fe80008121846 */
[----:B---3--:R-:W2:Y:S04]  /*ba540*/  LDL.LU R155, [R1+0x4714] ;  /* 0x00471400019b7983 */ /* 0x008ea80000300800 */
[----:B------:R-:W-:Y:S04]  /*ba550*/  LDGSTS.E [R5+0x24000], desc[UR6][R248.64], P1 ;  /* 0x24000000f8057fae */ /* 0x000fe80008921846 */
[----:B------:R-:W-:Y:S04]  /*ba560*/  LDGSTS.E [R5+0x24100], desc[UR6][R246.64], P0 ;  /* 0x24100000f6057fae */ /* 0x000fe80008121846 */
[----:B----4-:R-:W3:Y:S04]  /*ba570*/  LDL.LU R8, [R1+0x2cbc] ;  /* 0x002cbc0001087983 */ /* 0x010ee80000300800 */
[----:B------:R-:W-:Y:S04]  /*ba580*/  LDGSTS.E [R5+0x25000], desc[UR6][R244.64], P1 ;  /* 0x25000000f4057fae */ /* 0x000fe80008921846 */
[----:B------:R-:W-:Y:S04]  /*ba590*/  LDGSTS.E [R5+0x25100], desc[UR6][R242.64], P0 ;  /* 0x25100000f2057fae */ /* 0x000fe80008121846 */
[----:B------:R-:W-:Y:S04]  /*ba5a0*/  LDGSTS.E [R5+0x26000], desc[UR6][R240.64], P1 ;  /* 0x26000000f0057fae */ /* 0x000fe80008921846 */
[----:B------:R-:W4:Y:S04]  /*ba5b0*/  LDL.LU R13, [R1+0x2c48] ;  /* 0x002c4800010d7983 */ /* 0x000f280000300800 */
[----:B------:R-:W-:Y:S04]  /*ba5c0*/  LDGSTS.E [R5+0x26100], desc[UR6][R238.64], P0 ;  /* 0x26100000ee057fae */ /* 0x000fe80008121846 */
[----:B------:R-:W2:Y:S04]  /*ba5d0*/  LDL.LU R15, [R1+0x2cb0] ;  /* 0x002cb000010f7983 */ /* 0x000ea80000300800 */
        /* <DEDUP_REMOVED lines=27> */
[----:B------:R-:W2:Y:S04]  /*ba790*/  LDL.LU R9, [R1+0x2bc8] ;  /* 0x002bc80001097983 */ /* 0x000ea80000300800 */
[----:B------:R-:W-:Y:S04]  /*ba7a0*/  LDGSTS.E [R5+0x33100], desc[UR6][R186.64], P0 ;  /* 0x33100000ba057fae */ /* 0x000fe80008121846 */
[----:B------:R-:W2:Y:S04]  /*ba7b0*/  LDL.LU R16, [R1+0x2c4c] ;  /* 0x002c4c0001107983 */ /* 0x000ea80000300800 */
        /* <DEDUP_REMOVED lines=27> */
[----:B------:R-:W-:Y:S04]  /*ba970*/  LDGSTS.E [R5+0x3f100], desc[UR6][R114.64], P0 ;  /* 0x3f10000072057fae */ /* 0x000fe80008121846 */
[----:B------:R-:W2:Y:S01]  /*ba980*/  LDL.LU R5, [R1+0x2b44] ;  /* 0x002b440001057983 */ /* 0x000ea20000300800 */
[----:B------:R-:W-:Y:S01]  /*ba990*/  LOP3.LUT R153, R153, 0x10, RZ, 0x3c, !PT ;  /* 0x0000001099997812 */ /* 0x000fe200078e3cff */
[----:B-1----:R-:W-:Y:S01]  /*ba9a0*/  IMAD.MOV.U32 R7, RZ, RZ, R113 ;  /* 0x000000ffff077224 */ /* 0x002fe200078e0071 */
[----:B------:R-:W-:-:S03]  /*ba9b0*/  MOV R6, R112 ;  /* 0x0000007000067202 */ /* 0x000fc60000000f00 */
[----:B------:R-:W-:-:S05]  /*ba9c0*/  IMAD.IADD R4, R153, 0x1, R157 ;  /* 0x0000000199047824 */ /* 0x000fca00078e029d */
[----:B------:R1:W-:Y:S01]  /*ba9d0*/  LDGSTS.E [R4+0x200], desc[UR6][R6.64], P1 ;  /* 0x0020000006047fae */ /* 0x0003e20008921846 */
[----:B---3--:R-:W-:-:S04]  /*ba9e0*/  IADD3 R8, P2, R8, R161, RZ ;  /* 0x000000a108087210 */ /* 0x008fc80007f5e0ff */
[----:B-1----:R-:W-:Y:S01]  /*ba9f0*/  MOV R6, R8 ;  /* 0x0000000800067202 */ /* 0x002fe20000000f00 */
[----:B------:R-:W-:Y:S01]  /*baa00*/  STL [R1+0x2cbc], R8 ;  /* 0x002cbc0801007387 */ /* 0x000fe20000100800 */
[----:B----4-:R-:W-:Y:S02]  /*baa10*/  IADD3 R13, P3, R13, R161, RZ ;  /* 0x000000a10d0d7210 */ /* 0x010fe40007f7e0ff */
[----:B--2---:R-:W-:-:S05]  /*baa20*/  IADD3.X R15, R15, R2, RZ, P2, !PT ;  /* 0x000000020f0f7210 */ /* 0x004fca00017fe4ff */
[----:B------:R-:W-:Y:S01]  /*baa30*/  IMAD.MOV.U32 R7, RZ, RZ, R15 ;  /* 0x000000ffff077224 */ /* 0x000fe200078e000f */
[----:B------:R1:W-:Y:S04]  /*baa40*/  STL [R1+0x2cb0], R15 ;  /* 0x002cb00f01007387 */ /* 0x0003e80000100800 */
[----:B------:R-:W-:Y:S04]  /*baa50*/  STL [R1+0x2c48], R13 ;  /* 0x002c480d01007387 */ /* 0x000fe80000100800 */
[----:B------:R2:W-:Y:S04]  /*baa60*/  LDGSTS.E [R4+0x300], desc[UR6][R6.64], P0 ;  /* 0x0030000006047fae */ /* 0x0005e80008121846 */
[----:B-1----:R-:W3:Y:S01]  /*baa70*/  LDL.LU R15, [R1+0x2b50] ;  /* 0x002b5000010f7983 */ /* 0x002ee20000300800 */
[----:B------:R-:W-:-:S04]  /*baa80*/  IMAD.X R18, R18, 0x1, R2, P3 ;  /* 0x0000000112127824 */ /* 0x000fc800018e0602 */
[----:B--2---:R-:W-:Y:S01]  /*baa90*/  IMAD.MOV.U32 R7, RZ, RZ, R18 ;  /* 0x000000ffff077224 */ /* 0x004fe200078e0012 */
[----:B------:R1:W-:Y:S04]  /*baaa0*/  STL [R1+0x2c44], R18 ;  /* 0x002c441201007387 */ /* 0x0003e80000100800 */
[----:B------:R-:W2:Y:S01]  /*baab0*/  LDL.LU R8, [R1+0x2ac8] ;  /* 0x002ac80001087983 */ /* 0x000ea20000300800 */
[----:B------:R-:W-:-:S03]  /*baac0*/  MOV R6, R13 ;  /* 0x0000000d00067202 */ /* 0x000fc60000000f00 */
[----:B-1----:R-:W4:Y:S04]  /*baad0*/  LDL.LU R18, [R1+0x2b4c] ;  /* 0x002b4c0001127983 */ /* 0x002f280000300800 */
[----:B------:R-:W4:Y:S04]  /*baae0*/  LDL.LU R13, [R1+0x2ac4] ;  /* 0x002ac400010d7983 */ /* 0x000f280000300800 */
[----:B------:R1:W-:Y:S01]  /*baaf0*/  LDGSTS.E [R4+0x1200], desc[UR6][R6.64], P1 ;  /* 0x0120000006047fae */ /* 0x0003e20008921846 */
[----:B------:R-:W-:-:S05]  /*bab00*/  IADD3 R12, P2, R12, R161, RZ ;  /* 0x000000a10c0c7210 */ /* 0x000fca0007f5e0ff */
[----:B------:R1:W-:Y:S02]  /*bab10*/  STL [R1+0x2c50], R12 ;  /* 0x002c500c01007387 */ /* 0x0003e40000100800 */
[----:B-1----:R-:W-:Y:S02]  /*bab20*/  MOV R6, R12 ;  /* 0x0000000c00067202 */ /* 0x002fe40000000f00 */
[----:B------:R-:W-:Y:S02]  /*bab30*/  IADD3 R9, P3, R9, R161, RZ ;  /* 0x000000a109097210 */ /* 0x000fe40007f7e0ff */
[----:B------:R-:W-:-:S05]  /*bab40*/  IADD3.X R16, R16, R2, RZ, P2, !PT ;  /* 0x0000000210107210 */ /* 0x000fca00017fe4ff */
[----:B------:R1:W-:Y:S04]  /*bab50*/  STL [R1+0x2c4c], R16 ;  /* 0x002c4c1001007387 */ /* 0x0003e80000100800 */
[----:B------:R1:W-:Y:S01]  /*bab60*/  STL [R1+0x2bc8], R9 ;  /* 0x002bc80901007387 */ /* 0x0003e20000100800 */
[----:B------:R-:W-:-:S03]  /*bab70*/  IMAD.MOV.U32 R7, RZ, RZ, R16 ;  /* 0x000000ffff077224 */ /* 0x000fc600078e0010 */
[----:B------:R-:W4:Y:S04]  /*bab80*/  LDL.LU R12, [R1+0x2ad0] ;  /* 0x002ad000010c7983 */ /* 0x000f280000300800 */
[----:B------:R1:W-:Y:S01]  /*bab90*/  LDGSTS.E [R4+0x1300], desc[UR6][R6.64], P0 ;  /* 0x0130000006047fae */ /* 0x0003e20008121846 */
[----:B------:R-:W-:-:S05]  /*baba0*/  IMAD.X R10, R10, 0x1, R2, P3 ;  /* 0x000000010a0a7824 */ /* 0x000fca00018e0602 */
[----:B------:R1:W-:Y:S04]  /*babb0*/  STL [R1+0x2bc4], R10 ;  /* 0x002bc40a01007387 */ /* 0x0003e80000100800 */
[----:B------:R-:W4:Y:S04]  /*babc0*/  LDL.LU R19, [R1+0x2a38] ;  /* 0x002a380001137983 */ /* 0x000f280000300800 */
[----:B-1----:R-:W4:Y:S01]  /*babd0*/  LDL.LU R16, [R1+0x2acc] ;  /* 0x002acc0001107983 */ /* 0x002f220000300800 */
[----:B------:R-:W-:-:S03]  /*babe0*/  MOV R6, R9 ;  /* 0x0000000900067202 */ /* 0x000fc60000000f00 */
[----:B------:R-:W4:Y:S01]  /*babf0*/  LDL.LU R20, [R1+0x2a34] ;  /* 0x002a340001147983 */ /* 0x000f220000300800 */
[----:B------:R-:W-:-:S03]  /*bac00*/  IMAD.MOV.U32 R7, RZ, RZ, R10 ;  /* 0x000000ffff077224 */ /* 0x000fc600078e000a */
[----:B------:R-:W4:Y:S04]  /*bac10*/  LDL.LU R9, [R1+0x2a40] ;  /* 0x002a400001097983 */ /* 0x000f280000300800 */
        /* <DEDUP_REMOVED lines=8> */
[----:B------:R-:W-:Y:S04]  /*baca0*/  STL [R1+0x2b48], R11 ;  /* 0x002b480b01007387 */ /* 0x000fe80000100800 */
[----:B------:R-:W4:Y:S01]  /*bacb0*/  LDL.LU R14, [R1+0x2a3c] ;  /* 0x002a3c00010e7983 */ /* 0x000f220000300800 */
[----:B------:R-:W-:-:S05]  /*bacc0*/  IMAD.MOV.U32 R7, RZ, RZ, R17 ;  /* 0x000000ffff077224 */ /* 0x000fca00078e0011 */
[----:B------:R1:W-:Y:S01]  /*bacd0*/  LDGSTS.E [R4+0x2300], desc[UR6][R6.64], P0 ;  /* 0x0230000006047fae */ /* 0x0003e20008121846 */
[----:B------:R-:W-:-:S05]  /*bace0*/  IMAD.X R5, R5, 0x1, R2, P3 ;  /* 0x0000000105057824 */ /* 0x000fca00018e0602 */
[----:B------:R1:W-:Y:S04]  /*bacf0*/  STL [R1+0x2b44], R5 ;  /* 0x002b440501007387 */ /* 0x0003e80000100800 */
[----:B-1----:R-:W4:Y:S01]  /*bad00*/  LDL.LU R17, [R1+0x29b4] ;  /* 0x0029b40001117983 */ /* 0x002f220000300800 */
[----:B------:R-:W-:Y:S01]  /*bad10*/  MOV R6, R11 ;  /* 0x0000000b00067202 */ /* 0x000fe20000000f00 */
[----:B------:R-:W-:Y:S02]  /*bad20*/  IMAD.MOV.U32 R7, RZ, RZ, R5 ;  /* 0x000000ffff077224 */ /* 0x000fe400078e0005 */
[----:B------:R-:W4:Y:S04]  /*bad30*/  LDL.LU R5, [R1+0x29c0] ;  /* 0x0029c00001057983 */ /* 0x000f280000300800 */
[----:B------:R-:W4:Y:S04]  /*bad40*/  LDL.LU R11, [R1+0x2938] ;  /* 0x00293800010b7983 */ /* 0x000f280000300800 */
[----:B------:R1:W-:Y:S01]  /*bad50*/  LDGSTS.E [R4+0x3200], desc[UR6][R6.64], P1 ;  /* 0x0320000006047fae */ /* 0x0003e20008921846 */
[----:B---3--:R-:W-:-:S05]  /*bad60*/  IADD3 R15, P2, R15, R161, RZ ;  /* 0x000000a10f0f7210 */ /* 0x008fca0007f5e0ff */
[----:B------:R3:W-:Y:S01]  /*bad70*/  STL [R1+0x2b50], R15 ;  /* 0x002b500f01007387 */ /* 0x0007e20000100800 */
[----:B-1----:R-:W-:Y:S02]  /*bad80*/  MOV R6, R15 ;  /* 0x0000000f00067202 */ /* 0x002fe40000000f00 */
[----:B--2---:R-:W-:Y:S02]  /*bad90*/  IADD3 R8, P3, R8, R161, RZ ;  /* 0x000000a108087210 */ /* 0x004fe40007f7e0ff */
[----:B----4-:R-:W-:-:S03]  /*bada0*/  IADD3.X R18, R18, R2, RZ, P2, !PT ;  /* 0x0000000212127210 */ /* 0x010fc600017fe4ff */
[----:B------:R-:W-:Y:S02]  /*badb0*/  IMAD.X R13, R13, 0x1, R2, P3 ;  /* 0x000000010d0d7824 */ /* 0x000fe400018e0602 */
[----:B------:R1:W-:Y:S04]  /*badc0*/  STL [R1+0x2b4c], R18 ;  /* 0x002b4c1201007387 */ /* 0x0003e80000100800 */
[----:B------:R-:W-:Y:S04]  /*badd0*/  STL [R1+0x2ac8], R8 ;  /* 0x002ac80801007387 */ /* 0x000fe80000100800 */
[----:B---3--:R-:W2:Y:S01]  /*bade0*/  LDL.LU R15, [R1+0x29bc] ;  /* 0x0029bc00010f7983 */ /* 0x008ea20000300800 */
[----:B------:R-:W-:-:S03]  /*badf0*/  IMAD.MOV.U32 R7, RZ, RZ, R18 ;  /* 0x000000ffff077224 */ /* 0x000fc600078e0012 */
[----:B------:R3:W-:Y:S04]  /*bae00*/  STL [R1+0x2ac4], R13 ;  /* 0x002ac40d01007387 */ /* 0x0007e80000100800 */
[----:B-1----:R-:W4:Y:S04]  /*bae10*/  LDL.LU R18, [R1+0x2934] ;  /* 0x0029340001127983 */ /* 0x002f280000300800 */
[----:B------:R1:W-:Y:S02]  /*bae20*/  LDGSTS.E [R4+0x3300], desc[UR6][R6.64], P0 ;  /* 0x0330000006047fae */ /* 0x0003e40008121846 */
[----:B-1----:R-:W-:Y:S01]  /*bae30*/  MOV R6, R8 ;  /* 0x0000000800067202 */ /* 0x002fe20000000f00 */
[----:B------:R-:W-:-:S02]  /*bae40*/  IMAD.MOV.U32 R7, RZ, RZ, R13 ;  /* 0x000000ffff077224 */ /* 0x000fc400078e000d */
[----:B---3--:R-:W3:Y:S04]  /*bae50*/  LDL.LU R13, [R1+0x2940] ;  /* 0x00294000010d7983 */ /* 0x008ee80000300800 */
[----:B------:R-:W3:Y:S04]  /*bae60*/  LDL.LU R8, [R1+0x28b8] ;  /* 0x0028b80001087983 */ /* 0x000ee80000300800 */
[----:B------:R1:W-:Y:S01]  /*bae70*/  LDGSTS.E [R4+0x4200], desc[UR6][R6.64], P1 ;  /* 0x0420000006047fae */ /* 0x0003e20008921846 */
[----:B------:R-:W-:-:S05]  /*bae80*/  IADD3 R12, P2, R12, R161, RZ ;  /* 0x000000a10c0c7210 */ /* 0x000fca0007f5e0ff */
[----:B------:R-:W-:Y:S01]  /*bae90*/  STL [R1+0x2ad0], R12 ;  /* 0x002ad00c01007387 */ /* 0x000fe20000100800 */
[----:B-1----:R-:W-:Y:S02]  /*baea0*/  MOV R6, R12 ;  /* 0x0000000c00067202 */ /* 0x002fe40000000f00 */
[----:B------:R-:W-:Y:S02]  /*baeb0*/  IADD3 R19, P3, R19, R161, RZ ;  /* 0x000000a113137210 */ /* 0x000fe40007f7e0ff */
[----:B------:R-:W-:-:S03]  /*baec0*/  IADD3.X R16, R16, R2, RZ, P2, !PT ;  /* 0x0000000210107210 */ /* 0x000fc600017fe4ff */
[----:B------:R-:W-:Y:S02]  /*baed0*/  IMAD.X R20, R20, 0x1, R2, P3 ;  /* 0x0000000114147824 */ /* 0x000fe400018e0602 */
[----:B------:R1:W-:Y:S01]  /*baee0*/  STL [R1+0x2acc], R16 ;  /* 0x002acc1001007387 */ /* 0x0003e20000100800 */
[----:B------:R-:W-:-:S03]  /*baef0*/  IMAD.MOV.U32 R7, RZ, RZ, R16 ;  /* 0x000000ffff077224 */ /* 0x000fc600078e0010 */
[----:B------:R-:W-:Y:S01]  /*baf00*/  STL [R1+0x2a38], R19 ;  /* 0x002a381301007387 */ /* 0x000fe20000100800 */
[----:B------:R-:W-:-:S03]  /*baf10*/  IADD3 R9, P2, R9, R161, RZ ;  /* 0x000000a109097210 */ /* 0x000fc60007f5e0ff */
[----:B------:R1:W-:Y:S04]  /*baf20*/  LDGSTS.E [R4+0x4300], desc[UR6][R6.64], P0 ;  /* 0x0430000006047fae */ /* 0x0003e80008121846 */
[----:B-1----:R-:W3:Y:S04]  /*baf30*/  LDL.LU R16, [R1+0x293c] ;  /* 0x00293c0001107983 */ /* 0x002ee80000300800 */
[----:B------:R-:W-:Y:S04]  /*baf40*/  STL [R1+0x2a34], R20 ;  /* 0x002a341401007387 */ /* 0x000fe80000100800 */
[----:B------:R-:W3:Y:S01]  /*baf50*/  LDL.LU R12, [R1+0x28b4] ;  /* 0x0028b400010c7983 */ /* 0x000ee20000300800 */
[----:B------:R-:W-:Y:S01]  /*baf60*/  MOV R6, R19 ;  /* 0x0000001300067202 */ /* 0x000fe20000000f00 */
[----:B------:R-:W-:Y:S01]  /*baf70*/  IMAD.MOV.U32 R7, RZ, RZ, R20 ;  /* 0x000000ffff077224 */ /* 0x000fe200078e0014 */
[----:B------:R-:W-:Y:S01]  /*baf80*/  IADD3 R10, P3, R10, R161, RZ ;  /* 0x000000a10a0a7210 */ /* 0x000fe20007f7e0ff */
[----:B------:R-:W-:Y:S04]  /*baf90*/  STL [R1+0x2a40], R9 ;  /* 0x002a400901007387 */ /* 0x000fe80000100800 */
[----:B------:R1:W-:Y:S02]  /*bafa0*/  LDGSTS.E [R4+0x5200], desc[UR6][R6.64], P1 ;  /* 0x0520000006047fae */ /* 0x0003e40008921846 */
[----:B-1----:R-:W-:-:S02]  /*bafb0*/  MOV R6, R9 ;  /* 0x0000000900067202 */ /* 0x002fc40000000f00 */
[----:B------:R-:W-:-:S05]  /*bafc0*/  IADD3.X R14, R14, R2, RZ, P2, !PT ;  /* 0x000000020e0e7210 */ /* 0x000fca00017fe4ff */
[----:B------:R-:W-:Y:S01]  /*bafd0*/  IMAD.MOV.U32 R7, RZ, RZ, R14 ;  /* 0x000000ffff077224 */ /* 0x000fe200078e000e */
[----:B------:R1:W-:Y:S04]  /*bafe0*/  STL [R1+0x2a3c], R14 ;  /* 0x002a3c0e01007387 */ /* 0x0003e80000100800 */
[----:B------:R-:W-:Y:S04]  /*baff0*/  STL [R1+0x29b8], R10 ;  /* 0x0029b80a01007387 */ /* 0x000fe80000100800 */
[----:B------:R1:W-:Y:S04]  /*bb000*/  LDGSTS.E [R4+0x5300], desc[UR6][R6.64], P0 ;  /* 0x0530000006047fae */ /* 0x0003e80008121846 */
[----:B-1----:R-:W3:Y:S01]  /*bb010*/  LDL.LU R14, [R1+0x28c0] ;  /* 0x0028c000010e7983 */ /* 0x002ee20000300800 */
[----:B------:R-:W-:-:S04]  /*bb020*/  IMAD.X R17, R17, 0x1, R2, P3 ;  /* 0x0000000111117824 */ /* 0x000fc800018e0602 */
[----:B------:R-:W-:Y:S01]  /*bb030*/  IMAD.MOV.U32 R7, RZ, RZ, R17 ;  /* 0x000000ffff077224 */ /* 0x000fe200078e0011 */
[----:B------:R1:W-:Y:S04]  /*bb040*/  STL [R1+0x29b4], R17 ;  /* 0x0029b41101007387 */ /* 0x0003e80000100800 */
[----:B------:R-:W3:Y:S01]  /*bb050*/  LDL.LU R9, [R1+0x2828] ;  /* 0x0028280001097983 */ /* 0x000ee20000300800 */
[----:B------:R-:W-:-:S03]  /*bb060*/  MOV R6, R10 ;  /* 0x0000000a00067202 */ /* 0x000fc60000000f00 */
[----:B-1----:R-:W3:Y:S04]  /*bb070*/  LDL.LU R17, [R1+0x28bc] ;  /* 0x0028bc0001117983 */ /* 0x002ee80000300800 */
[----:B------:R-:W3:Y:S01]  /*bb080*/  LDL.LU R10, [R1+0x2824] ;  /* 0x00282400010a7983 */ /* 0x000ee20000300800 */
[-C--:B------:R-:W-:Y:S02]  /*bb090*/  IADD3 R5, P2, R5, R161.reuse, RZ ;  /* 0x000000a105057210 */ /* 0x080fe40007f5e0ff */
[----:B------:R-:W-:Y:S01]  /*bb0a0*/  IADD3 R11, P3, R11, R161, RZ ;  /* 0x000000a10b0b7210 */ /* 0x000fe20007f7e0ff */
[----:B------:R1:W-:Y:S04]  /*bb0b0*/  LDGSTS.E [R4+0x6200], desc[UR6][R6.64], P1 ;  /* 0x0620000006047fae */ /* 0x0003e80008921846 */
[----:B------:R-:W-:Y:S01]  /*bb0c0*/  STL [R1+0x29c0], R5 ;  /* 0x0029c00501007387 */ /* 0x000fe20000100800 */
[----:B-1----:R-:W-:-:S02]  /*bb0d0*/  MOV R6, R5 ;  /* 0x0000000500067202 */ /* 0x002fc40000000f00 */
[----:B--2---:R-:W-:-:S05]  /*bb0e0*/  IADD3.X R15, R15, R2, RZ, P2, !PT ;  /* 0x000000020f0f7210 */ /* 0x004fca00017fe4ff */
[----:B------:R-:W-:Y:S01]  /*bb0f0*/  IMAD.MOV.U32 R7, RZ, RZ, R15 ;  /* 0x000000ffff077224 */ /* 0x000fe200078e000f */
[----:B------:R1:W-:Y:S01]  /*bb100*/  STL [R1+0x29bc], R15 ;  /* 0x0029bc0f01007387 */ /* 0x0003e20000100800 */
[----:B----4-:R-:W-:-:S03]  /*bb110*/  IMAD.X R18, R18, 0x1, R2, P3 ;  /* 0x0000000112127824 */ /* 0x010fc600018e0602 */
[----:B------:R-:W-:Y:S04]  /*bb120*/  STL [R1+0x2938], R11 ;  /* 0x0029380b01007387 */ /* 0x000fe80000100800 */
[----:B------:R2:W-:Y:S04]  /*bb130*/  LDGSTS.E [R4+0x6300], desc[UR6][R6.64], P0 ;  /* 0x0630000006047fae */ /* 0x0005e80008121846 */
[----:B-1----:R-:W4:Y:S04]  /*bb140*/  LDL.LU R15, [R1+0x2830] ;  /* 0x00283000010f7983 */ /* 0x002f280000300800 */
[----:B------:R1:W-:Y:S04]  /*bb150*/  STL [R1+0x2934], R18 ;  /* 0x0029341201007387 */ /* 0x0003e80000100800 */
[----:B------:R-:W4:Y:S01]  /*bb160*/  LDL.LU R5, [R1+0x27a8] ;  /* 0x0027a80001057983 */ /* 0x000f220000300800 */
[----:B--2---:R-:W-:-:S03]  /*bb170*/  IMAD.MOV.U32 R7, RZ, RZ, R18 ;  /* 0x000000ffff077224 */ /* 0x004fc600078e0012 */
[----:B-1----:R-:W2:Y:S01]  /*bb180*/  LDL.LU R18, [R1+0x282c] ;  /* 0x00282c0001127983 */ /* 0x002ea20000300800 */
[----:B------:R-:W-:-:S03]  /*bb190*/  MOV R6, R11 ;  /* 0x0000000b00067202 */ /* 0x000fc60000000f00 */
[----:B------:R-:W2:Y:S01]  /*bb1a0*/  LDL.LU R11, [R1+0x27a4] ;  /* 0x0027a400010b7983 */ /* 0x000ea20000300800 */
[-C--:B---3--:R-:W-:Y:S02]  /*bb1b0*/  IADD3 R13, P2, R13, R161.reuse, RZ ;  /* 0x000000a10d0d7210 */ /* 0x088fe40007f5e0ff */
[----:B------:R-:W-:Y:S01]  /*bb1c0*/  IADD3 R8, P3, R8, R161, RZ ;  /* 0x000000a108087210 */ /* 0x000fe20007f7e0ff */
[----:B------:R1:W-:Y:S04]  /*bb1d0*/  LDGSTS.E [R4+0x7200], desc[UR6][R6.64], P1 ;  /* 0x0720000006047fae */ /* 0x0003e80008921846 */
[----:B------:R3:W-:Y:S01]  /*bb1e0*/  STL [R1+0x2940], R13 ;  /* 0x0029400d01007387 */ /* 0x0007e20000100800 */
[----:B-1----:R-:W-:Y:S02]  /*bb1f0*/  MOV R6, R13 ;  /* 0x0000000d00067202 */ /* 0x002fe40000000f00 */
[----:B------:R-:W-:-:S05]  /*bb200*/  IADD3.X R16, R16, R2, RZ, P2, !PT ;  /* 0x0000000210107210 */ /* 0x000fca00017fe4ff */
[----:B------:R1:W-:Y:S01]  /*bb210*/  STL [R1+0x293c], R16 ;  /* 0x00293c1001007387 */ /* 0x0003e20000100800 */
[----:B------:R-:W-:-:S03]  /*bb220*/  IMAD.X R12, R12, 0x1, R2, P3 ;  /* 0x000000010c0c7824 */ /* 0x000fc600018e0602 */
[----:B------:R1:W-:Y:S01]  /*bb230*/  STL [R1+0x28b8], R8 ;  /* 0x0028b80801007387 */ /* 0x0003e20000100800 */
[----:B------:R-:W-:-:S03]  /*bb240*/  IMAD.MOV.U32 R7, RZ, RZ, R16 ;  /* 0x000000ffff077224 */ /* 0x000fc600078e0010 */
[----:B---3--:R-:W3:Y:S04]  /*bb250*/  LDL.LU R13, [R1+0x27b0] ;  /* 0x0027b000010d7983 */ /* 0x008ee80000300800 */
        /* <DEDUP_REMOVED lines=10> */
[----:B------:R-:W-:-:S05]  /*bb300*/  IADD3 R14, P2, R14, R161, RZ ;  /* 0x000000a10e0e7210 */ /* 0x000fca0007f5e0ff */
[----:B------:R1:W-:Y:S02]  /*bb310*/  STL [R1+0x28c0], R14 ;  /* 0x0028c00e01007387 */ /* 0x0003e40000100800 */
[----:B-1----:R-:W-:Y:S02]  /*bb320*/  MOV R6, R14 ;  /* 0x0000000e00067202 */ /* 0x002fe40000000f00 */
[----:B------:R-:W-:Y:S02]  /*bb330*/  IADD3 R9, P3, R9, R161, RZ ;  /* 0x000000a109097210 */ /* 0x000fe40007f7e0ff */
[----:B------:R-:W-:-:S03]  /*bb340*/  IADD3.X R17, R17, R2, RZ, P2, !PT ;  /* 0x0000000211117210 */ /* 0x000fc600017fe4ff */
[----:B------:R-:W-:Y:S02]  /*bb350*/  IMAD.X R10, R10, 0x1, R2, P3 ;  /* 0x000000010a0a7824 */ /* 0x000fe400018e0602 */
[----:B------:R1:W-:Y:S04]  /*bb360*/  STL [R1+0x28bc], R17 ;  /* 0x0028bc1101007387 */ /* 0x0003e80000100800 */
[----:B------:R1:W-:Y:S04]  /*bb370*/  STL [R1+0x2828], R9 ;  /* 0x0028280901007387 */ /* 0x0003e80000100800 */
[----:B------:R-:W3:Y:S01]  /*bb380*/  LDL.LU R14, [R1+0x1cd8] ;  /* 0x001cd800010e7983 */ /* 0x000ee20000300800 */
[----:B------:R-:W-:-:S03]  /*bb390*/  IMAD.MOV.U32 R7, RZ, RZ, R17 ;  /* 0x000000ffff077224 */ /* 0x000fc600078e0011 */
[----:B------:R1:W-:Y:S04]  /*bb3a0*/  STL [R1+0x2824], R10 ;  /* 0x0028240a01007387 */ /* 0x0003e80000100800 */
[----:B-1----:R-:W3:Y:S04]  /*bb3b0*/  LDL.LU R17, [R1+0x1d50] ;  /* 0x001d500001117983 */ /* 0x002ee80000300800 */
[----:B------:R1:W-:Y:S02]  /*bb3c0*/  LDGSTS.E [R4+0x8300], desc[UR6][R6.64], P0 ;  /* 0x0830000006047fae */ /* 0x0003e40008121846 */
[----:B-1----:R-:W-:Y:S01]  /*bb3d0*/  MOV R6, R9 ;  /* 0x0000000900067202 */ /* 0x002fe20000000f00 */
[----:B------:R-:W-:Y:S01]  /*bb3e0*/  IMAD.MOV.U32 R7, RZ, RZ, R10 ;  /* 0x000000ffff077224 */ /* 0x000fe200078e000a */
[----:B------:R-:W3:Y:S04]  /*bb3f0*/  LDL.LU R9, [R1+0x1d5c] ;  /* 0x001d5c0001097983 */ /* 0x000ee80000300800 */
[----:B------:R-:W3:Y:S04]  /*bb400*/  LDL.LU R10, [R1+0x1dd4] ;  /* 0x001dd400010a7983 */ /* 0x000ee80000300800 */
[----:B------:R1:W-:Y:S01]  /*bb410*/  LDGSTS.E [R4+0x9200], desc[UR6][R6.64], P1 ;  /* 0x0920000006047fae */ /* 0x0003e20008921846 */
[----:B----4-:R-:W-:-:S05]  /*bb420*/  IADD3 R15, P2, R15, R161, RZ ;  /* 0x000000a10f0f7210 */ /* 0x010fca0007f5e0ff */
[----:B------:R4:W-:Y:S01]  /*bb430*/  STL [R1+0x2830], R15 ;  /* 0x0028300f01007387 */ /* 0x0009e20000100800 */
[----:B------:R-:W-:Y:S02]  /*bb440*/  IADD3 R5, P3, R5, R161, RZ ;  /* 0x000000a105057210 */ /* 0x000fe40007f7e0ff */
[----:B--2---:R-:W-:Y:S02]  /*bb450*/  IADD3.X R18, R18, R2, RZ, P2, !PT ;  /* 0x0000000212127210 */ /* 0x004fe400017fe4ff */
[----:B-1----:R-:W-:Y:S01]  /*bb460*/  MOV R6, R15 ;  /* 0x0000000f00067202 */ /* 0x002fe20000000f00 */
[----:B------:R-:W-:Y:S02]  /*bb470*/  IMAD.X R11, R11, 0x1, R2, P3 ;  /* 0x000000010b0b7824 */ /* 0x000fe400018e0602 */
[----:B------:R1:W-:Y:S04]  /*bb480*/  STL [R1+0x282c], R18 ;  /* 0x00282c1201007387 */ /* 0x0003e80000100800 */
[----:B------:R-:W-:Y:S04]  /*bb490*/  STL [R1+0x27a8], R5 ;  /* 0x0027a80501007387 */ /* 0x000fe80000100800 */
[----:B----4-:R-:W2:Y:S01]  /*bb4a0*/  LDL.LU R15, [R1+0x1d58] ;  /* 0x001d5800010f7983 */ /* 0x010ea20000300800 */
[----:B------:R-:W-:-:S03]  /*bb4b0*/  IMAD.MOV.U32 R7, RZ, RZ, R18 ;  /* 0x000000ffff077224 */ /* 0x000fc600078e0012 */
[----:B------:R4:W-:Y:S04]  /*bb4c0*/  STL [R1+0x27a4], R11 ;  /* 0x0027a40b01007387 */ /* 0x0009e80000100800 */
[----:B-1----:R-:W2:Y:S04]  /*bb4d0*/  LDL.LU R18, [R1+0x1dd0] ;  /* 0x001dd00001127983 */ /* 0x002ea80000300800 */
[----:B------:R1:W-:Y:S02]  /*bb4e0*/  LDGSTS.E [R4+0x9300], desc[UR6][R6.64], P0 ;  /* 0x0930000006047fae */ /* 0x0003e40008121846 */
[----:B-1----:R-:W-:Y:S01]  /*bb4f0*/  MOV R6, R5 ;  /* 0x0000000500067202 */ /* 0x002fe20000000f00 */
[----:B------:R-:W-:-:S02]  /*bb500*/  IMAD.MOV.U32 R7, RZ, RZ, R11 ;  /* 0x000000ffff077224 */ /* 0x000fc400078e000b */
[----:B----4-:R-:W4:Y:S04]  /*bb510*/  LDL.LU R11, [R1+0x1ddc] ;  /* 0x001ddc00010b7983 */ /* 0x010f280000300800 */
[----:B------:R-:W4:Y:S04]  /*bb520*/  LDL.LU R5, [R1+0x1e54] ;  /* 0x001e540001057983 */ /* 0x000f280000300800 */
[----:B------:R1:W-:Y:S01]  /*bb530*/  LDGSTS.E [R4+0xa200], desc[UR6][R6.64], P1 ;  /* 0x0a20000006047fae */ /* 0x0003e20008921846 */
[----:B---3--:R-:W-:-:S05]  /*bb540*/  IADD3 R13, P2, R13, R161, RZ ;  /* 0x000000a10d0d7210 */ /* 0x008fca0007f5e0ff */
[----:B------:R-:W-:Y:S01]  /*bb550*/  STL [R1+0x27b0], R13 ;  /* 0x0027b00d01007387 */ /* 0x000fe20000100800 */
[----:B------:R-:W-:Y:S02]  /*bb560*/  IADD3 R19, P3, R19, R161, RZ ;  /* 0x000000a113137210 */ /* 0x000fe40007f7e0ff */
[----:B------:R-:W-:-:S03]  /*bb570*/  IADD3.X R16, R16, R2, RZ, P2, !PT ;  /* 0x0000000210107210 */ /* 0x000fc600017fe4ff */
[----:B------:R-:W-:Y:S02]  /*bb580*/  IMAD.X R20, R20, 0x1, R2, P3 ;  /* 0x0000000114147824 */ /* 0x000fe400018e0602 */
[----:B------:R3:W-:Y:S01]  /*bb590*/  STL [R1+0x27ac], R16 ;  /* 0x0027ac1001007387 */ /* 0x0007e20000100800 */
[----:B-1----:R-:W-:-:S03]  /*bb5a0*/  IMAD.MOV.U32 R7, RZ, RZ, R16 ;  /* 0x000000ffff077224 */ /* 0x002fc600078e0010 */
[----:B------:R-:W-:Y:S01]  /*bb5b0*/  STL [R1+0x1cd4], R19 ;  /* 0x001cd41301007387 */ /* 0x000fe20000100800 */
[----:B------:R-:W-:-:S03]  /*bb5c0*/  MOV R6, R13 ;  /* 0x0000000d00067202 */ /* 0x000fc60000000f00 */
[----:B---3--:R-:W3:Y:S04]  /*bb5d0*/  LDL.LU R16, [R1+0x1dd8] ;  /* 0x001dd80001107983 */ /* 0x008ee80000300800 */
[----:B------:R-:W-:Y:S01]  /*bb5e0*/  STL [R1+0x1cd0], R20 ;  /* 0x001cd01401007387 */ /* 0x000fe20000100800 */
[----:B------:R-:W-:-:S03]  /*bb5f0*/  IADD3 R8, P2, R8, R161, RZ ;  /* 0x000000a108087210 */ /* 0x000fc60007f5e0ff */
[----:B------:R-:W3:Y:S04]  /*bb600*/  LDL.LU R13, [R1+0x1e50] ;  /* 0x001e5000010d7983 */ /* 0x000ee80000300800 */
[----:B------:R1:W-:Y:S01]  /*bb610*/  LDGSTS.E [R4+0xa300], desc[UR6][R6.64], P0 ;  /* 0x0a30000006047fae */ /* 0x0003e20008121846 */
[----:B------:R-:W-:-:S03]  /*bb620*/  IADD3 R12, P3, R12, R161, RZ ;  /* 0x000000a10c0c7210 */ /* 0x000fc60007f7e0ff */
[----:B------:R-:W-:Y:S01]  /*bb630*/  STL [R1+0x1cdc], R8 ;  /* 0x001cdc0801007387 */ /* 0x000fe20000100800 */
[----:B-1----:R-:W-:Y:S01]  /*bb640*/  MOV R6, R19 ;  /* 0x0000001300067202 */ /* 0x002fe20000000f00 */
[----:B------:R-:W-:-:S05]  /*bb650*/  IMAD.MOV.U32 R7, RZ, RZ, R20 ;  /* 0x000000ffff077224 */ /* 0x000fca00078e0014 */
[----:B------:R1:W-:Y:S02]  /*bb660*/  LDGSTS.E [R4+0xb200], desc[UR6][R6.64], P1 ;  /* 0x0b20000006047fae */ /* 0x0003e40008921846 */
[----:B-1----:R-:W-:Y:S02]  /*bb670*/  MOV R6, R8 ;  /* 0x0000000800067202 */ /* 0x002fe40000000f00 */
[----:B------:R-:W-:-:S05]  /*bb680*/  IADD3.X R14, R14, R2, RZ, P2, !PT ;  /* 0x000000020e0e7210 */ /* 0x000fca00017fe4ff */
[----:B------:R-:W-:Y:S01]  /*bb690*/  IMAD.MOV.U32 R7, RZ, RZ, R14 ;  /* 0x000000ffff077224 */ /* 0x000fe200078e000e */
[----:B------:R1:W-:Y:S01]  /*bb6a0*/  STL [R1+0x1cd8], R14 ;  /* 0x001cd80e01007387 */ /* 0x0003e20000100800 */
[----:B------:R-:W-:-:S03]  /*bb6b0*/  IMAD.X R17, R17, 0x1, R2, P3 ;  /* 0x0000000111117824 */ /* 0x000fc600018e0602 */
[----:B------:R-:W-:Y:S04]  /*bb6c0*/  STL [R1+0x1d54], R12 ;  /* 0x001d540c01007387 */ /* 0x000fe80000100800 */
[----:B------:R1:W-:Y:S04]  /*bb6d0*/  LDGSTS.E [R4+0xb300], desc[UR6][R6.64], P0 ;  /* 0x0b30000006047fae */ /* 0x0003e80008121846 */
[----:B-1----:R-:W3:Y:S04]  /*bb6e0*/  LDL.LU R14, [R1+0x1e5c] ;  /* 0x001e5c00010e7983 */ /* 0x002ee80000300800 */
[----:B------:R1:W-:Y:S04]  /*bb6f0*/  STL [R1+0x1d50], R17 ;  /* 0x001d501101007387 */ /* 0x0003e80000100800 */
[----:B------:R-:W3:Y:S01]  /*bb700*/  LDL.LU R8, [R1+0x1ed4] ;  /* 0x001ed40001087983 */ /* 0x000ee20000300800 */
[----:B------:R-:W-:-:S03]  /*bb710*/  IMAD.MOV.U32 R7, RZ, RZ, R17 ;  /* 0x000000ffff077224 */ /* 0x000fc600078e0011 */
[----:B-1----:R-:W3:Y:S01]  /*bb720*/  LDL.LU R17, [R1+0x1e58] ;  /* 0x001e580001117983 */ /* 0x002ee20000300800 */
[----:B------:R-:W-:-:S03]  /*bb730*/  MOV R6, R12 ;  /* 0x0000000c00067202 */ /* 0x000fc60000000f00 */
[----:B------:R-:W3:Y:S01]  /*bb740*/  LDL.LU R12, [R1+0x1ed0] ;  /* 0x001ed000010c7983 */ /* 0x000ee20000300800 */
[-C--:B------:R-:W-:Y:S02]  /*bb750*/  IADD3 R9, P2, R9, R161.reuse, RZ ;  /* 0x000000a109097210 */ /* 0x080fe40007f5e0ff */
[----:B------:R-:W-:Y:S01]  /*bb760*/  IADD3 R10, P3, R10, R161, RZ ;  /* 0x000000a10a0a7210 */ /* 0x000fe20007f7e0ff */
[----:B------:R1:W-:Y:S04]  /*bb770*/  LDGSTS.E [R4+0xc200], desc[UR6][R6.64], P1 ;  /* 0x0c20000006047fae */ /* 0x0003e80008921846 */
[----:B------:R-:W-:Y:S01]  /*bb780*/  STL [R1+0x1d5c], R9 ;  /* 0x001d5c0901007387 */ /* 0x000fe20000100800 */
[----:B-1----:R-:W-:Y:S02]  /*bb790*/  MOV R6, R9 ;  /* 0x0000000900067202 */ /* 0x002fe40000000f00 */
[----:B--2---:R-:W-:-:S05]  /*bb7a0*/  IADD3.X R15, R15, R2, RZ, P2, !PT ;  /* 0x000000020f0f7210 */ /* 0x004fca00017fe4ff */
        /* <DEDUP_REMOVED lines=8> */
[----:B--2---:R-:W-:-:S03]  /*bb830*/  IMAD.MOV.U32 R7, RZ, RZ, R18 ;  /* 0x000000ffff077224 */ /* 0x004fc600078e0012 */
[----:B-1----:R-:W2:Y:S01]  /*bb840*/  LDL.LU R18, [R1+0x1ed8] ;  /* 0x001ed80001127983 */ /* 0x002ea20000300800 */
[----:B------:R-:W-:-:S03]  /*bb850*/  MOV R6, R10 ;  /* 0x0000000a00067202 */ /* 0x000fc60000000f00 */
[----:B------:R-:W2:Y:S01]  /*bb860*/  LDL.LU R10, [R1+0x1f50] ;  /* 0x001f5000010a7983 */ /* 0x000ea20000300800 */
[-C--:B----4-:R-:W-:Y:S02]  /*bb870*/  IADD3 R11, P2, R11, R161.reuse, RZ ;  /* 0x000000a10b0b7210 */ /* 0x090fe40007f5e0ff */
[----:B------:R-:W-:Y:S01]  /*bb880*/  IADD3 R5, P3, R5, R161, RZ ;  /* 0x000000a105057210 */ /* 0x000fe20007f7e0ff */
[----:B------:R1:W-:Y:S04]  /*bb890*/  LDGSTS.E [R4+0xd200], desc[UR6][R6.64], P1 ;  /* 0x0d20000006047fae */ /* 0x0003e80008921846 */
[----:B------:R4:W-:Y:S01]  /*bb8a0*/  STL [R1+0x1ddc], R11 ;  /* 0x001ddc0b01007387 */ /* 0x0009e20000100800 */
[----:B-1----:R-:W-:Y:S02]  /*bb8b0*/  MOV R6, R11 ;  /* 0x0000000b00067202 */ /* 0x002fe40000000f00 */
[----:B---3--:R-:W-:-:S05]  /*bb8c0*/  IADD3.X R16, R16, R2, RZ, P2, !PT ;  /* 0x0000000210107210 */ /* 0x008fca00017fe4ff */
[----:B------:R-:W-:Y:S01]  /*bb8d0*/  IMAD.MOV.U32 R7, RZ, RZ, R16 ;  /* 0x000000ffff077224 */ /* 0x000fe200078e0010 */
[----:B------:R-:W-:Y:S01]  /*bb8e0*/  STL [R1+0x1dd8], R16 ;  /* 0x001dd81001007387 */ /* 0x000fe20000100800 */
[----:B------:R-:W-:-:S03]  /*bb8f0*/  IMAD.X R13, R13, 0x1, R2, P3 ;  /* 0x000000010d0d7824 */ /* 0x000fc600018e0602 */
[----:B------:R-:W-:Y:S04]  /*bb900*/  STL [R1+0x1e54], R5 ;  /* 0x001e540501007387 */ /* 0x000fe80000100800 */
[----:B----4-:R-:W3:Y:S04]  /*bb910*/  LDL.LU R11, [R1+0x1f5c] ;  /* 0x001f5c00010b7983 */ /* 0x010ee80000300800 */
[----:B------:R1:W-:Y:S04]  /*bb920*/  STL [R1+0x1e50], R13 ;  /* 0x001e500d01007387 */ /* 0x0003e80000100800 */
[----:B------:R4:W-:Y:S04]  /*bb930*/  LDGSTS.E [R4+0xd300], desc[UR6][R6.64], P0 ;  /* 0x0d30000006047fae */ /* 0x0009e80008121846 */
[----:B------:R-:W3:Y:S01]  /*bb940*/  LDL.LU R19, [R1+0x1fd4] ;  /* 0x001fd40001137983 */ /* 0x000ee20000300800 */
[----:B----4-:R-:W-:-:S03]  /*bb950*/  IMAD.MOV.U32 R7, RZ, RZ, R13 ;  /* 0x000000ffff077224 */ /* 0x010fc600078e000d */
[----:B-1----:R-:W4:Y:S04]  /*bb960*/  LDL.LU R13, [R1+0x1f58] ;  /* 0x001f5800010d7983 */ /* 0x002f280000300800 */
[----:B------:R-:W4:Y:S01]  /*bb970*/  LDL.LU R20, [R1+0x1fd0] ;  /* 0x001fd00001147983 */ /* 0x000f220000300800 */
[----:B------:R-:W-:-:S03]  /*bb980*/  MOV R6, R5 ;  /* 0x0000000500067202 */ /* 0x000fc60000000f00 */
[----:B------:R-:W4:Y:S04]  /*bb990*/  LDL.LU R5, [R1+0x1fdc] ;  /* 0x001fdc0001057983 */ /* 0x000f280000300800 */
[----:B------:R-:W4:Y:S04]  /*bb9a0*/  LDL.LU R16, [R1+0x2054] ;  /* 0x0020540001107983 */ /* 0x000f280000300800 */
[----:B------:R1:W-:Y:S01]  /*bb9b0*/  LDGSTS.E [R4+0xe200], desc[UR6][R6.64], P1 ;  /* 0x0e20000006047fae */ /* 0x0003e20008921846 */
[----:B------:R-:W-:-:S05]  /*bb9c0*/  IADD3 R14, P2, R14, R161, RZ ;  /* 0x000000a10e0e7210 */ /* 0x000fca0007f5e0ff */
[----:B------:R1:W-:Y:S01]  /*bb9d0*/  STL [R1+0x1e5c], R14 ;  /* 0x001e5c0e01007387 */ /* 0x0003e20000100800 */
[----:B------:R-:W-:Y:S02]  /*bb9e0*/  IADD3 R8, P3, R8, R161, RZ ;  /* 0x000000a108087210 */ /* 0x000fe40007f7e0ff */
[----:B------:R-:W-:Y:S02]  /*bb9f0*/  IADD3.X R17, R17, R2, RZ, P2, !PT ;  /* 0x0000000211117210 */ /* 0x000fe400017fe4ff */
[----:B-1----:R-:W-:Y:S01]  /*bba00*/  MOV R6, R14 ;  /* 0x0000000e00067202 */ /* 0x002fe20000000f00 */
[----:B------:R-:W-:Y:S02]  /*bba10*/  IMAD.X R12, R12, 0x1, R2, P3 ;  /* 0x000000010c0c7824 */ /* 0x000fe400018e0602 */
[----:B------:R1:W-:Y:S04]  /*bba20*/  STL [R1+0x1e58], R17 ;  /* 0x001e581101007387 */ /* 0x0003e80000100800 */
[----:B------:R1:W-:Y:S04]  /*bba30*/  STL [R1+0x1ed4], R8 ;  /* 0x001ed40801007387 */ /* 0x0003e80000100800 */
[----:B------:R-:W4:Y:S01]  /*bba40*/  LDL.LU R14, [R1+0x1fd8] ;  /* 0x001fd800010e7983 */ /* 0x000f220000300800 */
[----:B------:R-:W-:-:S03]  /*bba50*/  IMAD.MOV.U32 R7, RZ, RZ, R17 ;  /* 0x000000ffff077224 */ /* 0x000fc600078e0011 */
[----:B------:R1:W-:Y:S04]  /*bba60*/  STL [R1+0x1ed0], R12 ;  /* 0x001ed00c01007387 */ /* 0x0003e80000100800 */
[----:B-1----:R-:W4:Y:S04]  /*bba70*/  LDL.LU R17, [R1+0x2050] ;  /* 0x0020500001117983 */ /* 0x002f280000300800 */
        /* <DEDUP_REMOVED lines=9> */
[----:B--2---:R-:W-:Y:S02]  /*bbb10*/  IADD3.X R18, R18, R2, RZ, P2, !PT ;  /* 0x0000000212127210 */ /* 0x004fe400017fe4ff */
[----:B-1----:R-:W-:Y:S01]  /*bbb20*/  MOV R6, R15 ;  /* 0x0000000f00067202 */ /* 0x002fe20000000f00 */
[----:B------:R-:W-:Y:S02]  /*bbb30*/  IMAD.X R10, R10, 0x1, R2, P3 ;  /* 0x000000010a0a7824 */ /* 0x000fe400018e0602 */
[----:B------:R1:W-:Y:S04]  /*bbb40*/  STL [R1+0x1ed8], R18 ;  /* 0x001ed81201007387 */ /* 0x0003e80000100800 */
[----:B------:R-:W-:Y:S04]  /*bbb50*/  STL [R1+0x1f54], R9 ;  /* 0x001f540901007387 */ /* 0x000fe80000100800 */
[----:B------:R-:W2:Y:S01]  /*bbb60*/  LDL.LU R15, [R1+0x2058] ;  /* 0x00205800010f7983 */ /* 0x000ea20000300800 */
[----:B------:R-:W-:-:S03]  /*bbb70*/  IMAD.MOV.U32 R7, RZ, RZ, R18 ;  /* 0x000000ffff077224 */ /* 0x000fc600078e0012 */
[----:B------:R1:W-:Y:S04]  /*bbb80*/  STL [R1+0x1f50], R10 ;  /* 0x001f500a01007387 */ /* 0x0003e80000100800 */
[----:B-1----:R-:W2:Y:S04]  /*bbb90*/  LDL.LU R18, [R1+0x20d0] ;  /* 0x0020d00001127983 */ /* 0x002ea80000300800 */
[----:B------:R1:W-:Y:S02]  /*bbba0*/  LDGSTS.E [R4+0xf300], desc[UR6][R6.64], P0 ;  /* 0x0f30000006047fae */ /* 0x0003e40008121846 */
[----:B-1----:R-:W-:Y:S01]  /*bbbb0*/  MOV R6, R9 ;  /* 0x0000000900067202 */ /* 0x002fe20000000f00 */
[----:B------:R-:W-:-:S02]  /*bbbc0*/  IMAD.MOV.U32 R7, RZ, RZ, R10 ;  /* 0x000000ffff077224 */ /* 0x000fc400078e000a */
[----:B------:R-:W2:Y:S04]  /*bbbd0*/  LDL.LU R10, [R1+0x20dc] ;  /* 0x0020dc00010a7983 */ /* 0x000ea80000300800 */
[----:B------:R-:W2:Y:S04]  /*bbbe0*/  LDL.LU R9, [R1+0x2154] ;  /* 0x0021540001097983 */ /* 0x000ea80000300800 */
[----:B------:R1:W-:Y:S01]  /*bbbf0*/  LDGSTS.E [R4+0x10200], desc[UR6][R6.64], P1 ;  /* 0x1020000006047fae */ /* 0x0003e20008921846 */
[----:B---3--:R-:W-:-:S05]  /*bbc00*/  IADD3 R11, P2, R11, R161, RZ ;  /* 0x000000a10b0b7210 */ /* 0x008fca0007f5e0ff */
[----:B------:R-:W-:Y:S01]  /*bbc10*/  STL [R1+0x1f5c], R11 ;  /* 0x001f5c0b01007387 */ /* 0x000fe20000100800 */
[----:B------:R-:W-:Y:S02]  /*bbc20*/  IADD3 R19, P3, R19, R161, RZ ;  /* 0x000000a113137210 */ /* 0x000fe40007f7e0ff */
[----:B----4-:R-:W-:-:S03]  /*bbc30*/  IADD3.X R13, R13, R2, RZ, P2, !PT ;  /* 0x000000020d0d7210 */ /* 0x010fc600017fe4ff */
[----:B------:R-:W-:Y:S02]  /*bbc40*/  IMAD.X R20, R20, 0x1, R2, P3 ;  /* 0x0000000114147824 */ /* 0x000fe400018e0602 */
[----:B------:R3:W-:Y:S01]  /*bbc50*/  STL [R1+0x1f58], R13 ;  /* 0x001f580d01007387 */ /* 0x0007e20000100800 */
[----:B-1----:R-:W-:-:S03]  /*bbc60*/  IMAD.MOV.U32 R7, RZ, RZ, R13 ;  /* 0x000000ffff077224 */ /* 0x002fc600078e000d */
[----:B------:R-:W-:Y:S01]  /*bbc70*/  STL [R1+0x1fd4], R19 ;  /* 0x001fd41301007387 */ /* 0x000fe20000100800 */
[----:B------:R-:W-:-:S03]  /*bbc80*/  MOV R6, R11 ;  /* 0x0000000b00067202 */ /* 0x000fc60000000f00 */
[----:B---3--:R-:W3:Y:S01]  /*bbc90*/  LDL.LU R13, [R1+0x20d8] ;  /* 0x0020d800010d7983 */ /* 0x008ee20000300800 */
[----:B------:R-:W-:-:S03]  /*bbca0*/  IADD3 R5, P2, R5, R161, RZ ;  /* 0x000000a105057210 */ /* 0x000fc60007f5e0ff */
[----:B------:R-:W-:Y:S04]  /*bbcb0*/  STL [R1+0x1fd0], R20 ;  /* 0x001fd01401007387 */ /* 0x000fe80000100800 */
[----:B------:R-:W4:Y:S01]  /*bbcc0*/  LDL.LU R11, [R1+0x2150] ;  /* 0x00215000010b7983 */ /* 0x000f220000300800 */
[----:B------:R-:W-:-:S03]  /*bbcd0*/  IADD3 R16, P3, R16, R161, RZ ;  /* 0x000000a110107210 */ /* 0x000fc60007f7e0ff */
[----:B------:R1:W-:Y:S04]  /*bbce0*/  LDGSTS.E [R4+0x10300], desc[UR6][R6.64], P0 ;  /* 0x1030000006047fae */ /* 0x0003e80008121846 */
        /* <DEDUP_REMOVED lines=9> */
[----:B------:R1:W-:Y:S04]  /*bbd80*/  STL [R1+0x2054], R16 ;  /* 0x0020541001007387 */ /* 0x0003e80000100800 */
[----:B------:R1:W-:Y:S04]  /*bbd90*/  LDGSTS.E [R4+0x11300], desc[UR6][R6.64], P0 ;  /* 0x1130000006047fae */ /* 0x0003e80008121846 */
[----:B-1----:R-:W4:Y:S04]  /*bbda0*/  LDL.LU R14, [R1+0x215c] ;  /* 0x00215c00010e7983 */ /* 0x002f280000300800 */
[----:B------:R1:W-:Y:S04]  /*bbdb0*/  STL [R1+0x2050], R17 ;  /* 0x0020501101007387 */ /* 0x0003e80000100800 */
[----:B------:R-:W4:Y:S01]  /*bbdc0*/  LDL.LU R5, [R1+0x256c] ;  /* 0x00256c0001057983 */ /* 0x000f220000300800 */
[----:B------:R-:W-:-:S03]  /*bbdd0*/  MOV R6, R16 ;  /* 0x0000001000067202 */ /* 0x000fc60000000f00 */
[----:B------:R-:W4:Y:S01]  /*bbde0*/  LDL.LU R16, [R1+0x2158] ;  /* 0x0021580001107983 */ /* 0x000f220000300800 */
[----:B------:R-:W-:-:S03]  /*bbdf0*/  IMAD.MOV.U32 R7, RZ, RZ, R17 ;  /* 0x000000ffff077224 */ /* 0x000fc600078e0011 */
[----:B-1----:R-:W4:Y:S01]  /*bbe00*/  LDL.LU R17, [R1+0x2568] ;  /* 0x0025680001117983 */ /* 0x002f220000300800 */
        /* <DEDUP_REMOVED lines=18> */
[-C--:B------:R-:W-:Y:S02]  /*bbf30*/  IADD3 R10, P2, R10, R161.reuse, RZ ;  /* 0x000000a10a0a7210 */ /* 0x080fe40007f5e0ff */
[----:B------:R-:W-:Y:S01]  /*bbf40*/  IADD3 R9, P3, R9, R161, RZ ;  /* 0x000000a109097210 */ /* 0x000fe20007f7e0ff */
[----:B------:R1:W-:Y:S04]  /*bbf50*/  LDGSTS.E [R4+0x13200], desc[UR6][R6.64], P1 ;  /* 0x1320000006047fae */ /* 0x0003e80008921846 */
[----:B------:R4:W-:Y:S01]  /*bbf60*/  STL [R1+0x20dc], R10 ;  /* 0x0020dc0a01007387 */ /* 0x0009e20000100800 */
[----:B-1----:R-:W-:Y:S02]  /*bbf70*/  MOV R6, R10 ;  /* 0x0000000a00067202 */ /* 0x002fe40000000f00 */
[----:B---3--:R-:W-:-:S05]  /*bbf80*/  IADD3.X R13, R13, R2, RZ, P2, !PT ;  /* 0x000000020d0d7210 */ /* 0x008fca00017fe4ff */
[----:B------:R1:W-:Y:S01]  /*bbf90*/  STL [R1+0x20d8], R13 ;  /* 0x0020d80d01007387 */ /* 0x0003e20000100800 */
[----:B----4-:R-:W-:-:S03]  /*bbfa0*/  IMAD.X R11, R11, 0x1, R2, P3 ;  /* 0x000000010b0b7824 */ /* 0x010fc600018e0602 */
[----:B------:R3:W-:Y:S01]  /*bbfb0*/  STL [R1+0x2154], R9 ;  /* 0x0021540901007387 */ /* 0x0007e20000100800 */
[----:B------:R-:W-:-:S03]  /*bbfc0*/  IMAD.MOV.U32 R7, RZ, RZ, R13 ;  /* 0x000000ffff077224 */ /* 0x000fc600078e000d */
[----:B------:R-:W4:Y:S04]  /*bbfd0*/  LDL.LU R10, [R1+0x2254] ;  /* 0x00225400010a7983 */ /* 0x000f280000300800 */
[----:B------:R3:W-:Y:S04]  /*bbfe0*/  STL [R1+0x2150], R11 ;  /* 0x0021500b01007387 */ /* 0x0007e80000100800 */
[----:B------:R-:W4:Y:S04]  /*bbff0*/  LDL.LU R19, [R1+0x22cc] ;  /* 0x0022cc0001137983 */ /* 0x000f280000300800 */
[----:B-1----:R-:W4:Y:S04]  /*bc000*/  LDL.LU R13, [R1+0x2250] ;  /* 0x00225000010d7983 */ /* 0x002f280000300800 */
[----:B------:R-:W4:Y:S04]  /*bc010*/  LDL.LU R20, [R1+0x22c8] ;  /* 0x0022c80001147983 */ /* 0x000f280000300800 */
[----:B------:R1:W-:Y:S02]  /*bc020*/  LDGSTS.E [R4+0x13300], desc[UR6][R6.64], P0 ;  /* 0x1330000006047fae */ /* 0x0003e40008121846 */
[----:B-1----:R-:W-:Y:S01]  /*bc030*/  MOV R6, R9 ;  /* 0x0000000900067202 */ /* 0x002fe20000000f00 */
[----:B------:R-:W-:Y:S01]  /*bc040*/  IMAD.MOV.U32 R7, RZ, RZ, R11 ;  /* 0x000000ffff077224 */ /* 0x000fe200078e000b */
[----:B---3--:R-:W3:Y:S04]  /*bc050*/  LDL.LU R9, [R1+0x22d4] ;  /* 0x0022d40001097983 */ /* 0x008ee80000300800 */
[----:B------:R-:W3:Y:S04]  /*bc060*/  LDL.LU R11, [R1+0x234c] ;  /* 0x00234c00010b7983 */ /* 0x000ee80000300800 */
        /* <DEDUP_REMOVED lines=37> */
[-C--:B----4-:R-:W-:Y:S02]  /*bc2c0*/  IADD3 R10, P2, R10, R161.reuse, RZ ;  /* 0x000000a10a0a7210 */ /* 0x090fe40007f5e0ff */
[----:B------:R-:W-:-:S02]  /*bc2d0*/  IADD3 R19, P3, R19, R161, RZ ;  /* 0x000000a113137210 */ /* 0x000fc40007f7e0ff */
[----:B------:R-:W-:Y:S01]  /*bc2e0*/  IADD3.X R13, R13, R2, RZ, P2, !PT ;  /* 0x000000020d0d7210 */ /* 0x000fe200017fe4ff */
[----:B------:R-:W-:Y:S02]  /*bc2f0*/  STL [R1+0x2254], R10 ;  /* 0x0022540a01007387 */ /* 0x000fe40000100800 */
[----:B------:R-:W-:Y:S02]  /*bc300*/  IMAD.X R20, R20, 0x1, R2, P3 ;  /* 0x0000000114147824 */ /* 0x000fe400018e0602 */
[----:B------:R4:W-:Y:S01]  /*bc310*/  STL [R1+0x2250], R13 ;  /* 0x0022500d01007387 */ /* 0x0009e20000100800 */
[----:B-1----:R-:W-:-:S03]  /*bc320*/  IMAD.MOV.U32 R7, RZ, RZ, R13 ;  /* 0x000000ffff077224 */ /* 0x002fc600078e000d */
[----:B------:R-:W-:Y:S01]  /*bc330*/  STL [R1+0x22cc], R19 ;  /* 0x0022cc1301007387 */ /* 0x000fe20000100800 */
[----:B------:R-:W-:-:S03]  /*bc340*/  MOV R6, R10 ;  /* 0x0000000a00067202 */ /* 0x000fc60000000f00 */
[----:B----4-:R-:W4:Y:S04]  /*bc350*/  LDL.LU R13, [R1+0x2440] ;  /* 0x00244000010d7983 */ /* 0x010f280000300800 */
[----:B------:R-:W-:Y:S04]  /*bc360*/  STL [R1+0x22c8], R20 ;  /* 0x0022c81401007387 */ /* 0x000fe80000100800 */
[----:B------:R-:W4:Y:S01]  /*bc370*/  LDL.LU R10, [R1+0x24a8] ;  /* 0x0024a800010a7983 */ /* 0x000f220000300800 */
[----:B---3--:R-:W-:-:S03]  /*bc380*/  IADD3 R9, P2, R9, R161, RZ ;  /* 0x000000a109097210 */ /* 0x008fc60007f5e0ff */
[----:B------:R1:W-:Y:S01]  /*bc390*/  LDGSTS.E [R4+0x16300], desc[UR6][R6.64], P0 ;  /* 0x1630000006047fae */ /* 0x0003e20008121846 */
[----:B------:R-:W-:-:S03]  /*bc3a0*/  IADD3 R11, P3, R11, R161, RZ ;  /* 0x000000a10b0b7210 */ /* 0x000fc60007f7e0ff */
[----:B------:R3:W-:Y:S01]  /*bc3b0*/  STL [R1+0x22d4], R9 ;  /* 0x0022d40901007387 */ /* 0x0007e20000100800 */
        /* <DEDUP_REMOVED lines=9> */
[----:B---3--:R-:W3:Y:S04]  /*bc450*/  LDL.LU R9, [R1+0x24b4] ;  /* 0x0024b40001097983 */ /* 0x008ee80000300800 */
[----:B------:R1:W-:Y:S04]  /*bc460*/  STL [R1+0x2348], R16 ;  /* 0x0023481001007387 */ /* 0x0003e80000100800 */
[----:B------:R1:W-:Y:S04]  /*bc470*/  LDGSTS.E [R4+0x17300], desc[UR6][R6.64], P0 ;  /* 0x1730000006047fae */ /* 0x0003e80008121846 */
[----:B-1----:R-:W3:Y:S01]  /*bc480*/  LDL.LU R14, [R1+0x251c] ;  /* 0x00251c00010e7983 */ /* 0x002ee20000300800 */
[----:B------:R-:W-:-:S03]  /*bc490*/  MOV R6, R11 ;  /* 0x0000000b00067202 */ /* 0x000fc60000000f00 */
[----:B------:R-:W3:Y:S01]  /*bc4a0*/  LDL.LU R11, [R1+0x24b0] ;  /* 0x0024b000010b7983 */ /* 0x000ee20000300800 */
[----:B------:R-:W-:Y:S01]  /*bc4b0*/  IMAD.MOV.U32 R7, RZ, RZ, R16 ;  /* 0x000000ffff077224 */ /* 0x000fe200078e0010 */
[-C--:B------:R-:W-:Y:S02]  /*bc4c0*/  IADD3 R5, P2, R5, R161.reuse, RZ ;  /* 0x000000a105057210 */ /* 0x080fe40007f5e0ff */
[----:B------:R-:W3:Y:S01]  /*bc4d0*/  LDL.LU R16, [R1+0x2518] ;  /* 0x0025180001107983 */ /* 0x000ee20000300800 */
[----:B------:R-:W-:-:S03]  /*bc4e0*/  IADD3 R17, P3, R17, R161, RZ ;  /* 0x000000a111117210 */ /* 0x000fc60007f7e0ff */
[----:B------:R1:W-:Y:S04]  /*bc4f0*/  LDGSTS.E [R4+0x18200], desc[UR6][R6.64], P1 ;  /* 0x1820000006047fae */ /* 0x0003e80008921846 */
[----:B------:R-:W-:Y:S01]  /*bc500*/  STL [R1+0x2354], R5 ;  /* 0x0023540501007387 */ /* 0x000fe20000100800 */
[----:B-1----:R-:W-:Y:S02]  /*bc510*/  MOV R6, R5 ;  /* 0x0000000500067202 */ /* 0x002fe40000000f00 */
[----:B--2---:R-:W-:-:S05]  /*bc520*/  IADD3.X R15, R15, R2, RZ, P2, !PT ;  /* 0x000000020f0f7210 */ /* 0x004fca00017fe4ff */
        /* <DEDUP_REMOVED lines=10> */
[----:B------:R-:W-:-:S03]  /*bc5d0*/  IADD3 R12, P2, R12, R161, RZ ;  /* 0x000000a10c0c7210 */ /* 0x000fc60007f5e0ff */
[----:B------:R-:W2:Y:S01]  /*bc5e0*/  LDL.LU R20, [R1+0x2590] ;  /* 0x0025900001147983 */ /* 0x000ea20000300800 */
[----:B------:R-:W-:Y:S01]  /*bc5f0*/  IADD3 R8, P3, R8, R161, RZ ;  /* 0x000000a108087210 */ /* 0x000fe20007f7e0ff */
[----:B------:R-:W-:Y:S02]  /*bc600*/  IMAD.MOV.U32 R7, RZ, RZ, R18 ;  /* 0x000000ffff077224 */ /* 0x000fe400078e0012 */
[----:B------:R1:W-:Y:S04]  /*bc610*/  STL [R1+0x2444], R12 ;  /* 0x0024440c01007387 */ /* 0x0003e80000100800 */
[----:B------:R1:W-:Y:S02]  /*bc620*/  LDGSTS.E [R4+0x19200], desc[UR6][R6.64], P1 ;  /* 0x1920000006047fae */ /* 0x0003e40008921846 */
[----:B-1----:R-:W-:-:S02]  /*bc630*/  MOV R6, R12 ;  /* 0x0000000c00067202 */ /* 0x002fc40000000f00 */
[----:B----4-:R-:W-:-:S05]  /*bc640*/  IADD3.X R13, R13, R2, RZ, P2, !PT ;  /* 0x000000020d0d7210 */ /* 0x010fca00017fe4ff */
[----:B------:R1:W-:Y:S01]  /*bc650*/  STL [R1+0x2440], R13 ;  /* 0x0024400d01007387 */ /* 0x0003e20000100800 */
[----:B------:R-:W-:-:S03]  /*bc660*/  IMAD.X R10, R10, 0x1, R2, P3 ;  /* 0x000000010a0a7824 */ /* 0x000fc600018e0602 */
[----:B------:R-:W-:Y:S04]  /*bc670*/  STL [R1+0x24ac], R8 ;  /* 0x0024ac0801007387 */ /* 0x000fe80000100800 */
[----:B------:R-:W4:Y:S04]  /*bc680*/  LDL.LU R18, [R1+0x259c] ;  /* 0x00259c0001127983 */ /* 0x000f280000300800 */
[----:B------:R1:W-:Y:S04]  /*bc690*/  STL [R1+0x24a8], R10 ;  /* 0x0024a80a01007387 */ /* 0x0003e80000100800 */
[----:B------:R-:W4:Y:S04]  /*bc6a0*/  LDL.LU R12, [R1+0x25dc] ;  /* 0x0025dc00010c7983 */ /* 0x000f280000300800 */
[----:B------:R-:W4:Y:S01]  /*bc6b0*/  LDL.LU R19, [R1+0x2598] ;  /* 0x0025980001137983 */ /* 0x000f220000300800 */
[----:B------:R-:W-:-:S03]  /*bc6c0*/  IMAD.MOV.U32 R7, RZ, RZ, R13 ;  /* 0x000000ffff077224 */ /* 0x000fc600078e000d */
[----:B-1----:R-:W4:Y:S04]  /*bc6d0*/  LDL.LU R13, [R1+0x25d8] ;  /* 0x0025d800010d7983 */ /* 0x002f280000300800 */
[----:B------:R1:W-:Y:S02]  /*bc6e0*/  LDGSTS.E [R4+0x19300], desc[UR6][R6.64], P0 ;  /* 0x1930000006047fae */ /* 0x0003e40008121846 */
[----:B-1----:R-:W-:Y:S01]  /*bc6f0*/  MOV R6, R8 ;  /* 0x0000000800067202 */ /* 0x002fe20000000f00 */
[----:B------:R-:W-:Y:S02]  /*bc700*/  IMAD.MOV.U32 R7, RZ, RZ, R10 ;  /* 0x000000ffff077224 */ /* 0x000fe400078e000a */
[----:B------:R-:W4:Y:S04]  /*bc710*/  LDL.LU R10, [R1+0x25e4] ;  /* 0x0025e400010a7983 */ /* 0x000f280000300800 */
[----:B------:R-:W4:Y:S04]  /*bc720*/  LDL.LU R8, [R1+0x25ec] ;  /* 0x0025ec0001087983 */ /* 0x000f280000300800 */
[----:B------:R1:W-:Y:S01]  /*bc730*/  LDGSTS.E [R4+0x1a200], desc[UR6][R6.64], P1 ;  /* 0x1a20000006047fae */ /* 0x0003e20008921846 */
[----:B---3--:R-:W-:-:S05]  /*bc740*/  IADD3 R9, P2, R9, R161, RZ ;  /* 0x000000a109097210 */ /* 0x008fca0007f5e0ff */
[----:B------:R-:W-:Y:S01]  /*bc750*/  STL [R1+0x24b4], R9 ;  /* 0x0024b40901007387 */ /* 0x000fe20000100800 */
[----:B------:R-:W-:Y:S02]  /*bc760*/  IADD3 R14, P3, R14, R161, RZ ;  /* 0x000000a10e0e7210 */ /* 0x000fe40007f7e0ff */
[----:B------:R-:W-:-:S05]  /*bc770*/  IADD3.X R11, R11, R2, RZ, P2, !PT ;  /* 0x000000020b0b7210 */ /* 0x000fca00017fe4ff */
[----:B------:R3:W-:Y:S01]  /*bc780*/  STL [R1+0x24b0], R11 ;  /* 0x0024b00b01007387 */ /* 0x0007e20000100800 */
[----:B-1----:R-:W-:-:S03]  /*bc790*/  IMAD.MOV.U32 R7, RZ, RZ, R11 ;  /* 0x000000ffff077224 */ /* 0x002fc600078e000b */
[----:B------:R1:W-:Y:S04]  /*bc7a0*/  STL [R1+0x251c], R14 ;  /* 0x00251c0e01007387 */ /* 0x0003e80000100800 */
[----:B---3--:R-:W3:Y:S01]  /*bc7b0*/  LDL.LU R11, [R1+0x25e0] ;  /* 0x0025e000010b7983 */ /* 0x008ee20000300800 */
[----:B------:R-:W-:Y:S01]  /*bc7c0*/  IMAD.X R16, R16, 0x1, R2, P3 ;  /* 0x0000000110107824 */ /* 0x000fe200018e0602 */
[----:B------:R-:W-:-:S04]  /*bc7d0*/  MOV R6, R9 ;  /* 0x0000000900067202 */ /* 0x000fc80000000f00 */
[----:B------:R1:W-:Y:S04]  /*bc7e0*/  STL [R1+0x2518], R16 ;  /* 0x0025181001007387 */ /* 0x0003e80000100800 */
        /* <DEDUP_REMOVED lines=11> */
[----:B-1----:R-:W-:-:S03]  /*bc8a0*/  MOV R6, R15 ;  /* 0x0000000f00067202 */ /* 0x002fc60000000f00 */
[----:B------:R1:W-:Y:S01]  /*bc8b0*/  STL [R1+0x2520], R17 ;  /* 0x0025201101007387 */ /* 0x0003e20000100800 */
[----:B------:R-:W-:-:S03]  /*bc8c0*/  IMAD.X R20, R20, 0x1, R2, P3 ;  /* 0x0000000114147824 */ /* 0x000fc600018e0602 */
[----:B------:R2:W-:Y:S04]  /*bc8d0*/  STL [R1+0x2594], R5 ;  /* 0x0025940501007387 */ /* 0x0005e80000100800 */
[----:B------:R-:W3:Y:S01]  /*bc8e0*/  LDL.LU R15, [R1+0x25f0] ;  /* 0x0025f000010f7983 */ /* 0x000ee20000300800 */
[----:B------:R-:W-:-:S03]  /*bc8f0*/  IMAD.MOV.U32 R7, RZ, RZ, R17 ;  /* 0x000000ffff077224 */ /* 0x000fc600078e0011 */
[----:B------:R-:W-:Y:S04]  /*bc900*/  STL [R1+0x2590], R20 ;  /* 0x0025901401007387 */ /* 0x000fe80000100800 */
[----:B-1----:R-:W3:Y:S04]  /*bc910*/  LDL.LU R17, [R1+0x25f8] ;  /* 0x0025f80001117983 */ /* 0x002ee80000300800 */
[----:B------:R1:W-:Y:S04]  /*bc920*/  LDGSTS.E [R4+0x1b300], desc[UR6][R6.64], P0 ;  /* 0x1b30000006047fae */ /* 0x0003e80008121846 */
[----:B------:R-:W3:Y:S01]  /*bc930*/  LDL.LU R22, [R1+0x2604] ;  /* 0x0026040001167983 */ /* 0x000ee20000300800 */
[----:B-1----:R-:W-:-:S03]  /*bc940*/  MOV R6, R5 ;  /* 0x0000000500067202 */ /* 0x002fc60000000f00 */
[----:B--2---:R-:W2:Y:S01]  /*bc950*/  LDL.LU R5, [R1+0x260c] ;  /* 0x00260c0001057983 */ /* 0x004ea20000300800 */
[----:B----4-:R-:W-:-:S05]  /*bc960*/  IADD3 R18, P2, R18, R161, RZ ;  /* 0x000000a112127210 */ /* 0x010fca0007f5e0ff */
[----:B------:R-:W-:Y:S01]  /*bc970*/  STL [R1+0x259c], R18 ;  /* 0x00259c1201007387 */ /* 0x000fe20000100800 */
[----:B------:R-:W-:Y:S02]  /*bc980*/  IADD3 R12, P3, R12, R161, RZ ;  /* 0x000000a10c0c7210 */ /* 0x000fe40007f7e0ff */
[----:B------:R-:W-:-:S05]  /*bc990*/  IADD3.X R19, R19, R2, RZ, P2, !PT ;  /* 0x0000000213137210 */ /* 0x000fca00017fe4ff */
[----:B------:R-:W-:Y:S01]  /*bc9a0*/  STL [R1+0x2598], R19 ;  /* 0x0025981301007387 */ /* 0x000fe20000100800 */
[----:B------:R-:W-:-:S03]  /*bc9b0*/  IMAD.X R13, R13, 0x1, R2, P3 ;  /* 0x000000010d0d7824 */ /* 0x000fc600018e0602 */
[----:B------:R-:W-:Y:S04]  /*bc9c0*/  STL [R1+0x25dc], R12 ;  /* 0x0025dc0c01007387 */ /* 0x000fe80000100800 */
[----:B------:R-:W4:Y:S04]  /*bc9d0*/  LDL.LU R23, [R1+0x2600] ;  /* 0x0026000001177983 */ /* 0x000f280000300800 */
[----:B------:R-:W-:Y:S04]  /*bc9e0*/  STL [R1+0x25d8], R13 ;  /* 0x0025d80d01007387 */ /* 0x000fe80000100800 */
[----:B------:R-:W4:Y:S01]  /*bc9f0*/  LDL.LU R24, [R1+0x2608] ;  /* 0x0026080001187983 */ /* 0x000f220000300800 */
[----:B------:R-:W-:-:S02]  /*bca00*/  IADD3 R10, P2, R10, R161, RZ ;  /* 0x000000a10a0a7210 */ /* 0x000fc40007f5e0ff */
[----:B------:R-:W-:-:S03]  /*bca10*/  IADD3 R8, P3, R8, R161, RZ ;  /* 0x000000a108087210 */ /* 0x000fc60007f7e0ff */
[----:B------:R-:W-:Y:S01]  /*bca20*/  STL [R1+0x25e4], R10 ;  /* 0x0025e40a01007387 */ /* 0x000fe20000100800 */
[----:B---3--:R-:W-:-:S05]  /*bca30*/  IADD3.X R11, R11, R2, RZ, P2, !PT ;  /* 0x000000020b0b7210 */ /* 0x008fca00017fe4ff */
[----:B------:R-:W-:Y:S04]  /*bca40*/  STL [R1+0x25e0], R11 ;  /* 0x0025e00b01007387 */ /* 0x000fe80000100800 */
[----:B------:R-:W-:Y:S04]  /*bca50*/  STL [R1+0x25ec], R8 ;  /* 0x0025ec0801007387 */ /* 0x000fe80000100800 */
[----:B------:R-:W3:Y:S01]  /*bca60*/  LDL.LU.64 R28, [R1+0x1ab8] ;  /* 0x001ab800011c7983 */ /* 0x000ee20000300a00 */
[----:B------:R-:W-:-:S05]  /*bca70*/  IMAD.MOV.U32 R7, RZ, RZ, R20 ;  /* 0x000000ffff077224 */ /* 0x000fca00078e0014 */
[----:B------:R1:W-:Y:S02]  /*bca80*/  LDGSTS.E [R4+0x1c200], desc[UR6][R6.64], P1 ;  /* 0x1c20000006047fae */ /* 0x0003e40008921846 */
[----:B-1----:R-:W-:Y:S01]  /*bca90*/  MOV R6, R18 ;  /* 0x0000001200067202 */ /* 0x002fe20000000f00 */
[----:B------:R-:W-:-:S05]  /*bcaa0*/  IMAD.MOV.U32 R7, RZ, RZ, R19 ;  /* 0x000000ffff077224 */ /* 0x000fca00078e0013 */
[----:B------:R1:W-:Y:S01]  /*bcab0*/  LDGSTS.E [R4+0x1c300], desc[UR6][R6.64], P0 ;  /* 0x1c30000006047fae */ /* 0x0003e20008121846 */
[----:B------:R-:W-:Y:S01]  /*bcac0*/  IMAD.X R9, R9, 0x1, R2, P3 ;  /* 0x0000000109097824 */ /* 0x000fe200018e0602 */
[----:B-1----:R-:W-:Y:S01]  /*bcad0*/  MOV R6, R12 ;  /* 0x0000000c00067202 */ /* 0x002fe20000000f00 */
[----:B------:R-:W-:-:S05]  /*bcae0*/  IMAD.MOV.U32 R7, RZ, RZ, R13 ;  /* 0x000000ffff077224 */ /* 0x000fca00078e000d */
[----:B------:R1:W-:Y:S04]  /*bcaf0*/  LDGSTS.E [R4+0x1d200], desc[UR6][R6.64], P1 ;  /* 0x1d20000006047fae */ /* 0x0003e80008921846 */
[----:B------:R1:W-:Y:S02]  /*bcb00*/  STL [R1+0x25e8], R9 ;  /* 0x0025e80901007387 */ /* 0x0003e40000100800 */
[----:B-1----:R-:W-:Y:S01]  /*bcb10*/  MOV R6, R10 ;  /* 0x0000000a00067202 */ /* 0x002fe20000000f00 */
[----:B------:R-:W-:-:S05]  /*bcb20*/  IMAD.MOV.U32 R7, RZ, RZ, R11 ;  /* 0x000000ffff077224 */ /* 0x000fca00078e000b */
[----:B------:R1:W-:Y:S01]  /*bcb30*/  LDGSTS.E [R4+0x1d300], desc[UR6][R6.64], P0 ;  /* 0x1d30000006047fae */ /* 0x0003e20008121846 */
[-C--:B------:R-:W-:Y:S02]  /*bcb40*/  IADD3 R14, P2, R14, R161.reuse, RZ ;  /* 0x000000a10e0e7210 */ /* 0x080fe40007f5e0ff */
[----:B-1----:R-:W-:Y:S01]  /*bcb50*/  MOV R6, R8 ;  /* 0x0000000800067202 */ /* 0x002fe20000000f00 */
[----:B------:R-:W-:Y:S02]  /*bcb60*/  IMAD.MOV.U32 R7, RZ, RZ, R9 ;  /* 0x000000ffff077224 */ /* 0x000fe400078e0009 */
[----:B------:R-:W3:Y:S04]  /*bcb70*/  LDL.LU.64 R8, [R1+0x1ab0] ;  /* 0x001ab00001087983 */ /* 0x000ee80000300a00 */
[----:B------:R-:W3:Y:S01]  /*bcb80*/  LDL.LU.64 R10, [R1+0x1aa8] ;  /* 0x001aa800010a7983 */ /* 0x000ee20000300a00 */
[----:B------:R-:W-:-:S03]  /*bcb90*/  IADD3 R16, P3, R16, R161, RZ ;  /* 0x000000a110107210 */ /* 0x000fc60007f7e0ff */
[----:B------:R-:W3:Y:S04]  /*bcba0*/  LDL.LU.64 R12, [R1+0x1aa0] ;  /* 0x001aa000010c7983 */ /* 0x000ee80000300a00 */
[----:B------:R1:W-:Y:S04]  /*bcbb0*/  LDGSTS.E [R4+0x1e200], desc[UR6][R6.64], P1 ;  /* 0x1e20000006047fae */ /* 0x0003e80008921846 */
[----:B------:R-:W-:Y:S01]  /*bcbc0*/  STL [R1+0x25f4], R14 ;  /* 0x0025f40e01007387 */ /* 0x000fe20000100800 */
[----:B------:R-:W-:Y:S02]  /*bcbd0*/  IADD3.X R15, R15, R2, RZ, P2, !PT ;  /* 0x000000020f0f7210 */ /* 0x000fe400017fe4ff */
[----:B-1----:R-:W-:-:S03]  /*bcbe0*/  MOV R6, R14 ;  /* 0x0000000e00067202 */ /* 0x002fc60000000f00 */
[----:B------:R1:W-:Y:S01]  /*bcbf0*/  STL [R1+0x25f0], R15 ;  /* 0x0025f00f01007387 */ /* 0x0003e20000100800 */
[----:B------:R-:W-:Y:S02]  /*bcc00*/  IMAD.MOV.U32 R7, RZ, RZ, R15 ;  /* 0x000000ffff077224 */ /* 0x000fe400078e000f */
[----:B------:R-:W-:Y:S01]  /*bcc10*/  IMAD.X R17, R17, 0x1, R2, P3 ;  /* 0x0000000111117824 */ /* 0x000fe200018e0602 */
[----:B------:R-:W-:Y:S04]  /*bcc20*/  STL [R1+0x25fc], R16 ;  /* 0x0025fc1001007387 */ /* 0x000fe80000100800 */
[----:B------:R2:W-:Y:S04]  /*bcc30*/  LDGSTS.E [R4+0x1e300], desc[UR6][R6.64], P0 ;  /* 0x1e30000006047fae */ /* 0x0005e80008121846 */
[----:B-1----:R-:W3:Y:S04]  /*bcc40*/  LDL.LU.64 R14, [R1+0x1a98] ;  /* 0x001a9800010e7983 */ /* 0x002ee80000300a00 */
[----:B------:R1:W-:Y:S01]  /*bcc50*/  STL [R1+0x25f8], R17 ;  /* 0x0025f81101007387 */ /* 0x0003e20000100800 */
[----:B--2---:R-:W-:Y:S01]  /*bcc60*/  MOV R6, R16 ;  /* 0x0000001000067202 */ /* 0x004fe20000000f00 */
[----:B------:R-:W-:-:S02]  /*bcc70*/  IMAD.MOV.U32 R7, RZ, RZ, R17 ;  /* 0x000000ffff077224 */ /* 0x000fc400078e0011 */
[----:B-1----:R-:W2:Y:S01]  /*bcc80*/  LDL.LU.64 R16, [R1+0x1a90] ;  /* 0x001a900001107983 */ /* 0x002ea20000300a00 */
[----:B------:R-:W-:-:S03]  /*bcc90*/  IADD3 R22, P2, R22, R161, RZ ;  /* 0x000000a116167210 */ /* 0x000fc60007f5e0ff */
[----:B------:R-:W2:Y:S01]  /*bcca0*/  LDL.LU.64 R18, [R1+0x1a88] ;  /* 0x001a880001127983 */ /* 0x000ea20000300a00 */
[----:B------:R-:W-:-:S03]  /*bccb0*/  IADD3 R5, P3, R5, R161, RZ ;  /* 0x000000a105057210 */ /* 0x000fc60007f7e0ff */
[----:B------:R-:W2:Y:S04]  /*bccc0*/  LDL.LU.64 R20, [R1+0x1a80] ;  /* 0x001a800001147983 */ /* 0x000ea80000300a00 */
[----:B------:R1:W-:Y:S04]  /*bccd0*/  LDGSTS.E [R4+0x1f200], desc[UR6][R6.64], P1 ;  /* 0x1f20000006047fae */ /* 0x0003e80008921846 */
[----:B------:R-:W-:Y:S01]  /*bcce0*/  STL [R1+0x2604], R22 ;  /* 0x0026041601007387 */ /* 0x000fe20000100800 */
[----:B-1----:R-:W-:Y:S02]  /*bccf0*/  MOV R6, R22 ;  /* 0x0000001600067202 */ /* 0x002fe40000000f00 */
[----:B----4-:R-:W-:-:S05]  /*bcd00*/  IADD3.X R23, R23, R2, RZ, P2, !PT ;  /* 0x0000000217177210 */ /* 0x010fca00017fe4ff */
[----:B------:R1:W-:Y:S01]  /*bcd10*/  STL [R1+0x2600], R23 ;  /* 0x0026001701007387 */ /* 0x0003e20000100800 */
[----:B------:R-:W-:Y:S02]  /*bcd20*/  IMAD.MOV.U32 R7, RZ, RZ, R23 ;  /* 0x000000ffff077224 */ /* 0x000fe400078e0017 */
[----:B------:R-:W-:Y:S01]  /*bcd30*/  IMAD.X R24, R24, 0x1, R2, P3 ;  /* 0x0000000118187824 */ /* 0x000fe200018e0602 */
[----:B------:R-:W-:Y:S04]  /*bcd40*/  STL [R1+0x260c], R5 ;  /* 0x00260c0501007387 */ /* 0x000fe80000100800 */
[----:B------:R4:W-:Y:S04]  /*bcd50*/  LDGSTS.E [R4+0x1f300], desc[UR6][R6.64], P0 ;  /* 0x1f30000006047fae */ /* 0x0009e80008121846 */
[----:B-1----:R-:W2:Y:S04]  /*bcd60*/  LDL.LU.64 R22, [R1+0x1a78] ;  /* 0x001a780001167983 */ /* 0x002ea80000300a00 */
[----:B------:R1:W-:Y:S01]  /*bcd70*/  STL [R1+0x2608], R24 ;  /* 0x0026081801007387 */ /* 0x0003e20000100800 */
[----:B----4-:R-:W-:Y:S01]  /*bcd80*/  IMAD.MOV.U32 R7, RZ, RZ, R24 ;  /* 0x000000ffff077224 */ /* 0x010fe200078e0018 */
[----:B------:R-:W-:-:S02]  /*bcd90*/  MOV R6, R5 ;  /* 0x0000000500067202 */ /* 0x000fc40000000f00 */
[----:B-1----:R-:W4:Y:S04]  /*bcda0*/  LDL.LU.64 R24, [R1+0x18c8] ;  /* 0x0018c80001187983 */ /* 0x002f280000300a00 */
[----:B------:R-:W4:Y:S04]  /*bcdb0*/  LDL.LU.64 R26, [R1+0x1a70] ;  /* 0x001a7000011a7983 */ /* 0x000f280000300a00 */
[----:B------:R1:W-:Y:S01]  /*bcdc0*/  LDGSTS.E [R4+0x20200], desc[UR6][R6.64], P1 ;  /* 0x2020000006047fae */ /* 0x0003e20008921846 */
[----:B---3--:R-:W-:-:S04]  /*bcdd0*/  IADD3 R5, P2, R28, R161, RZ ;  /* 0x000000a11c057210 */ /* 0x008fc80007f5e0ff */
[----:B-1----:R-:W-:Y:S02]  /*bcde0*/  IADD3.X R6, R29, R2, RZ, P2, !PT ;  /* 0x000000021d067210 */ /* 0x002fe400017fe4ff */
        /* <DEDUP_REMOVED lines=44> */
[----:B------:R-:W-:-:S03]  /*bd0b0*/  IADD3 R7, P2, R8, R161, RZ ;  /* 0x000000a108077210 */ /* 0x000fc60007f5e0ff */
[----:B------:R-:W3:Y:S02]  /*bd0c0*/  LDL.LU.64 R126, [R1+0x1908] ;  /* 0x00190800017e7983 */ /* 0x000ee40000300a00 */
[----:B------:R-:W-:Y:S02]  /*bd0d0*/  IMAD.X R8, R9, 0x1, R2, P2 ;  /* 0x0000000109087824 */ /* 0x000fe400010e0602 */
[----:B------:R-:W3:Y:S01]  /*bd0e0*/  LDL.LU.64 R124, [R1+0x1900] ;  /* 0x00190000017c7983 */ /* 0x000ee20000300a00 */
[----:B------:R-:W-:-:S03]  /*bd0f0*/  IADD3 R9, P2, R10, R161, RZ ;  /* 0x000000a10a097210 */ /* 0x000fc60007f5e0ff */
[----:B------:R-:W3:Y:S01]  /*bd100*/  LDL.LU.64 R122, [R1+0x18f8] ;  /* 0x0018f800017a7983 */ /* 0x000ee20000300a00 */
[-C--:B------:R-:W-:Y:S02]  /*bd110*/  IADD3.X R10, R11, R2.reuse, RZ, P2, !PT ;  /* 0x000000020b0a7210 */ /* 0x080fe400017fe4ff */
[-C--:B------:R-:W-:Y:S01]  /*bd120*/  IADD3 R11, P2, R12, R161.reuse, RZ ;  /* 0x000000a10c0b7210 */ /* 0x080fe20007f5e0ff */
[----:B------:R-:W3:Y:S04]  /*bd130*/  LDL.LU.64 R120, [R1+0x18f0] ;  /* 0x0018f00001787983 */ /* 0x000ee80000300a00 */
[----:B------:R-:W-:Y:S01]  /*bd140*/  IMAD.X R12, R13, 0x1, R2, P2 ;  /* 0x000000010d0c7824 */ /* 0x000fe200010e0602 */
[-C--:B------:R-:W-:Y:S01]  /*bd150*/  IADD3 R13, P2, R14, R161.reuse, RZ ;  /* 0x000000a10e0d7210 */ /* 0x080fe20007f5e0ff */
[----:B------:R-:W3:Y:S03]  /*bd160*/  LDL.LU.64 R118, [R1+0x18e8] ;  /* 0x0018e80001767983 */ /* 0x000ee60000300a00 */
[----:B------:R-:W-:Y:S01]  /*bd170*/  IADD3.X R14, R15, R2, RZ, P2, !PT ;  /* 0x000000020f0e7210 */ /* 0x000fe200017fe4ff */
[----:B------:R-:W3:Y:S01]  /*bd180*/  LDL.LU.64 R116, [R1+0x18e0] ;  /* 0x0018e00001747983 */ /* 0x000ee20000300a00 */
[----:B--2---:R-:W-:-:S03]  /*bd190*/  IADD3 R15, P2, R16, R161, RZ ;  /* 0x000000a1100f7210 */ /* 0x004fc60007f5e0ff */
[----:B------:R-:W2:Y:S02]  /*bd1a0*/  LDL.LU.64 R114, [R1+0x18d8] ;  /* 0x0018d80001727983 */ /* 0x000ea40000300a00 */
[----:B------:R-:W-:Y:S01]  /*bd1b0*/  IMAD.X R16, R17, 0x1, R2, P2 ;  /* 0x0000000111107824 */ /* 0x000fe200010e0602 */
[-C--:B------:R-:W-:Y:S01]  /*bd1c0*/  IADD3 R17, P2, R18, R161.reuse, RZ ;  /* 0x000000a112117210 */ /* 0x080fe20007f5e0ff */
[----:B------:R-:W2:Y:S03]  /*bd1d0*/  LDL.LU.64 R112, [R1+0x18d0] ;  /* 0x0018d00001707983 */ /* 0x000ea60000300a00 */
[----:B------:R-:W-:Y:S02]  /*bd1e0*/  IADD3.X R18, R19, R2, RZ, P2, !PT ;  /* 0x0000000213127210 */ /* 0x000fe400017fe4ff */
[----:B------:R-:W-:-:S05]  /*bd1f0*/  IADD3 R19, P2, R20, R161, RZ ;  /* 0x000000a114137210 */ /* 0x000fca0007f5e0ff */
[----:B------:R-:W-:Y:S01]  /*bd200*/  IMAD.X R20, R21, 0x1, R2, P2 ;  /* 0x0000000115147824 */ /* 0x000fe200010e0602 */
[----:B------:R-:W-:-:S04]  /*bd210*/  IADD3 R21, P2, R22, R161, RZ ;  /* 0x000000a116157210 */ /* 0x000fc80007f5e0ff */
[----:B------:R-:W-:Y:S02]  /*bd220*/  IADD3.X R22, R23, R2, RZ, P2, !PT ;  /* 0x0000000217167210 */ /* 0x000fe400017fe4ff */
[----:B----4-:R-:W-:-:S05]  /*bd230*/  IADD3 R23, P2, R24, R161, RZ ;  /* 0x000000a118177210 */ /* 0x010fca0007f5e0ff */
[----:B------:R-:W-:Y:S01]  /*bd240*/  IMAD.X R24, R25, 0x1, R2, P2 ;  /* 0x0000000119187824 */ /* 0x000fe200010e0602 */
[----:B------:R-:W-:-:S04]  /*bd250*/  IADD3 R25, P2, R26, R161, RZ ;  /* 0x000000a11a197210 */ /* 0x000fc80007f5e0ff */
[----:B------:R-:W-:Y:S02]  /*bd260*/  IADD3.X R26, R27, R2, RZ, P2, !PT ;  /* 0x000000021b1a7210 */ /* 0x000fe400017fe4ff */
[----:B---3--:R-:W-:-:S05]  /*bd270*/  IADD3 R27, P2, R28, R161, RZ ;  /* 0x000000a11c1b7210 */ /* 0x008fca0007f5e0ff */
        /* <DEDUP_REMOVED lines=101> */
[----:B------:R-:W-:Y:S01]  /*bd8d0*/  IADD3 R153, P2, R112, R161, RZ ;  /* 0x000000a170997210 */ /* 0x000fe20007f5e0ff */
[----:B------:R-:W-:Y:S01]  /*bd8e0*/  IMAD.MOV.U32 R112, RZ, RZ, R5 ;  /* 0x000000ffff707224 */ /* 0x000fe200078e0005 */
[----:B------:R-:W-:Y:S01]  /*bd8f0*/  MOV R157, R8 ;  /* 0x00000008009d7202 */ /* 0x000fe20000000f00 */
[----:B------:R-:W-:Y:S01]  /*bd900*/  IMAD.MOV.U32 R8, RZ, RZ, R9 ;  /* 0x000000ffff087224 */ /* 0x000fe200078e0009 */
[----:B------:R-:W-:Y:S01]  /*bd910*/  IADD3.X R154, R113, R2, RZ, P2, !PT ;  /* 0x00000002719a7210 */ /* 0x000fe200017fe4ff */
[----:B------:R-:W-:Y:S01]  /*bd920*/  IMAD.MOV.U32 R156, RZ, RZ, R7 ;  /* 0x000000ffff9c7224 */ /* 0x000fe200078e0007 */
[----:B------:R-:W-:Y:S02]  /*bd930*/  MOV R113, R6 ;  /* 0x0000000600717202 */ /* 0x000fe40000000f00 */
[----:B------:R-:W-:Y:S01]  /*bd940*/  MOV R9, R10 ;  /* 0x0000000a00097202 */ /* 0x000fe20000000f00 */
[----:B------:R-:W-:Y:S01]  /*bd950*/  IMAD.MOV.U32 R10, RZ, RZ, R11 ;  /* 0x000000ffff0a7224 */ /* 0x000fe200078e000b */
        /* <DEDUP_REMOVED lines=11> */
[----:B------:R-:W-:Y:S01]  /*bda10*/  STL.64 [R1+0x1aa8], R8 ;  /* 0x001aa80801007387 */ /* 0x000fe20000100a00 */
[----:B------:R-:W-:Y:S01]  /*bda20*/  IMAD.MOV.U32 R12, RZ, RZ, R112 ;  /* 0x000000ffff0c7224 */ /* 0x000fe200078e0070 */
[----:B------:R-:W-:Y:S01]  /*bda30*/  MOV R13, R113 ;  /* 0x00000071000d7202 */ /* 0x000fe20000000f00 */
[----:B------:R-:W-:Y:S01]  /*bda40*/  IMAD.MOV.U32 R244, RZ, RZ, R21 ;  /* 0x000000fffff47224 */ /* 0x000fe200078e0015 */
[----:B------:R-:W-:Y:S01]  /*bda50*/  STL.64 [R1+0x1aa0], R10 ;  /* 0x001aa00a01007387 */ /* 0x000fe20000100a00 */
[----:B------:R-:W-:Y:S01]  /*bda60*/  MOV R245, R22 ;  /* 0x0000001600f57202 */ /* 0x000fe20000000f00 */
[----:B-1----:R-:W-:Y:S01]  /*bda70*/  IMAD.MOV.U32 R112, RZ, RZ, R23 ;  /* 0x000000ffff707224 */ /* 0x002fe200078e0017 */
[----:B------:R-:W-:Y:S01]  /*bda80*/  MOV R113, R24 ;  /* 0x0000001800717202 */ /* 0x000fe20000000f00 */
[----:B------:R1:W-:Y:S01]  /*bda90*/  STL.64 [R1+0x1a98], R6 ;  /* 0x001a980601007387 */ /* 0x0003e20000100a00 */
[----:B------:R-:W-:Y:S01]  /*bdaa0*/  IMAD.MOV.U32 R242, RZ, RZ, R25 ;  /* 0x000000fffff27224 */ /* 0x000fe200078e0019 */
[----:B------:R-:W-:Y:S01]  /*bdab0*/  MOV R243, R26 ;  /* 0x0000001a00f37202 */ /* 0x000fe20000000f00 */
[----:B------:R-:W-:Y:S01]  /*bdac0*/  IMAD.MOV.U32 R240, RZ, RZ, R27 ;  /* 0x000000fffff07224 */ /* 0x000fe200078e001b */
[----:B------:R-:W-:Y:S01]  /*bdad0*/  STL.64 [R1+0x1a90], R250 ;  /* 0x001a90fa01007387 */ /* 0x000fe20000100a00 */
        /* <DEDUP_REMOVED lines=153> */
[----:B------:R-:W-:Y:S04]  /*be470*/  STL.64 [R1+0x1900], R126 ;  /* 0x0019007e01007387 */ /* 0x000fe80000100a00 */
[----:B------:R-:W-:Y:S04]  /*be480*/  STL.64 [R1+0x18f8], R124 ;  /* 0x0018f87c01007387 */ /* 0x000fe80000100a00 */
[----:B------:R-:W-:Y:S04]  /*be490*/  STL.64 [R1+0x18f0], R122 ;  /* 0x0018f07a01007387 */ /* 0x000fe80000100a00 */
[----:B------:R-:W-:Y:S04]  /*be4a0*/  STL.64 [R1+0x18e8], R120 ;  /* 0x0018e87801007387 */ /* 0x000fe80000100a00 */
[----:B------:R-:W-:Y:S04]  /*be4b0*/  LDGSTS.E [R4+0x20300], desc[UR6][R12.64], P0 ;  /* 0x203000000c047fae */ /* 0x000fe80008121846 */
[----:B------:R-:W-:Y:S04]  /*be4c0*/  STL.64 [R1+0x18e0], R118 ;  /* 0x0018e07601007387 */ /* 0x000fe80000100a00 */
[----:B------:R-:W-:Y:S04]  /*be4d0*/  LDGSTS.E [R4+0x21200], desc[UR6][R156.64], P1 ;  /* 0x212000009c047fae */ /* 0x000fe80008921846 */
[----:B------:R-:W-:Y:S04]  /*be4e0*/  LDGSTS.E [R4+0x21300], desc[UR6][R8.64], P0 ;  /* 0x2130000008047fae */ /* 0x000fe80008121846 */
[----:B------:R-:W-:Y:S04]  /*be4f0*/  LDGSTS.E [R4+0x22200], desc[UR6][R10.64], P1 ;  /* 0x222000000a047fae */ /* 0x000fe80008921846 */
[----:B--2---:R-:W2:Y:S04]  /*be500*/  LDL.LU R157, [R1+0x4710] ;  /* 0x00471000019d7983 */ /* 0x004ea80000300800 */
[----:B------:R-:W-:Y:S04]  /*be510*/  STL.64 [R1+0x18d8], R116 ;  /* 0x0018d87401007387 */ /* 0x000fe80000100a00 */
[----:B------:R-:W-:Y:S04]  /*be520*/  STL.64 [R1+0x18d0], R114 ;  /* 0x0018d07201007387 */ /* 0x000fe80000100a00 */
[----:B------:R-:W-:Y:S04]  /*be530*/  LDGSTS.E [R4+0x22300], desc[UR6][R6.64], P0 ;  /* 0x2230000006047fae */ /* 0x000fe80008121846 */
[----:B------:R-:W-:Y:S04]  /*be540*/  LDGSTS.E [R4+0x23200], desc[UR6][R250.64], P1 ;  /* 0x23200000fa047fae */ /* 0x000fe80008921846 */
[----:B------:R-:W-:Y:S04]  /*be550*/  LDGSTS.E [R4+0x23300], desc[UR6][R248.64], P0 ;  /* 0x23300000f8047fae */ /* 0x000fe80008121846 */
[----:B-1----:R-:W3:Y:S04]  /*be560*/  LDL.LU R6, [R1+0x2cb4] ;  /* 0x002cb40001067983 */ /* 0x002ee80000300800 */
        /* <DEDUP_REMOVED lines=66> */
[----:B------:R2:W-:Y:S02]  /*be990*/  LDGSTS.E [R4+0x3f300], desc[UR6][R112.64], P0 ;  /* 0x3f30000070047fae */ /* 0x0005e40008121846 */
[----:B--2---:R-:W-:-:S02]  /*be9a0*/  IADD3 R4, R155, R157, RZ ;  /* 0x0000009d9b047210 */ /* 0x004fc40007ffe0ff */
[-C--:B---3--:R-:W-:Y:S02]  /*be9b0*/  IADD3 R6, P2, R6, R161.reuse, RZ ;  /* 0x000000a106067210 */ /* 0x088fe40007f5e0ff */
[----:B----4-:R-:W-:-:S03]  /*be9c0*/  IADD3 R13, P3, R13, R161, RZ ;  /* 0x000000a10d0d7210 */ /* 0x010fc60007f7e0ff */
[--C-:B------:R-:W-:Y:S01]  /*be9d0*/  IMAD.X R7, R7, 0x1, R2.reuse, P2 ;  /* 0x0000000107077824 */ /* 0x100fe200010e0602 */
[----:B------:R-:W-:Y:S01]  /*be9e0*/  STL [R1+0x2cb4], R6 ;  /* 0x002cb40601007387 */ /* 0x000fe20000100800 */
[----:B------:R-:W-:-:S03]  /*be9f0*/  IMAD.X R18, R18, 0x1, R2, P3 ;  /* 0x0000000112127824 */ /* 0x000fc600018e0602 */
[----:B------:R1:W-:Y:S04]  /*bea00*/  STL [R1+0x2ca8], R7 ;  /* 0x002ca80701007387 */ /* 0x0003e80000100800 */
[----:B------:R-:W-:Y:S04]  /*bea10*/  STL [R1+0x2cac], R13 ;  /* 0x002cac0d01007387 */ /* 0x000fe80000100800 */
[----:B------:R-:W2:Y:S04]  /*bea20*/  LDL.LU R15, [R1+0x2b54] ;  /* 0x002b5400010f7983 */ /* 0x000ea80000300800 */
[----:B------:R3:W-:Y:S04]  /*bea30*/  STL [R1+0x2ca0], R18 ;  /* 0x002ca01201007387 */ /* 0x0007e80000100800 */
[----:B------:R1:W-:Y:S04]  /*bea40*/  LDGSTS.E [R4+0x400], desc[UR6][R6.64], P1 ;  /* 0x0040000006047fae */ /* 0x0003e80008921846 */
[----:B------:R-:W4:Y:S01]  /*bea50*/  LDL.LU R8, [R1+0x2b2c] ;  /* 0x002b2c0001087983 */ /* 0x000f220000300800 */
[----:B-1----:R-:W-:-:S03]  /*bea60*/  IMAD.MOV.U32 R7, RZ, RZ, R18 ;  /* 0x000000ffff077224 */ /* 0x002fc600078e0012 */
[----:B---3--:R-:W3:Y:S01]  /*bea70*/  LDL.LU R18, [R1+0x2b28] ;  /* 0x002b280001127983 */ /* 0x008ee20000300800 */
        /* <DEDUP_REMOVED lines=15> */
[----:B------:R-:W3:Y:S01]  /*beb70*/  LDL.LU R16, [R1+0x2aa8] ;  /* 0x002aa80001107983 */ /* 0x000ee20000300800 */
[----:B------:R-:W-:-:S03]  /*beb80*/  IADD3 R14, P2, R14, R161, RZ ;  /* 0x000000a10e0e7210 */ /* 0x000fc60007f5e0ff */
[----:B------:R-:W3:Y:S01]  /*beb90*/  LDL.LU R20, [R1+0x2aa0] ;  /* 0x002aa00001147983 */ /* 0x000ee20000300800 */
[----:B------:R-:W-:-:S03]  /*beba0*/  IADD3.X R17, R17, R2, RZ, P2, !PT ;  /* 0x0000000211117210 */ /* 0x000fc600017fe4ff */
[----:B------:R1:W-:Y:S01]  /*bebb0*/  LDGSTS.E [R4+0x1400], desc[UR6][R6.64], P1 ;  /* 0x0140000006047fae */ /* 0x0003e20008921846 */
[----:B------:R-:W-:-:S05]  /*bebc0*/  IADD3 R5, P3, R5, R161, RZ ;  /* 0x000000a105057210 */ /* 0x000fca0007f7e0ff */
[----:B------:R-:W-:Y:S01]  /*bebd0*/  IMAD.X R11, R11, 0x1, R2, P3 ;  /* 0x000000010b0b7824 */ /* 0x000fe200018e0602 */
[----:B-1----:R-:W-:Y:S01]  /*bebe0*/  MOV R6, R9 ;  /* 0x0000000900067202 */ /* 0x002fe20000000f00 */
[----:B------:R-:W-:Y:S01]  /*bebf0*/  IMAD.MOV.U32 R7, RZ, RZ, R10 ;  /* 0x000000ffff077224 */ /* 0x000fe200078e000a */
[----:B------:R-:W3:Y:S04]  /*bec00*/  LDL.LU R9, [R1+0x2a48] ;  /* 0x002a480001097983 */ /* 0x000ee80000300800 */
[----:B------:R-:W3:Y:S04]  /*bec10*/  LDL.LU R10, [R1+0x2a50] ;  /* 0x002a5000010a7983 */ /* 0x000ee80000300800 */
[----:B------:R1:W-:Y:S04]  /*bec20*/  STL [R1+0x2bd4], R14 ;  /* 0x002bd40e01007387 */ /* 0x0003e80000100800 */
[----:B------:R1:W-:Y:S04]  /*bec30*/  LDGSTS.E [R4+0x1500], desc[UR6][R6.64], P0 ;  /* 0x0150000006047fae */ /* 0x0003e80008121846 */
[----:B------:R1:W-:Y:S04]  /*bec40*/  STL [R1+0x2ba8], R17 ;  /* 0x002ba81101007387 */ /* 0x0003e80000100800 */
[----:B------:R1:W-:Y:S02]  /*bec50*/  STL [R1+0x2bac], R5 ;  /* 0x002bac0501007387 */ /* 0x0003e40000100800 */
[----:B-1----:R-:W-:-:S02]  /*bec60*/  MOV R6, R14 ;  /* 0x0000000e00067202 */ /* 0x002fc40000000f00 */
[----:B------:R-:W3:Y:S01]  /*bec70*/  LDL.LU R14, [R1+0x2a44] ;  /* 0x002a4400010e7983 */ /* 0x000ee20000300800 */
[----:B------:R-:W-:-:S03]  /*bec80*/  IMAD.MOV.U32 R7, RZ, RZ, R17 ;  /* 0x000000ffff077224 */ /* 0x000fc600078e0011 */
        /* <DEDUP_REMOVED lines=8> */
[----:B--2---:R-:W-:-:S05]  /*bed10*/  IADD3 R15, P2, R15, R161, RZ ;  /* 0x000000a10f0f7210 */ /* 0x004fca0007f5e0ff */
[----:B------:R2:W-:Y:S01]  /*bed20*/  STL [R1+0x2b54], R15 ;  /* 0x002b540f01007387 */ /* 0x0005e20000100800 */
[----:B-1----:R-:W-:Y:S02]  /*bed30*/  MOV R6, R15 ;  /* 0x0000000f00067202 */ /* 0x002fe40000000f00 */
[----:B----4-:R-:W-:Y:S02]  /*bed40*/  IADD3 R8, P3, R8, R161, RZ ;  /* 0x000000a108087210 */ /* 0x010fe40007f7e0ff */
[----:B---3--:R-:W-:-:S03]  /*bed50*/  IADD3.X R18, R18, R2, RZ, P2, !PT ;  /* 0x0000000212127210 */ /* 0x008fc600017fe4ff */
[----:B------:R-:W-:Y:S02]  /*bed60*/  IMAD.X R13, R13, 0x1, R2, P3 ;  /* 0x000000010d0d7824 */ /* 0x000fe400018e0602 */
[----:B------:R1:W-:Y:S04]  /*bed70*/  STL [R1+0x2b28], R18 ;  /* 0x002b281201007387 */ /* 0x0003e80000100800 */
[----:B------:R-:W-:Y:S04]  /*bed80*/  STL [R1+0x2b2c], R8 ;  /* 0x002b2c0801007387 */ /* 0x000fe80000100800 */
[----:B--2---:R-:W2:Y:S01]  /*bed90*/  LDL.LU R15, [R1+0x29c4] ;  /* 0x0029c400010f7983 */ /* 0x004ea20000300800 */
[----:B------:R-:W-:-:S03]  /*beda0*/  IMAD.MOV.U32 R7, RZ, RZ, R18 ;  /* 0x000000ffff077224 */ /* 0x000fc600078e0012 */
[----:B------:R3:W-:Y:S04]  /*bedb0*/  STL [R1+0x2b20], R13 ;  /* 0x002b200d01007387 */ /* 0x0007e80000100800 */
[----:B-1----:R-:W4:Y:S01]  /*bedc0*/  LDL.LU R18, [R1+0x29cc] ;  /* 0x0029cc0001127983 */ /* 0x002f220000300800 */
[----:B------:R-:W-:-:S03]  /*bedd0*/  IADD3 R12, P2, R12, R161, RZ ;  /* 0x000000a10c0c7210 */ /* 0x000fc60007f5e0ff */
[----:B------:R1:W-:Y:S01]  /*bede0*/  LDGSTS.E [R4+0x3400], desc[UR6][R6.64], P1 ;  /* 0x0340000006047fae */ /* 0x0003e20008921846 */
[----:B------:R-:W-:Y:S02]  /*bedf0*/  IADD3 R19, P3, R19, R161, RZ ;  /* 0x000000a113137210 */ /* 0x000fe40007f7e0ff */
[----:B------:R-:W-:Y:S01]  /*bee00*/  IADD3.X R16, R16, R2, RZ, P2, !PT ;  /* 0x0000000210107210 */ /* 0x000fe200017fe4ff */
[----:B-1----:R-:W-:Y:S01]  /*bee10*/  IMAD.MOV.U32 R7, RZ, RZ, R13 ;  /* 0x000000ffff077224 */ /* 0x002fe200078e000d */
[----:B------:R-:W-:Y:S01]  /*bee20*/  MOV R6, R8 ;  /* 0x0000000800067202 */ /* 0x000fe20000000f00 */
[----:B---3--:R-:W3:Y:S01]  /*bee30*/  LDL.LU R13, [R1+0x2948] ;  /* 0x00294800010d7983 */ /* 0x008ee20000300800 */
[----:B------:R-:W-:-:S03]  /*bee40*/  IMAD.X R20, R20, 0x1, R2, P3 ;  /* 0x0000000114147824 */ /* 0x000fc600018e0602 */
[----:B------:R-:W3:Y:S04]  /*bee50*/  LDL.LU R8, [R1+0x2950] ;  /* 0x0029500001087983 */ /* 0x000ee80000300800 */
[----:B------:R-:W-:Y:S04]  /*bee60*/  STL [R1+0x2ad4], R12 ;  /* 0x002ad40c01007387 */ /* 0x000fe80000100800 */
[----:B------:R1:W-:Y:S04]  /*bee70*/  LDGSTS.E [R4+0x3500], desc[UR6][R6.64], P0 ;  /* 0x0350000006047fae */ /* 0x0003e80008121846 */
[----:B------:R1:W-:Y:S04]  /*bee80*/  STL [R1+0x2aa8], R16 ;  /* 0x002aa81001007387 */ /* 0x0003e80000100800 */
[----:B------:R-:W-:Y:S01]  /*bee90*/  STL [R1+0x2aac], R19 ;  /* 0x002aac1301007387 */ /* 0x000fe20000100800 */
[----:B-1----:R-:W-:Y:S01]  /*beea0*/  IMAD.MOV.U32 R7, RZ, RZ, R16 ;  /* 0x000000ffff077224 */ /* 0x002fe200078e0010 */
[----:B------:R-:W-:-:S02]  /*beeb0*/  MOV R6, R12 ;  /* 0x0000000c00067202 */ /* 0x000fc40000000f00 */
[----:B------:R-:W3:Y:S01]  /*beec0*/  LDL.LU R16, [R1+0x2944] ;  /* 0x0029440001107983 */ /* 0x000ee20000300800 */
[----:B------:R-:W-:-:S03]  /*beed0*/  IADD3 R9, P2, R9, R161, RZ ;  /* 0x000000a109097210 */ /* 0x000fc60007f5e0ff */
[----:B------:R-:W-:Y:S04]  /*beee0*/  STL [R1+0x2aa0], R20 ;  /* 0x002aa01401007387 */ /* 0x000fe80000100800 */
[----:B------:R-:W3:Y:S01]  /*beef0*/  LDL.LU R12, [R1+0x294c] ;  /* 0x00294c00010c7983 */ /* 0x000ee20000300800 */
[----:B------:R-:W-:-:S03]  /*bef00*/  IADD3 R10, P3, R10, R161, RZ ;  /* 0x000000a10a0a7210 */ /* 0x000fc60007f7e0ff */
[----:B------:R1:W-:Y:S01]  /*bef10*/  LDGSTS.E [R4+0x4400], desc[UR6][R6.64], P1 ;  /* 0x0440000006047fae */ /* 0x0003e20008921846 */
[----:B------:R-:W-:Y:S02]  /*bef20*/  IADD3.X R14, R14, R2, RZ, P2, !PT ;  /* 0x000000020e0e7210 */ /* 0x000fe400017fe4ff */
[----:B-1----:R-:W-:Y:S01]  /*bef30*/  MOV R6, R19 ;  /* 0x0000001300067202 */ /* 0x002fe20000000f00 */
[----:B------:R-:W-:Y:S01]  /*bef40*/  IMAD.MOV.U32 R7, RZ, RZ, R20 ;  /* 0x000000ffff077224 */ /* 0x000fe200078e0014 */
[----:B------:R-:W-:Y:S01]  /*bef50*/  STL [R1+0x2a48], R9 ;  /* 0x002a480901007387 */ /* 0x000fe20000100800 */
[----:B------:R-:W-:-:S03]  /*bef60*/  IMAD.X R17, R17, 0x1, R2, P3 ;  /* 0x0000000111117824 */ /* 0x000fc600018e0602 */
[----:B------:R1:W-:Y:S04]  /*bef70*/  LDGSTS.E [R4+0x4500], desc[UR6][R6.64], P0 ;  /* 0x0450000006047fae */ /* 0x0003e80008121846 */
[----:B------:R1:W-:Y:S04]  /*bef80*/  STL [R1+0x2a44], R14 ;  /* 0x002a440e01007387 */ /* 0x0003e80000100800 */
[----:B------:R-:W-:Y:S01]  /*bef90*/  STL [R1+0x2a50], R10 ;  /* 0x002a500a01007387 */ /* 0x000fe20000100800 */
[----:B-1----:R-:W-:Y:S01]  /*befa0*/  MOV R6, R9 ;  /* 0x0000000900067202 */ /* 0x002fe20000000f00 */
[----:B------:R-:W-:-:S02]  /*befb0*/  IMAD.MOV.U32 R7, RZ, RZ, R14 ;  /* 0x000000ffff077224 */ /* 0x000fc400078e000e */
[----:B------:R-:W3:Y:S04]  /*befc0*/  LDL.LU R14, [R1+0x28c8] ;  /* 0x0028c800010e7983 */ /* 0x000ee80000300800 */
[----:B------:R1:W-:Y:S04]  /*befd0*/  STL [R1+0x2a4c], R17 ;  /* 0x002a4c1101007387 */ /* 0x0003e80000100800 */
[----:B------:R1:W-:Y:S04]  /*befe0*/  LDGSTS.E [R4+0x5400], desc[UR6][R6.64], P1 ;  /* 0x0540000006047fae */ /* 0x0003e80008921846 */
[----:B------:R-:W3:Y:S01]  /*beff0*/  LDL.LU R9, [R1+0x28d0] ;  /* 0x0028d00001097983 */ /* 0x000ee20000300800 */
[----:B-1----:R-:W-:-:S03]  /*bf000*/  IMAD.MOV.U32 R7, RZ, RZ, R17 ;  /* 0x000000ffff077224 */ /* 0x002fc600078e0011 */
[----:B------:R-:W3:Y:S01]  /*bf010*/  LDL.LU R17, [R1+0x28c4] ;  /* 0x0028c40001117983 */ /* 0x000ee20000300800 */
        /* <DEDUP_REMOVED lines=35> */
[----:B------:R1:W-:Y:S01]  /*bf250*/  LDGSTS.E [R4+0x7400], desc[UR6][R6.64], P1 ;  /* 0x0740000006047fae */ /* 0x0003e20008921846 */
[----:B------:R-:W-:Y:S01]  /*bf260*/  IADD3 R14, P2, R14, R161, RZ ;  /* 0x000000a10e0e7210 */ /* 0x000fe20007f5e0ff */
[----:B-1----:R-:W-:Y:S01]  /*bf270*/  IMAD.MOV.U32 R7, RZ, RZ, R12 ;  /* 0x000000ffff077224 */ /* 0x002fe200078e000c */
[----:B------:R-:W-:-:S02]  /*bf280*/  MOV R6, R8 ;  /* 0x0000000800067202 */ /* 0x000fc40000000f00 */
[----:B------:R-:W3:Y:S04]  /*bf290*/  LDL.LU R8, [R1+0x1ce4] ;  /* 0x001ce40001087983 */ /* 0x000ee80000300800 */
[----:B------:R-:W3:Y:S01]  /*bf2a0*/  LDL.LU R12, [R1+0x1cec] ;  /* 0x001cec00010c7983 */ /* 0x000ee20000300800 */
[----:B------:R-:W-:-:S03]  /*bf2b0*/  IADD3 R9, P3, R9, R161, RZ ;  /* 0x000000a109097210 */ /* 0x000fc60007f7e0ff */
[----:B------:R1:W-:Y:S04]  /*bf2c0*/  STL [R1+0x28c8], R14 ;  /* 0x0028c80e01007387 */ /* 0x0003e80000100800 */
[----:B------:R1:W-:Y:S01]  /*bf2d0*/  LDGSTS.E [R4+0x7500], desc[UR6][R6.64], P0 ;  /* 0x0750000006047fae */ /* 0x0003e20008121846 */
[----:B------:R-:W-:Y:S01]  /*bf2e0*/  IADD3.X R17, R17, R2, RZ, P2, !PT ;  /* 0x0000000211117210 */ /* 0x000fe200017fe4ff */
[----:B------:R-:W-:-:S04]  /*bf2f0*/  IMAD.X R10, R10, 0x1, R2, P3 ;  /* 0x000000010a0a7824 */ /* 0x000fc800018e0602 */
[----:B------:R1:W-:Y:S02]  /*bf300*/  STL [R1+0x28c4], R17 ;  /* 0x0028c41101007387 */ /* 0x0003e40000100800 */
[----:B-1----:R-:W-:Y:S02]  /*bf310*/  MOV R6, R14 ;  /* 0x0000000e00067202 */ /* 0x002fe40000000f00 */
[----:B------:R1:W-:Y:S04]  /*bf320*/  STL [R1+0x28d0], R9 ;  /* 0x0028d00901007387 */ /* 0x0003e80000100800 */
        /* <DEDUP_REMOVED lines=22> */
[----:B------:R1:W-:Y:S01]  /*bf490*/  LDGSTS.E [R4+0x9400], desc[UR6][R6.64], P1 ;  /* 0x0940000006047fae */ /* 0x0003e20008921846 */
[----:B---3--:R-:W-:Y:S02]  /*bf4a0*/  IADD3 R13, P2, R13, R161, RZ ;  /* 0x000000a10d0d7210 */ /* 0x008fe40007f5e0ff */
[----:B-1----:R-:W-:Y:S01]  /*bf4b0*/  MOV R6, R5 ;  /* 0x0000000500067202 */ /* 0x002fe20000000f00 */
[----:B------:R-:W-:-:S02]  /*bf4c0*/  IMAD.MOV.U32 R7, RZ, RZ, R11 ;  /* 0x000000ffff077224 */ /* 0x000fc400078e000b */
[----:B----4-:R-:W3:Y:S01]  /*bf4d0*/  LDL.LU R11, [R1+0x1de4] ;  /* 0x001de400010b7983 */ /* 0x010ee20000300800 */
        /* <DEDUP_REMOVED lines=11> */
[----:B------:R-:W-:Y:S01]  /*bf590*/  STL [R1+0x27bc], R20 ;  /* 0x0027bc1401007387 */ /* 0x000fe20000100800 */
[----:B------:R-:W-:-:S03]  /*bf5a0*/  IADD3 R8, P2, R8, R161, RZ ;  /* 0x000000a108087210 */ /* 0x000fc60007f5e0ff */
[----:B------:R-:W4:Y:S01]  /*bf5b0*/  LDL.LU R13, [R1+0x1de8] ;  /* 0x001de800010d7983 */ /* 0x000f220000300800 */
[----:B------:R-:W-:-:S03]  /*bf5c0*/  IADD3 R12, P3, R12, R161, RZ ;  /* 0x000000a10c0c7210 */ /* 0x000fc60007f7e0ff */
[----:B------:R1:W-:Y:S04]  /*bf5d0*/  LDGSTS.E [R4+0xa400], desc[UR6][R6.64], P1 ;  /* 0x0a40000006047fae */ /* 0x0003e80008921846 */
[----:B------:R-:W-:Y:S01]  /*bf5e0*/  STL [R1+0x1ce4], R8 ;  /* 0x001ce40801007387 */ /* 0x000fe20000100800 */
[----:B-1----:R-:W-:Y:S01]  /*bf5f0*/  MOV R6, R19 ;  /* 0x0000001300067202 */ /* 0x002fe20000000f00 */
[----:B------:R-:W-:-:S05]  /*bf600*/  IMAD.MOV.U32 R7, RZ, RZ, R20 ;  /* 0x000000ffff077224 */ /* 0x000fca00078e0014 */
[----:B------:R1:W-:Y:S01]  /*bf610*/  LDGSTS.E [R4+0xa500], desc[UR6][R6.64], P0 ;  /* 0x0a50000006047fae */ /* 0x0003e20008121846 */
[----:B------:R-:W-:-:S05]  /*bf620*/  IADD3.X R14, R14, R2, RZ, P2, !PT ;  /* 0x000000020e0e7210 */ /* 0x000fca00017fe4ff */
[----:B------:R1:W-:Y:S02]  /*bf630*/  STL [R1+0x1ce0], R14 ;  /* 0x001ce00e01007387 */ /* 0x0003e40000100800 */
[----:B-1----:R-:W-:Y:S01]  /*bf640*/  MOV R6, R8 ;  /* 0x0000000800067202 */ /* 0x002fe20000000f00 */
[----:B------:R-:W-:Y:S02]  /*bf650*/  IMAD.X R17, R17, 0x1, R2, P3 ;  /* 0x0000000111117824 */ /* 0x000fe400018e0602 */
[----:B------:R-:W-:Y:S01]  /*bf660*/  IMAD.MOV.U32 R7, RZ, RZ, R14 ;  /* 0x000000ffff077224 */ /* 0x000fe200078e000e */
[----:B------:R-:W-:Y:S04]  /*bf670*/  STL [R1+0x1cec], R12 ;  /* 0x001cec0c01007387 */ /* 0x000fe80000100800 */
[----:B------:R-:W4:Y:S04]  /*bf680*/  LDL.LU R14, [R1+0x1e64] ;  /* 0x001e6400010e7983 */ /* 0x000f280000300800 */
[----:B------:R1:W-:Y:S04]  /*bf690*/  STL [R1+0x1ce8], R17 ;  /* 0x001ce81101007387 */ /* 0x0003e80000100800 */
[----:B------:R1:W-:Y:S04]  /*bf6a0*/  LDGSTS.E [R4+0xb400], desc[UR6][R6.64], P1 ;  /* 0x0b40000006047fae */ /* 0x0003e80008921846 */
[----:B------:R-:W4:Y:S01]  /*bf6b0*/  LDL.LU R8, [R1+0x1e6c] ;  /* 0x001e6c0001087983 */ /* 0x000f220000300800 */
[----:B-1----:R-:W-:-:S03]  /*bf6c0*/  IMAD.MOV.U32 R7, RZ, RZ, R17 ;  /* 0x000000ffff077224 */ /* 0x002fc600078e0011 */
[----:B------:R-:W4:Y:S01]  /*bf6d0*/  LDL.LU R17, [R1+0x1e60] ;  /* 0x001e600001117983 */ /* 0x000f220000300800 */
[----:B------:R-:W-:-:S03]  /*bf6e0*/  MOV R6, R12 ;  /* 0x0000000c00067202 */ /* 0x000fc60000000f00 */
[----:B------:R-:W4:Y:S01]  /*bf6f0*/  LDL.LU R12, [R1+0x1e68] ;  /* 0x001e6800010c7983 */ /* 0x000f220000300800 */
        /* <DEDUP_REMOVED lines=19> */
[----:B----4-:R-:W-:Y:S01]  /*bf830*/  IADD3 R5, P3, R5, R161, RZ ;  /* 0x000000a105057210 */ /* 0x010fe20007f7e0ff */
[----:B------:R1:W-:Y:S04]  /*bf840*/  LDGSTS.E [R4+0xc500], desc[UR6][R6.64], P0 ;  /* 0x0c50000006047fae */ /* 0x0003e80008121846 */
[----:B------:R3:W-:Y:S01]  /*bf850*/  STL [R1+0x1de4], R11 ;  /* 0x001de40b01007387 */ /* 0x0007e20000100800 */
[----:B------:R-:W-:Y:S02]  /*bf860*/  IADD3.X R16, R16, R2, RZ, P2, !PT ;  /* 0x0000000210107210 */ /* 0x000fe400017fe4ff */
[----:B-1----:R-:W-:-:S03]  /*bf870*/  MOV R6, R11 ;  /* 0x0000000b00067202 */ /* 0x002fc60000000f00 */
[----:B------:R-:W-:Y:S01]  /*bf880*/  IMAD.MOV.U32 R7, RZ, RZ, R16 ;  /* 0x000000ffff077224 */ /* 0x000fe200078e0010 */
[----:B------:R-:W-:Y:S01]  /*bf890*/  STL [R1+0x1de0], R16 ;  /* 0x001de01001007387 */ /* 0x000fe20000100800 */
[----:B------:R-:W-:-:S03]  /*bf8a0*/  IMAD.X R13, R13, 0x1, R2, P3 ;  /* 0x000000010d0d7824 */ /* 0x000fc600018e0602 */
[----:B------:R-:W-:Y:S04]  /*bf8b0*/  STL [R1+0x1dec], R5 ;  /* 0x001dec0501007387 */ /* 0x000fe80000100800 */
[----:B---3--:R-:W3:Y:S04]  /*bf8c0*/  LDL.LU R11, [R1+0x1f64] ;  /* 0x001f6400010b7983 */ /* 0x008ee80000300800 */
        /* <DEDUP_REMOVED lines=8> */
[----:B------:R-:W4:Y:S01]  /*bf950*/  LDL.LU R16, [R1+0x1fec] ;  /* 0x001fec0001107983 */ /* 0x000f220000300800 */
[----:B------:R-:W-:-:S03]  /*bf960*/  IADD3 R14, P2, R14, R161, RZ ;  /* 0x000000a10e0e7210 */ /* 0x000fc60007f5e0ff */
[----:B------:R1:W-:Y:S04]  /*bf970*/  LDGSTS.E [R4+0xd500], desc[UR6][R6.64], P0 ;  /* 0x0d50000006047fae */ /* 0x0003e80008121846 */
[----:B------:R1:W-:Y:S01]  /*bf980*/  STL [R1+0x1e64], R14 ;  /* 0x001e640e01007387 */ /* 0x0003e20000100800 */
[----:B------:R-:W-:Y:S02]  /*bf990*/  IADD3 R8, P3, R8, R161, RZ ;  /* 0x000000a108087210 */ /* 0x000fe40007f7e0ff */
[----:B-1----:R-:W-:Y:S02]  /*bf9a0*/  MOV R6, R14 ;  /* 0x0000000e00067202 */ /* 0x002fe40000000f00 */
[----:B------:R-:W-:Y:S01]  /*bf9b0*/  IADD3.X R17, R17, R2, RZ, P2, !PT ;  /* 0x0000000211117210 */ /* 0x000fe200017fe4ff */
[----:B------:R-:W-:-:S04]  /*bf9c0*/  IMAD.X R12, R12, 0x1, R2, P3 ;  /* 0x000000010c0c7824 */ /* 0x000fc800018e0602 */
        /* <DEDUP_REMOVED lines=24> */
[----:B------:R1:W-:Y:S01]  /*bfb50*/  LDGSTS.E [R4+0xf400], desc[UR6][R6.64], P1 ;  /* 0x0f40000006047fae */ /* 0x0003e20008921846 */
[----:B---3--:R-:W-:Y:S02]  /*bfb60*/  IADD3 R11, P2, R11, R161, RZ ;  /* 0x000000a10b0b7210 */ /* 0x008fe40007f5e0ff */
[----:B-1----:R-:W-:Y:S01]  /*bfb70*/  MOV R6, R9 ;  /* 0x0000000900067202 */ /* 0x002fe20000000f00 */
[----:B------:R-:W-:-:S02]  /*bfb80*/  IMAD.MOV.U32 R7, RZ, RZ, R10 ;  /* 0x000000ffff077224 */ /* 0x000fc400078e000a */
[----:B------:R-:W3:Y:S04]  /*bfb90*/  LDL.LU R10, [R1+0x20e4] ;  /* 0x0020e400010a7983 */ /* 0x000ee80000300800 */
[----:B------:R-:W3:Y:S01]  /*bfba0*/  LDL.LU R9, [R1+0x20ec] ;  /* 0x0020ec0001097983 */ /* 0x000ee20000300800 */
[----:B------:R-:W-:-:S03]  /*bfbb0*/  IADD3 R19, P3, R19, R161, RZ ;  /* 0x000000a113137210 */ /* 0x000fc60007f7e0ff */
[----:B------:R-:W-:Y:S04]  /*bfbc0*/  STL [R1+0x1f64], R11 ;  /* 0x001f640b01007387 */ /* 0x000fe80000100800 */
[----:B------:R1:W-:Y:S01]  /*bfbd0*/  LDGSTS.E [R4+0xf500], desc[UR6][R6.64], P0 ;  /* 0x0f50000006047fae */ /* 0x0003e20008121846 */
[----:B----4-:R-:W-:Y:S01]  /*bfbe0*/  IADD3.X R13, R13, R2, RZ, P2, !PT ;  /* 0x000000020d0d7210 */ /* 0x010fe200017fe4ff */
[----:B------:R-:W-:-:S04]  /*bfbf0*/  IMAD.X R20, R20, 0x1, R2, P3 ;  /* 0x0000000114147824 */ /* 0x000fc800018e0602 */
[----:B------:R4:W-:Y:S01]  /*bfc00*/  STL [R1+0x1f60], R13 ;  /* 0x001f600d01007387 */ /* 0x0009e20000100800 */
[----:B-1----:R-:W-:-:S03]  /*bfc10*/  IMAD.MOV.U32 R7, RZ, RZ, R13 ;  /* 0x000000ffff077224 */ /* 0x002fc600078e000d */
[----:B------:R-:W-:Y:S01]  /*bfc20*/  STL [R1+0x1f6c], R19 ;  /* 0x001f6c1301007387 */ /* 0x000fe20000100800 */
[----:B------:R-:W-:-:S03]  /*bfc30*/  MOV R6, R11 ;  /* 0x0000000b00067202 */ /* 0x000fc60000000f00 */
[----:B----4-:R-:W4:Y:S01]  /*bfc40*/  LDL.LU R13, [R1+0x20e0] ;  /* 0x0020e000010d7983 */ /* 0x010f220000300800 */
        /* <DEDUP_REMOVED lines=10> */
[----:B------:R1:W-:Y:S01]  /*bfcf0*/  STL [R1+0x1fe0], R14 ;  /* 0x001fe00e01007387 */ /* 0x0003e20000100800 */
[----:B------:R-:W-:Y:S01]  /*bfd00*/  IMAD.X R17, R17, 0x1, R2, P3 ;  /* 0x0000000111117824 */ /* 0x000fe200018e0602 */
[----:B-1----:R-:W-:Y:S01]  /*bfd10*/  MOV R6, R5 ;  /* 0x0000000500067202 */ /* 0x002fe20000000f00 */
[----:B------:R-:W-:Y:S01]  /*bfd20*/  IMAD.MOV.U32 R7, RZ, RZ, R14 ;  /* 0x000000ffff077224 */ /* 0x000fe200078e000e */
[----:B------:R1:W-:Y:S04]  /*bfd30*/  STL [R1+0x1fec], R16 ;  /* 0x001fec1001007387 */ /* 0x0003e80000100800 */
[----:B------:R-:W4:Y:S04]  /*bfd40*/  LDL.LU R14, [R1+0x2164] ;  /* 0x00216400010e7983 */ /* 0x000f280000300800 */
[----:B------:R1:W-:Y:S04]  /*bfd50*/  STL [R1+0x1fe8], R17 ;  /* 0x001fe81101007387 */ /* 0x0003e80000100800 */
[----:B------:R1:W-:Y:S04]  /*bfd60*/  LDGSTS.E [R4+0x11400], desc[UR6][R6.64], P1 ;  /* 0x1140000006047fae */ /* 0x0003e80008921846 */
[----:B------:R-:W4:Y:S01]  /*bfd70*/  LDL.LU R5, [R1+0x216c] ;  /* 0x00216c0001057983 */ /* 0x000f220000300800 */
[----:B-1----:R-:W-:-:S03]  /*bfd80*/  MOV R6, R16 ;  /* 0x0000001000067202 */ /* 0x002fc60000000f00 */
[----:B------:R-:W4:Y:S01]  /*bfd90*/  LDL.LU R16, [R1+0x2160] ;  /* 0x0021600001107983 */ /* 0x000f220000300800 */
[----:B------:R-:W-:-:S03]  /*bfda0*/  IMAD.MOV.U32 R7, RZ, RZ, R17 ;  /* 0x000000ffff077224 */ /* 0x000fc600078e0011 */
        /* <DEDUP_REMOVED lines=24> */
[----:B----4-:R-:W-:-:S05]  /*bff30*/  IADD3.X R13, R13, R2, RZ, P2, !PT ;  /* 0x000000020d0d7210 */ /* 0x010fca00017fe4ff */
        /* <DEDUP_REMOVED lines=10> */
[----:B-1----:R-:W-:-:S02]  /*bffe0*/  MOV R6, R9 ;  /* 0x0000000900067202 */ /* 0x002fc40000000f00 */
[-C--:B------:R-:W-:Y:S01]  /*bfff0*/  IADD3 R14, P2, R14, R161.reuse, RZ ;  /* 0x000000a10e0e7210 */ /* 0x080fe20007f5e0ff */
[----:B------:R-:W-:Y:S01]  /*c0000*/  IMAD.MOV.U32 R7, RZ, RZ, R11 ;  /* 0x000000ffff077224 */ /* 0x000fe200078e000b */
[----:B----4-:R-:W4:Y:S04]  /*c0010*/  LDL.LU R9, [R1+0x22dc] ;  /* 0x0022dc0001097983 */ /* 0x010f280000300800 */
[----:B------:R-:W4:Y:S01]  /*c0020*/  LDL.LU R11, [R1+0x22e4] ;  /* 0x0022e400010b7983 */ /* 0x000f220000300800 */
        /* <DEDUP_REMOVED lines=8> */
[----:B------:R-:W4:Y:S01]  /*c00b0*/  LDL.LU R14, [R1+0x22d8] ;  /* 0x0022d800010e7983 */ /* 0x000f220000300800 */
[----:B------:R-:W-:-:S03]  /*c00c0*/  IMAD.MOV.U32 R7, RZ, RZ, R16 ;  /* 0x000000ffff077224 */ /* 0x000fc600078e0010 */
[----:B------:R1:W-:Y:S04]  /*c00d0*/  STL [R1+0x2168], R17 ;  /* 0x0021681101007387 */ /* 0x0003e80000100800 */
[----:B------:R-:W4:Y:S04]  /*c00e0*/  LDL.LU R16, [R1+0x22e0] ;  /* 0x0022e00001107983 */ /* 0x000f280000300800 */
        /* <DEDUP_REMOVED lines=19> */
[-C--:B---3--:R-:W-:Y:S01]  /*c0220*/  IADD3 R10, P2, R10, R161.reuse, RZ ;  /* 0x000000a10a0a7210 */ /* 0x088fe20007f5e0ff */
[----:B-1----:R-:W-:Y:S01]  /*c0230*/  IMAD.MOV.U32 R7, RZ, RZ, R12 ;  /* 0x000000ffff077224 */ /* 0x002fe200078e000c */
[----:B------:R-:W-:Y:S01]  /*c0240*/  MOV R6, R8 ;  /* 0x0000000800067202 */ /* 0x000fe20000000f00 */
[----:B------:R-:W3:Y:S04]  /*c0250*/  LDL.LU R12, [R1+0x244c] ;  /* 0x00244c00010c7983 */ /* 0x000ee80000300800 */
[----:B------:R-:W3:Y:S01]  /*c0260*/  LDL.LU R8, [R1+0x2454] ;  /* 0x0024540001087983 */ /* 0x000ee20000300800 */
[----:B------:R-:W-:-:S02]  /*c0270*/  IADD3 R19, P3, R19, R161, RZ ;  /* 0x000000a113137210 */ /* 0x000fc40007f7e0ff */
[----:B------:R-:W-:Y:S01]  /*c0280*/  IADD3.X R13, R13, R2, RZ, P2, !PT ;  /* 0x000000020d0d7210 */ /* 0x000fe200017fe4ff */
[----:B------:R-:W-:Y:S02]  /*c0290*/  STL [R1+0x225c], R10 ;  /* 0x00225c0a01007387 */ /* 0x000fe40000100800 */
[----:B------:R-:W-:Y:S02]  /*c02a0*/  IMAD.X R20, R20, 0x1, R2, P3 ;  /* 0x0000000114147824 */ /* 0x000fe400018e0602 */
        /* <DEDUP_REMOVED lines=8> */
[----:B----4-:R-:W-:-:S03]  /*c0330*/  IADD3 R9, P2, R9, R161, RZ ;  /* 0x000000a109097210 */ /* 0x010fc60007f5e0ff */
[----:B------:R1:W-:Y:S01]  /*c0340*/  LDGSTS.E [R4+0x16400], desc[UR6][R6.64], P1 ;  /* 0x1640000006047fae */ /* 0x0003e20008921846 */
[----:B------:R-:W-:-:S03]  /*c0350*/  IADD3 R11, P3, R11, R161, RZ ;  /* 0x000000a10b0b7210 */ /* 0x000fc60007f7e0ff */
[----:B------:R4:W-:Y:S01]  /*c0360*/  STL [R1+0x22dc], R9 ;  /* 0x0022dc0901007387 */ /* 0x0009e20000100800 */
        /* <DEDUP_REMOVED lines=9> */
[----:B----4-:R-:W4:Y:S04]  /*c0400*/  LDL.LU R9, [R1+0x24bc] ;  /* 0x0024bc0001097983 */ /* 0x010f280000300800 */
[----:B------:R1:W-:Y:S04]  /*c0410*/  STL [R1+0x22e0], R16 ;  /* 0x0022e01001007387 */ /* 0x0003e80000100800 */
[----:B------:R1:W-:Y:S04]  /*c0420*/  LDGSTS.E [R4+0x17400], desc[UR6][R6.64], P1 ;  /* 0x1740000006047fae */ /* 0x0003e80008921846 */
[----:B-1----:R-:W4:Y:S01]  /*c0430*/  LDL.LU R14, [R1+0x24c4] ;  /* 0x0024c400010e7983 */ /* 0x002f220000300800 */
[----:B------:R-:W-:-:S03]  /*c0440*/  MOV R6, R11 ;  /* 0x0000000b00067202 */ /* 0x000fc60000000f00 */
[----:B------:R-:W4:Y:S01]  /*c0450*/  LDL.LU R11, [R1+0x24b8] ;  /* 0x0024b800010b7983 */ /* 0x000f220000300800 */
[----:B------:R-:W-:Y:S01]  /*c0460*/  IMAD.MOV.U32 R7, RZ, RZ, R16 ;  /* 0x000000ffff077224 */ /* 0x000fe200078e0010 */
[-C--:B------:R-:W-:Y:S02]  /*c0470*/  IADD3 R5, P2, R5, R161.reuse, RZ ;  /* 0x000000a105057210 */ /* 0x080fe40007f5e0ff */
[----:B------:R-:W4:Y:S01]  /*c0480*/  LDL.LU R16, [R1+0x24c0] ;  /* 0x0024c00001107983 */ /* 0x000f220000300800 */
        /* <DEDUP_REMOVED lines=13> */
[----:B--2---:R-:W-:-:S03]  /*c0560*/  MOV R6, R17 ;  /* 0x0000001100067202 */ /* 0x004fc60000000f00 */
[----:B------:R-:W2:Y:S01]  /*c0570*/  LDL.LU R17, [R1+0x2528] ;  /* 0x0025280001117983 */ /* 0x000ea20000300800 */
[----:B---3--:R-:W-:-:S03]  /*c0580*/  IADD3 R12, P2, R12, R161, RZ ;  /* 0x000000a10c0c7210 */ /* 0x008fc60007f5e0ff */
[----:B------:R-:W3:Y:S01]  /*c0590*/  LDL.LU R20, [R1+0x2530] ;  /* 0x0025300001147983 */ /* 0x000ee20000300800 */
        /* <DEDUP_REMOVED lines=9> */
[----:B------:R-:W3:Y:S04]  /*c0630*/  LDL.LU R18, [R1+0x25a4] ;  /* 0x0025a40001127983 */ /* 0x000ee80000300800 */
[----:B------:R1:W-:Y:S04]  /*c0640*/  STL [R1+0x2450], R10 ;  /* 0x0024500a01007387 */ /* 0x0003e80000100800 */
[----:B------:R-:W3:Y:S04]  /*c0650*/  LDL.LU R12, [R1+0x25ac] ;  /* 0x0025ac00010c7983 */ /* 0x000ee80000300800 */
[----:B------:R-:W3:Y:S01]  /*c0660*/  LDL.LU R19, [R1+0x25a0] ;  /* 0x0025a00001137983 */ /* 0x000ee20000300800 */
[----:B------:R-:W-:-:S03]  /*c0670*/  IMAD.MOV.U32 R7, RZ, RZ, R13 ;  /* 0x000000ffff077224 */ /* 0x000fc600078e000d */
[----:B------:R-:W3:Y:S04]  /*c0680*/  LDL.LU R13, [R1+0x25a8] ;  /* 0x0025a800010d7983 */ /* 0x000ee80000300800 */
[----:B------:R1:W-:Y:S02]  /*c0690*/  LDGSTS.E [R4+0x19400], desc[UR6][R6.64], P1 ;  /* 0x1940000006047fae */ /* 0x0003e40008921846 */
[----:B-1----:R-:W-:Y:S01]  /*c06a0*/  MOV R6, R8 ;  /* 0x0000000800067202 */ /* 0x002fe20000000f00 */
[----:B------:R-:W-:Y:S02]  /*c06b0*/  IMAD.MOV.U32 R7, RZ, RZ, R10 ;  /* 0x000000ffff077224 */ /* 0x000fe400078e000a */
[----:B------:R-:W3:Y:S04]  /*c06c0*/  LDL.LU R10, [R1+0x263c] ;  /* 0x00263c00010a7983 */ /* 0x000ee80000300800 */
[----:B------:R-:W3:Y:S01]  /*c06d0*/  LDL.LU R8, [R1+0x2644] ;  /* 0x0026440001087983 */ /* 0x000ee20000300800 */
[----:B----4-:R-:W-:-:S03]  /*c06e0*/  IADD3 R9, P2, R9, R161, RZ ;  /* 0x000000a109097210 */ /* 0x010fc60007f5e0ff */
[----:B------:R1:W-:Y:S04]  /*c06f0*/  LDGSTS.E [R4+0x19500], desc[UR6][R6.64], P0 ;  /* 0x1950000006047fae */ /* 0x0003e80008121846 */
[----:B------:R-:W-:Y:S01]  /*c0700*/  STL [R1+0x24bc], R9 ;  /* 0x0024bc0901007387 */ /* 0x000fe20000100800 */
[----:B------:R-:W-:Y:S02]  /*c0710*/  IADD3 R14, P3, R14, R161, RZ ;  /* 0x000000a10e0e7210 */ /* 0x000fe40007f7e0ff */
[----:B------:R-:W-:-:S05]  /*c0720*/  IADD3.X R11, R11, R2, RZ, P2, !PT ;  /* 0x000000020b0b7210 */ /* 0x000fca00017fe4ff */
[----:B------:R4:W-:Y:S01]  /*c0730*/  STL [R1+0x24b8], R11 ;  /* 0x0024b80b01007387 */ /* 0x0009e20000100800 */
[----:B-1----:R-:W-:-:S03]  /*c0740*/  IMAD.MOV.U32 R7, RZ, RZ, R11 ;  /* 0x000000ffff077224 */ /* 0x002fc600078e000b */
[----:B------:R1:W-:Y:S04]  /*c0750*/  STL [R1+0x24c4], R14 ;  /* 0x0024c40e01007387 */ /* 0x0003e80000100800 */
[----:B----4-:R-:W4:Y:S01]  /*c0760*/  LDL.LU R11, [R1+0x2638] ;  /* 0x00263800010b7983 */ /* 0x010f220000300800 */
[----:B------:R-:W-:Y:S01]  /*c0770*/  IMAD.X R16, R16, 0x1, R2, P3 ;  /* 0x0000000110107824 */ /* 0x000fe200018e0602 */
[----:B------:R-:W-:-:S04]  /*c0780*/  MOV R6, R9 ;  /* 0x0000000900067202 */ /* 0x000fc80000000f00 */
        /* <DEDUP_REMOVED lines=12> */
[----:B-1----:R-:W-:-:S03]  /*c0850*/  MOV R6, R15 ;  /* 0x0000000f00067202 */ /* 0x002fc60000000f00 */
[----:B------:R1:W-:Y:S01]  /*c0860*/  STL [R1+0x2528], R17 ;  /* 0x0025281101007387 */ /* 0x0003e20000100800 */
[----:B---3--:R-:W-:-:S03]  /*c0870*/  IMAD.X R20, R20, 0x1, R2, P3 ;  /* 0x0000000114147824 */ /* 0x008fc600018e0602 */
[----:B------:R2:W-:Y:S04]  /*c0880*/  STL [R1+0x2534], R5 ;  /* 0x0025340501007387 */ /* 0x0005e80000100800 */
[----:B------:R-:W3:Y:S01]  /*c0890*/  LDL.LU R15, [R1+0x2698] ;  /* 0x00269800010f7983 */ /* 0x000ee20000300800 */
[----:B------:R-:W-:-:S03]  /*c08a0*/  IMAD.MOV.U32 R7, RZ, RZ, R17 ;  /* 0x000000ffff077224 */ /* 0x000fc600078e0011 */
[----:B------:R-:W-:Y:S04]  /*c08b0*/  STL [R1+0x2530], R20 ;  /* 0x0025301401007387 */ /* 0x000fe80000100800 */
[----:B-1----:R-:W3:Y:S04]  /*c08c0*/  LDL.LU R17, [R1+0x26a0] ;  /* 0x0026a00001117983 */ /* 0x002ee80000300800 */
[----:B------:R1:W-:Y:S04]  /*c08d0*/  LDGSTS.E [R4+0x1b400], desc[UR6][R6.64], P1 ;  /* 0x1b40000006047fae */ /* 0x0003e80008921846 */
[----:B------:R-:W3:Y:S01]  /*c08e0*/  LDL.LU R22, [R1+0x26fc] ;  /* 0x0026fc0001167983 */ /* 0x000ee20000300800 */
[----:B------:R-:W-:-:S02]  /*c08f0*/  IADD3 R18, P2, R18, R161, RZ ;  /* 0x000000a112127210 */ /* 0x000fc40007f5e0ff */
[----:B-1----:R-:W-:Y:S02]  /*c0900*/  MOV R6, R5 ;  /* 0x0000000500067202 */ /* 0x002fe40000000f00 */
[----:B--2---:R-:W2:Y:S01]  /*c0910*/  LDL.LU R5, [R1+0x2704] ;  /* 0x0027040001057983 */ /* 0x004ea20000300800 */
[----:B------:R-:W-:Y:S02]  /*c0920*/  IADD3 R12, P3, R12, R161, RZ ;  /* 0x000000a10c0c7210 */ /* 0x000fe40007f7e0ff */
[----:B------:R-:W-:Y:S01]  /*c0930*/  IADD3.X R19, R19, R2, RZ, P2, !PT ;  /* 0x0000000213137210 */ /* 0x000fe200017fe4ff */
[----:B------:R-:W-:Y:S04]  /*c0940*/  STL [R1+0x25a4], R18 ;  /* 0x0025a41201007387 */ /* 0x000fe80000100800 */
[----:B------:R-:W-:Y:S01]  /*c0950*/  STL [R1+0x25a0], R19 ;  /* 0x0025a01301007387 */ /* 0x000fe20000100800 */
[----:B------:R-:W-:-:S03]  /*c0960*/  IMAD.X R13, R13, 0x1, R2, P3 ;  /* 0x000000010d0d7824 */ /* 0x000fc600018e0602 */
[----:B------:R-:W-:Y:S04]  /*c0970*/  STL [R1+0x25ac], R12 ;  /* 0x0025ac0c01007387 */ /* 0x000fe80000100800 */
[----:B------:R-:W2:Y:S04]  /*c0980*/  LDL.LU R23, [R1+0x26f8] ;  /* 0x0026f80001177983 */ /* 0x000ea80000300800 */
[----:B------:R-:W-:Y:S04]  /*c0990*/  STL [R1+0x25a8], R13 ;  /* 0x0025a80d01007387 */ /* 0x000fe80000100800 */
[----:B------:R-:W2:Y:S01]  /*c09a0*/  LDL.LU R24, [R1+0x2700] ;  /* 0x0027000001187983 */ /* 0x000ea20000300800 */
[----:B------:R-:W-:-:S02]  /*c09b0*/  IADD3 R10, P2, R10, R161, RZ ;  /* 0x000000a10a0a7210 */ /* 0x000fc40007f5e0ff */
[----:B------:R-:W-:-:S03]  /*c09c0*/  IADD3 R8, P3, R8, R161, RZ ;  /* 0x000000a108087210 */ /* 0x000fc60007f7e0ff */
[----:B------:R-:W-:Y:S01]  /*c09d0*/  STL [R1+0x263c], R10 ;  /* 0x00263c0a01007387 */ /* 0x000fe20000100800 */
[----:B----4-:R-:W-:-:S05]  /*c09e0*/  IADD3.X R11, R11, R2, RZ, P2, !PT ;  /* 0x000000020b0b7210 */ /* 0x010fca00017fe4ff */
[----:B------:R-:W-:Y:S04]  /*c09f0*/  STL [R1+0x2638], R11 ;  /* 0x0026380b01007387 */ /* 0x000fe80000100800 */
[----:B------:R-:W-:Y:S04]  /*c0a00*/  STL [R1+0x2644], R8 ;  /* 0x0026440801007387 */ /* 0x000fe80000100800 */
[----:B------:R-:W4:Y:S01]  /*c0a10*/  LDL.LU.64 R28, [R1+0x18c0] ;  /* 0x0018c000011c7983 */ /* 0x000f220000300a00 */
        /* <DEDUP_REMOVED lines=16> */
[----:B------:R-:W4:Y:S04]  /*c0b20*/  LDL.LU.64 R8, [R1+0x18b8] ;  /* 0x0018b80001087983 */ /* 0x000f280000300a00 */
[----:B------:R-:W4:Y:S01]  /*c0b30*/  LDL.LU.64 R10, [R1+0x1878] ;  /* 0x00187800010a7983 */ /* 0x000f220000300a00 */
[----:B------:R-:W-:-:S03]  /*c0b40*/  IADD3 R16, P3, R16, R161, RZ ;  /* 0x000000a110107210 */ /* 0x000fc60007f7e0ff */
[----:B------:R-:W4:Y:S04]  /*c0b50*/  LDL.LU.64 R12, [R1+0x1870] ;  /* 0x00187000010c7983 */ /* 0x000f280000300a00 */
[----:B------:R1:W-:Y:S04]  /*c0b60*/  LDGSTS.E [R4+0x1d500], desc[UR6][R6.64], P0 ;  /* 0x1d50000006047fae */ /* 0x0003e80008121846 */
[----:B------:R-:W-:Y:S01]  /*c0b70*/  STL [R1+0x269c], R14 ;  /* 0x00269c0e01007387 */ /* 0x000fe20000100800 */
[----:B-1----:R-:W-:Y:S02]  /*c0b80*/  MOV R6, R14 ;  /* 0x0000000e00067202 */ /* 0x002fe40000000f00 */
[----:B---3--:R-:W-:-:S05]  /*c0b90*/  IADD3.X R15, R15, R2, RZ, P2, !PT ;  /* 0x000000020f0f7210 */ /* 0x008fca00017fe4ff */
[----:B------:R1:W-:Y:S01]  /*c0ba0*/  STL [R1+0x2698], R15 ;  /* 0x0026980f01007387 */ /* 0x0003e20000100800 */
[----:B------:R-:W-:Y:S02]  /*c0bb0*/  IMAD.MOV.U32 R7, RZ, RZ, R15 ;  /* 0x000000ffff077224 */ /* 0x000fe400078e000f */
[----:B------:R-:W-:Y:S01]  /*c0bc0*/  IMAD.X R17, R17, 0x1, R2, P3 ;  /* 0x0000000111117824 */ /* 0x000fe200018e0602 */
[----:B------:R-:W-:Y:S04]  /*c0bd0*/  STL [R1+0x26a4], R16 ;  /* 0x0026a41001007387 */ /* 0x000fe80000100800 */
[----:B------:R3:W-:Y:S04]  /*c0be0*/  LDGSTS.E [R4+0x1e400], desc[UR6][R6.64], P1 ;  /* 0x1e40000006047fae */ /* 0x0007e80008921846 */
[----:B-1----:R-:W4:Y:S04]  /*c0bf0*/  LDL.LU.64 R14, [R1+0x1868] ;  /* 0x00186800010e7983 */ /* 0x002f280000300a00 */
[----:B------:R1:W-:Y:S01]  /*c0c00*/  STL [R1+0x26a0], R17 ;  /* 0x0026a01101007387 */ /* 0x0003e20000100800 */
[----:B---3--:R-:W-:Y:S01]  /*c0c10*/  MOV R6, R16 ;  /* 0x0000001000067202 */ /* 0x008fe20000000f00 */
[----:B------:R-:W-:-:S02]  /*c0c20*/  IMAD.MOV.U32 R7, RZ, RZ, R17 ;  /* 0x000000ffff077224 */ /* 0x000fc400078e0011 */
[----:B-1----:R-:W3:Y:S01]  /*c0c30*/  LDL.LU.64 R16, [R1+0x1860] ;  /* 0x0018600001107983 */ /* 0x002ee20000300a00 */
[----:B------:R-:W-:-:S03]  /*c0c40*/  IADD3 R22, P2, R22, R161, RZ ;  /* 0x000000a116167210 */ /* 0x000fc60007f5e0ff */
[----:B------:R-:W3:Y:S01]  /*c0c50*/  LDL.LU.64 R18, [R1+0x1858] ;  /* 0x0018580001127983 */ /* 0x000ee20000300a00 */
[----:B--2---:R-:W-:-:S03]  /*c0c60*/  IADD3 R5, P3, R5, R161, RZ ;  /* 0x000000a105057210 */ /* 0x004fc60007f7e0ff */
[----:B------:R-:W2:Y:S04]  /*c0c70*/  LDL.LU.64 R20, [R1+0x1850] ;  /* 0x0018500001147983 */ /* 0x000ea80000300a00 */
        /* <DEDUP_REMOVED lines=9> */
[----:B-1----:R-:W2:Y:S04]  /*c0d10*/  LDL.LU.64 R22, [R1+0x1848] ;  /* 0x0018480001167983 */ /* 0x002ea80000300a00 */
[----:B------:R1:W-:Y:S01]  /*c0d20*/  STL [R1+0x2700], R24 ;  /* 0x0027001801007387 */ /* 0x0003e20000100800 */
[----:B------:R-:W-:Y:S01]  /*c0d30*/  IMAD.MOV.U32 R7, RZ, RZ, R24 ;  /* 0x000000ffff077224 */ /* 0x000fe200078e0018 */
[----:B------:R-:W-:-:S02]  /*c0d40*/  MOV R6, R5 ;  /* 0x0000000500067202 */ /* 0x000fc40000000f00 */
[----:B-1----:R-:W2:Y:S04]  /*c0d50*/  LDL.LU.64 R24, [R1+0x1840] ;  /* 0x0018400001187983 */ /* 0x002ea80000300a00 */
[----:B------:R-:W2:Y:S04]  /*c0d60*/  LDL.LU.64 R26, [R1+0x1838] ;  /* 0x00183800011a7983 */ /* 0x000ea80000300a00 */
[----:B------:R1:W-:Y:S01]  /*c0d70*/  LDGSTS.E [R4+0x1f500], desc[UR6][R6.64], P0 ;  /* 0x1f50000006047fae */ /* 0x0003e20008121846 */
[----:B----4-:R-:W-:-:S04]  /*c0d80*/  IADD3 R5, P2, R28, R161, RZ ;  /* 0x000000a11c057210 */ /* 0x010fc80007f5e0ff */
        /* <DEDUP_REMOVED lines=45> */
[----:B------:R-:W-:-:S03]  /*c1060*/  IADD3 R7, P2, R8, R161, RZ ;  /* 0x000000a108077210 */ /* 0x000fc60007f5e0ff */
[----:B------:R-:W4:Y:S02]  /*c1070*/  LDL.LU.64 R128, [R1+0x16d0] ;  /* 0x0016d00001807983 */ /* 0x000f240000300a00 */
[----:B------:R-:W-:Y:S02]  /*c1080*/  IMAD.X R8, R9, 0x1, R2, P2 ;  /* 0x0000000109087824 */ /* 0x000fe400010e0602 */
[----:B------:R-:W4:Y:S01]  /*c1090*/  LDL.LU.64 R126, [R1+0x16c8] ;  /* 0x0016c800017e7983 */ /* 0x000f220000300a00 */
[----:B------:R-:W-:-:S03]  /*c10a0*/  IADD3 R9, P2, R10, R161, RZ ;  /* 0x000000a10a097210 */ /* 0x000fc60007f5e0ff */
[----:B------:R-:W4:Y:S01]  /*c10b0*/  LDL.LU.64 R124, [R1+0x16c0] ;  /* 0x0016c000017c7983 */ /* 0x000f220000300a00 */
[-C--:B------:R-:W-:Y:S02]  /*c10c0*/  IADD3.X R10, R11, R2.reuse, RZ, P2, !PT ;  /* 0x000000020b0a7210 */ /* 0x080fe400017fe4ff */
[-C--:B------:R-:W-:Y:S01]  /*c10d0*/  IADD3 R11, P2, R12, R161.reuse, RZ ;  /* 0x000000a10c0b7210 */ /* 0x080fe20007f5e0ff */
[----:B------:R-:W4:Y:S04]  /*c10e0*/  LDL.LU.64 R122, [R1+0x16b8] ;  /* 0x0016b800017a7983 */ /* 0x000f280000300a00 */
[----:B------:R-:W-:Y:S01]  /*c10f0*/  IMAD.X R12, R13, 0x1, R2, P2 ;  /* 0x000000010d0c7824 */ /* 0x000fe200010e0602 */
[-C--:B------:R-:W-:Y:S01]  /*c1100*/  IADD3 R13, P2, R14, R161.reuse, RZ ;  /* 0x000000a10e0d7210 */ /* 0x080fe20007f5e0ff */
[----:B------:R-:W4:Y:S03]  /*c1110*/  LDL.LU.64 R120, [R1+0x16b0] ;  /* 0x0016b00001787983 */ /* 0x000f260000300a00 */
[----:B------:R-:W-:Y:S01]  /*c1120*/  IADD3.X R14, R15, R2, RZ, P2, !PT ;  /* 0x000000020f0e7210 */ /* 0x000fe200017fe4ff */
[----:B------:R-:W4:Y:S04]  /*c1130*/  LDL.LU.64 R118, [R1+0x16a8] ;  /* 0x0016a80001767983 */ /* 0x000f280000300a00 */
[----:B------:R-:W4:Y:S01]  /*c1140*/  LDL.LU.64 R116, [R1+0x16a0] ;  /* 0x0016a00001747983 */ /* 0x000f220000300a00 */
[----:B---3--:R-:W-:-:S03]  /*c1150*/  IADD3 R15, P2, R16, R161, RZ ;  /* 0x000000a1100f7210 */ /* 0x008fc60007f5e0ff */
[----:B------:R-:W3:Y:S02]  /*c1160*/  LDL.LU.64 R114, [R1+0x1698] ;  /* 0x0016980001727983 */ /* 0x000ee40000300a00 */
[----:B------:R-:W-:Y:S01]  /*c1170*/  IMAD.X R16, R17, 0x1, R2, P2 ;  /* 0x0000000111107824 */ /* 0x000fe200010e0602 */
[-C--:B------:R-:W-:Y:S01]  /*c1180*/  IADD3 R17, P2, R18, R161.reuse, RZ ;  /* 0x000000a112117210 */ /* 0x080fe20007f5e0ff */
[----:B------:R-:W3:Y:S03]  /*c1190*/  LDL.LU.64 R112, [R1+0x1690] ;  /* 0x0016900001707983 */ /* 0x000ee60000300a00 */
        /* <DEDUP_REMOVED lines=111> */
[----:B---3--:R-:W-:-:S04]  /*c1890*/  IADD3 R153, P2, R114, R161, RZ ;  /* 0x000000a172997210 */ /* 0x008fc80007f5e0ff */
[----:B------:R-:W-:Y:S02]  /*c18a0*/  IADD3.X R154, R115, R2, RZ, P2, !PT ;  /* 0x00000002739a7210 */ /* 0x000fe400017fe4ff */
[----:B------:R-:W-:Y:S01]  /*c18b0*/  IADD3 R155, P2, R112, R161, RZ ;  /* 0x000000a1709b7210 */ /* 0x000fe20007f5e0ff */
[----:B------:R1:W-:Y:S01]  /*c18c0*/  STL.64 [R1+0x4708], R160 ;  /* 0x004708a001007387 */ /* 0x0003e20000100a00 */
[----:B------:R-:W-:-:S03]  /*c18d0*/  MOV R112, R5 ;  /* 0x0000000500707202 */ /* 0x000fc60000000f00 */
[----:B------:R-:W-:Y:S02]  /*c18e0*/  IMAD.X R156, R113, 0x1, R2, P2 ;  /* 0x00000001719c7824 */ /* 0x000fe400010e0602 */
[----:B------:R-:W-:Y:S02]  /*c18f0*/  IMAD.MOV.U32 R113, RZ, RZ, R6 ;  /* 0x000000ffff717224 */ /* 0x000fe400078e0006 */
[----:B------:R-:W-:Y:S01]  /*c1900*/  IMAD.MOV.U32 R159, RZ, RZ, R10 ;  /* 0x000000ffff9f7224 */ /* 0x000fe200078e000a */
[----:B------:R-:W-:Y:S02]  /*c1910*/  MOV R10, R11 ;  /* 0x0000000b000a7202 */ /* 0x000fe40000000f00 */
[----:B-1----:R-:W-:Y:S01]  /*c1920*/  MOV R160, R7 ;  /* 0x0000000700a07202 */ /* 0x002fe20000000f00 */
[----:B------:R-:W-:Y:S01]  /*c1930*/  IMAD.MOV.U32 R161, RZ, RZ, R8 ;  /* 0x000000ffffa17224 */ /* 0x000fe200078e0008 */
[----:B------:R1:W-:Y:S01]  /*c1940*/  STL.64 [R1+0x18c0], R112 ;  /* 0x0018c07001007387 */ /* 0x0003e20000100a00 */
[----:B------:R-:W-:Y:S01]  /*c1950*/  IMAD.MOV.U32 R11, RZ, RZ, R12 ;  /* 0x000000ffff0b7224 */ /* 0x000fe200078e000c */
[----:B------:R-:W-:Y:S01]  /*c1960*/  MOV R12, R13 ;  /* 0x0000000d000c7202 */ /* 0x000fe20000000f00 */
[----:B------:R-:W-:Y:S01]  /*c1970*/  IMAD.MOV.U32 R13, RZ, RZ, R14 ;  /* 0x000000ffff0d7224 */ /* 0x000fe200078e000e */
[----:B------:R2:W-:Y:S01]  /*c1980*/  STL.64 [R1+0x18b8], R160 ;  /* 0x0018b8a001007387 */ /* 0x0005e20000100a00 */
[----:B------:R-:W-:-:S03]  /*c1990*/  MOV R8, R15 ;  /* 0x0000000f00087202 */ /* 0x000fc60000000f00 */
[----:B------:R-:W3:Y:S01]  /*c19a0*/  LDL.64 R14, [R1+0x18c0] ;  /* 0x0018c000010e7983 */ /* 0x000ee20000100a00 */
        /* <DEDUP_REMOVED lines=19> */
[----:B------:R-:W-:-:S02]  /*c1ae0*/  IMAD.MOV.U32 R241, RZ, RZ, R30 ;  /* 0x000000fffff17224 */ /* 0x000fc400078e001e */
[----:B------:R4:W-:Y:S01]  /*c1af0*/  STL.64 [R1+0x1858], R6 ;  /* 0x0018580601007387 */ /* 0x0009e20000100a00 */
[----:B------:R-:W-:Y:S01]  /*c1b00*/  MOV R238, R31 ;  /* 0x0000001f00ee7202 */ /* 0x000fe20000000f00 */
[----:B------:R-:W-:Y:S02]  /*c1b10*/  IMAD.MOV.U32 R239, RZ, RZ, R32 ;  /* 0x000000ffffef7224 */ /* 0x000fe400078e0020 */
[----:B------:R-:W-:Y:S01]  /*c1b20*/  STL.64 [R1+0x1850], R250 ;  /* 0x001850fa01007387 */ /* 0x000fe20000100a00 */
[----:B------:R-:W-:Y:S01]  /*c1b30*/  MOV R236, R33 ;  /* 0x0000002100ec7202 */ /* 0x000fe20000000f00 */
[----:B------:R-:W-:Y:S02]  /*c1b40*/  IMAD.MOV.U32 R237, RZ, RZ, R34 ;  /* 0x000000ffffed7224 */ /* 0x000fe400078e0022 */
[----:B------:R-:W-:Y:S01]  /*c1b50*/  STL.64 [R1+0x1848], R248 ;  /* 0x001848f801007387 */ /* 0x000fe20000100a00 */
[----:B------:R-:W-:Y:S01]  /*c1b60*/  MOV R234, R35 ;  /* 0x0000002300ea7202 */ /* 0x000fe20000000f00 */
[----:B------:R-:W-:-:S02]  /*c1b70*/  IMAD.MOV.U32 R235, RZ, RZ, R36 ;  /* 0x000000ffffeb7224 */ /* 0x000fc400078e0024 */
[----:B------:R-:W-:Y:S01]  /*c1b80*/  STL.64 [R1+0x1840], R246 ;  /* 0x001840f601007387 */ /* 0x000fe20000100a00 */
        /* <DEDUP_REMOVED lines=141> */
[----:B-1----:R-:W-:-:S03]  /*c2460*/  MOV R112, R155 ;  /* 0x0000009b00707202 */ /* 0x002fc60000000f00 */
[----:B------:R-:W-:Y:S01]  /*c2470*/  STL.64 [R1+0x16c0], R124 ;  /* 0x0016c07c01007387 */ /* 0x000fe20000100a00 */
[----:B------:R-:W-:-:S03]  /*c2480*/  IMAD.MOV.U32 R113, RZ, RZ, R156 ;  /* 0x000000ffff717224 */ /* 0x000fc600078e009c */
[----:B------:R-:W-:Y:S04]  /*c2490*/  STL.64 [R1+0x16b8], R122 ;  /* 0x0016b87a01007387 */ /* 0x000fe80000100a00 */
[----:B------:R-:W-:Y:S04]  /*c24a0*/  STL.64 [R1+0x16b0], R120 ;  /* 0x0016b07801007387 */ /* 0x000fe80000100a00 */
[----:B------:R-:W-:Y:S04]  /*c24b0*/  STL.64 [R1+0x16a8], R118 ;  /* 0x0016a87601007387 */ /* 0x000fe80000100a00 */
[----:B------:R-:W-:Y:S04]  /*c24c0*/  STL.64 [R1+0x16a0], R116 ;  /* 0x0016a07401007387 */ /* 0x000fe80000100a00 */
[----:B---3--:R-:W-:Y:S04]  /*c24d0*/  LDGSTS.E [R4+0x20400], desc[UR6][R14.64], P1 ;  /* 0x204000000e047fae */ /* 0x008fe80008921846 */
[----:B------:R-:W-:Y:S04]  /*c24e0*/  LDGSTS.E [R4+0x20500], desc[UR6][R160.64], P0 ;  /* 0x20500000a0047fae */ /* 0x000fe80008121846 */
[----:B------:R1:W-:Y:S04]  /*c24f0*/  LDGSTS.E [R4+0x21400], desc[UR6][R158.64], P1 ;  /* 0x214000009e047fae */ /* 0x0003e80008921846 */
[----:B------:R-:W-:Y:S04]  /*c2500*/  LDGSTS.E [R4+0x21500], desc[UR6][R10.64], P0 ;  /* 0x215000000a047fae */ /* 0x000fe80008121846 */
[----:B--2---:R-:W2:Y:S04]  /*c2510*/  LDL.LU.64 R160, [R1+0x4708] ;  /* 0x0047080001a07983 */ /* 0x004ea80000300a00 */
[----:B------:R-:W-:Y:S04]  /*c2520*/  STL.64 [R1+0x1698], R114 ;  /* 0x0016987201007387 */ /* 0x000fe80000100a00 */
[----:B------:R-:W-:Y:S04]  /*c2530*/  LDGSTS.E [R4+0x22400], desc[UR6][R12.64], P1 ;  /* 0x224000000c047fae */ /* 0x000fe80008921846 */
[----:B----4-:R-:W3:Y:S04]  /*c2540*/  LDL.LU R159, [R1+0x4700] ;  /* 0x00470000019f7983 */ /* 0x010ee80000300800 */
[----:B------:R-:W-:Y:S04]  /*c2550*/  LDGSTS.E [R4+0x22500], desc[UR6][R8.64], P0 ;  /* 0x2250000008047fae */ /* 0x000fe80008121846 */
[----:B------:R-:W-:Y:S04]  /*c2560*/  STL.64 [R1+0x1690], R112 ;  /* 0x0016907001007387 */ /* 0x000fe80000100a00 */
[----:B------:R-:W-:Y:S04]  /*c2570*/  LDGSTS.E [R4+0x23400], desc[UR6][R6.64], P1 ;  /* 0x2340000006047fae */ /* 0x000fe80008921846 */
[----:B------:R-:W-:Y:S04]  /*c2580*/  LDGSTS.E [R4+0x23500], desc[UR6][R250.64], P0 ;  /* 0x23500000fa047fae */ /* 0x000fe80008121846 */
[----:B------:R-:W-:Y:S04]  /*c2590*/  LDGSTS.E [R4+0x24400], desc[UR6][R248.64], P1 ;  /* 0x24400000f8047fae */ /* 0x000fe80008921846 */
        /* <DEDUP_REMOVED lines=56> */
[----:B-1----:R-:W-:-:S03]  /*c2920*/  LOP3.LUT R158, R252, 0x3f, RZ, 0xc0, !PT ;  /* 0x0000003ffc9e7812 */ /* 0x002fc600078ec0ff */
[----:B------:R-:W-:Y:S04]  /*c2930*/  LDGSTS.E [R4+0x3a500], desc[UR6][R132.64], P0 ;  /* 0x3a50000084047fae */ /* 0x000fe80008121846 */
[----:B------:R-:W-:Y:S04]  /*c2940*/  LDGSTS.E [R4+0x3b400], desc[UR6][R130.64], P1 ;  /* 0x3b40000082047fae */ /* 0x000fe80008921846 */
[----:B------:R-:W-:Y:S04]  /*c2950*/  LDGSTS.E [R4+0x3b500], desc[UR6][R128.64], P0 ;  /* 0x3b50000080047fae */ /* 0x000fe80008121846 */
[----:B------:R-:W-:Y:S01]  /*c2960*/  LDGSTS.E [R4+0x3c400], desc[UR6][R126.64], P1 ;  /* 0x3c4000007e047fae */ /* 0x000fe20008921846 */
[----:B------:R-:W-:-:S03]  /*c2970*/  SHF.L.U32 R158, R158, 0x2, RZ ;  /* 0x000000029e9e7819 */ /* 0x000fc600000006ff */
[----:B------:R-:W-:Y:S04]  /*c2980*/  LDGSTS.E [R4+0x3c500], desc[UR6][R124.64], P0 ;  /* 0x3c5000007c047fae */ /* 0x000fe80008121846 */
[----:B------:R-:W-:Y:S04]  /*c2990*/  LDGSTS.E [R4+0x3d400], desc[UR6][R122.64], P1 ;  /* 0x3d4000007a047fae */ /* 0x000fe80008921846 */
[----:B------:R-:W-:Y:S04]  /*c29a0*/  LDGSTS.E [R4+0x3d500], desc[UR6][R120.64], P0 ;  /* 0x3d50000078047fae */ /* 0x000fe80008121846 */
[----:B------:R-:W-:Y:S04]  /*c29b0*/  LDGSTS.E [R4+0x3e400], desc[UR6][R118.64], P1 ;  /* 0x3e40000076047fae */ /* 0x000fe80008921846 */
[----:B------:R-:W-:Y:S04]  /*c29c0*/  LDGSTS.E [R4+0x3e500], desc[UR6][R116.64], P0 ;  /* 0x3e50000074047fae */ /* 0x000fe80008121846 */
[----:B------:R-:W-:Y:S04]  /*c29d0*/  LDGSTS.E [R4+0x3f400], desc[UR6][R114.64], P1 ;  /* 0x3f40000072047fae */ /* 0x000fe80008921846 */
[----:B------:R1:W-:Y:S02]  /*c29e0*/  LDGSTS.E [R4+0x3f500], desc[UR6][R112.64], P0 ;  /* 0x3f50000070047fae */ /* 0x0003e40008121846 */
[----:B-1----:R-:W-:-:S02]  /*c29f0*/  LOP3.LUT R4, R158, 0x30, RZ, 0x3c, !PT ;  /* 0x000000309e047812 */ /* 0x002fc400078e3cff */
[----:B---3--:R-:W-:Y:S02]  /*c2a00*/  STL.64 [R1+0x46f0], R158 ;  /* 0x0046f09e01007387 */ /* 0x008fe40000100a00 */
[----:B------:R-:W-:Y:S02]  /*c2a10*/  IADD3 R4, R4, R157, RZ ;  /* 0x0000009d04047210 */ /* 0x000fe40007ffe0ff */
[-C--:B--2---:R-:W-:Y:S02]  /*c2a20*/  IADD3 R6, P2, R6, R161.reuse, RZ ;  /* 0x000000a106067210 */ /* 0x084fe40007f5e0ff */
[----:B----4-:R-:W-:-:S03]  /*c2a30*/  IADD3 R13, P3, R13, R161, RZ ;  /* 0x000000a10d0d7210 */ /* 0x010fc60007f7e0ff */
[----:B------:R-:W-:Y:S01]  /*c2a40*/  STL [R1+0x2ca4], R6 ;  /* 0x002ca40601007387 */ /* 0x000fe20000100800 */
[----:B------:R-:W-:-:S03]  /*c2a50*/  IMAD.X R7, R7, 0x1, R2, P2 ;  /* 0x0000000107077824 */ /* 0x000fc600010e0602 */
[----:B------:R-:W-:Y:S01]  /*c2a60*/  STL [R1+0x2c9c], R13 ;  /* 0x002c9c0d01007387 */ /* 0x000fe20000100800 */
[----:B------:R-:W-:-:S03]  /*c2a70*/  IMAD.X R18, R18, 0x1, R2, P3 ;  /* 0x0000000112127824 */ /* 0x000fc600018e0602 */
[----:B------:R1:W-:Y:S04]  /*c2a80*/  STL [R1+0x2c98], R7 ;  /* 0x002c980701007387 */ /* 0x0003e80000100800 */
[----:B------:R-:W2:Y:S04]  /*c2a90*/  LDL.LU R15, [R1+0x2b24] ;  /* 0x002b2400010f7983 */ /* 0x000ea80000300800 */
[----:B------:R-:W3:Y:S04]  /*c2aa0*/  LDL.LU R8, [R1+0x2b1c] ;  /* 0x002b1c0001087983 */ /* 0x000ee80000300800 */
[----:B------:R1:W-:Y:S04]  /*c2ab0*/  LDGSTS.E [R4+0x600], desc[UR6][R6.64], P1 ;  /* 0x0060000006047fae */ /* 0x0003e80008921846 */
[----:B------:R4:W-:Y:S01]  /*c2ac0*/  STL [R1+0x2c90], R18 ;  /* 0x002c901201007387 */ /* 0x0009e20000100800 */
[----:B-1----:R-:W-:-:S03]  /*c2ad0*/  IMAD.MOV.U32 R7, RZ, RZ, R18 ;  /* 0x000000ffff077224 */ /* 0x002fc600078e0012 */
[----:B----4-:R-:W4:Y:S01]  /*c2ae0*/  LDL.LU R18, [R1+0x2b18] ;  /* 0x002b180001127983 */ /* 0x010f220000300800 */
[----:B------:R-:W-:-:S03]  /*c2af0*/  MOV R6, R13 ;  /* 0x0000000d00067202 */ /* 0x000fc60000000f00 */
[----:B------:R-:W4:Y:S01]  /*c2b00*/  LDL.LU R13, [R1+0x2b10] ;  /* 0x002b1000010d7983 */ /* 0x000f220000300800 */
        /* <DEDUP_REMOVED lines=10> */
[----:B------:R-:W4:Y:S04]  /*c2bb0*/  LDL.LU R12, [R1+0x2aa4] ;  /* 0x002aa400010c7983 */ /* 0x000f280000300800 */
[----:B------:R1:W-:Y:S04]  /*c2bc0*/  STL [R1+0x2c10], R10 ;  /* 0x002c100a01007387 */ /* 0x0003e80000100800 */
[----:B------:R-:W4:Y:S04]  /*c2bd0*/  LDL.LU R19, [R1+0x2a9c] ;  /* 0x002a9c0001137983 */ /* 0x000f280000300800 */
[----:B------:R-:W4:Y:S01]  /*c2be0*/  LDL.LU R16, [R1+0x2a98] ;  /* 0x002a980001107983 */ /* 0x000f220000300800 */
[----:B------:R-:W-:-:S03]  /*c2bf0*/  IADD3 R14, P2, R14, R161, RZ ;  /* 0x000000a10e0e7210 */ /* 0x000fc60007f5e0ff */
[----:B------:R-:W4:Y:S01]  /*c2c00*/  LDL.LU R20, [R1+0x2a90] ;  /* 0x002a900001147983 */ /* 0x000f220000300800 */
[----:B------:R-:W-:-:S03]  /*c2c10*/  IADD3.X R17, R17, R2, RZ, P2, !PT ;  /* 0x0000000211117210 */ /* 0x000fc600017fe4ff */
[----:B------:R1:W-:Y:S01]  /*c2c20*/  LDGSTS.E [R4+0x1600], desc[UR6][R6.64], P1 ;  /* 0x0160000006047fae */ /* 0x0003e20008921846 */
[----:B------:R-:W-:-:S05]  /*c2c30*/  IADD3 R5, P3, R5, R161, RZ ;  /* 0x000000a105057210 */ /* 0x000fca0007f7e0ff */
[----:B------:R-:W-:Y:S01]  /*c2c40*/  IMAD.X R11, R11, 0x1, R2, P3 ;  /* 0x000000010b0b7824 */ /* 0x000fe200018e0602 */
[----:B-1----:R-:W-:Y:S01]  /*c2c50*/  MOV R6, R9 ;  /* 0x0000000900067202 */ /* 0x002fe20000000f00 */
[----:B------:R-:W-:Y:S01]  /*c2c60*/  IMAD.MOV.U32 R7, RZ, RZ, R10 ;  /* 0x000000ffff077224 */ /* 0x000fe200078e000a */
[----:B------:R-:W4:Y:S04]  /*c2c70*/  LDL.LU R9, [R1+0x2a54] ;  /* 0x002a540001097983 */ /* 0x000f280000300800 */
[----:B------:R-:W4:Y:S04]  /*c2c80*/  LDL.LU R10, [R1+0x2a1c] ;  /* 0x002a1c00010a7983 */ /* 0x000f280000300800 */
[----:B------:R1:W-:Y:S04]  /*c2c90*/  STL [R1+0x2ba4], R14 ;  /* 0x002ba40e01007387 */ /* 0x0003e80000100800 */
[----:B------:R1:W-:Y:S04]  /*c2ca0*/  LDGSTS.E [R4+0x1700], desc[UR6][R6.64], P0 ;  /* 0x0170000006047fae */ /* 0x0003e80008121846 */
[----:B------:R1:W-:Y:S04]  /*c2cb0*/  STL [R1+0x2b98], R17 ;  /* 0x002b981101007387 */ /* 0x0003e80000100800 */
[----:B------:R1:W-:Y:S02]  /*c2cc0*/  STL [R1+0x2b9c], R5 ;  /* 0x002b9c0501007387 */ /* 0x0003e40000100800 */
[----:B-1----:R-:W-:-:S02]  /*c2cd0*/  MOV R6, R14 ;  /* 0x0000000e00067202 */ /* 0x002fc40000000f00 */
        /* <DEDUP_REMOVED lines=10> */
[----:B--2---:R-:W-:-:S02]  /*c2d80*/  IADD3 R15, P2, R15, R161, RZ ;  /* 0x000000a10f0f7210 */ /* 0x004fc40007f5e0ff */
[----:B---3--:R-:W-:-:S03]  /*c2d90*/  IADD3 R8, P3, R8, R161, RZ ;  /* 0x000000a108087210 */ /* 0x008fc60007f7e0ff */
[----:B------:R2:W-:Y:S01]  /*c2da0*/  STL [R1+0x2b24], R15 ;  /* 0x002b240f01007387 */ /* 0x0005e20000100800 */
[----:B-1----:R-:W-:Y:S02]  /*c2db0*/  MOV R6, R15 ;  /* 0x0000000f00067202 */ /* 0x002fe40000000f00 */
[----:B----4-:R-:W-:Y:S01]  /*c2dc0*/  IADD3.X R18, R18, R2, RZ, P2, !PT ;  /* 0x0000000212127210 */ /* 0x010fe200017fe4ff */
[----:B------:R-:W-:-:S04]  /*c2dd0*/  IMAD.X R13, R13, 0x1, R2, P3 ;  /* 0x000000010d0d7824 */ /* 0x000fc800018e0602 */
        /* <DEDUP_REMOVED lines=756> */
[----:B-1----:R-:W-:Y:S01]  /*c5d20*/  MOV R112, R49 ;  /* 0x0000003100707202 */ /* 0x002fe20000000f00 */
        /* <DEDUP_REMOVED lines=122> */
[----:B------:R-:W-:-:S03]  /*c64d0*/  MOV R114, R155 ;  /* 0x0000009b00727202 */ /* 0x000fc60000000f00 */
        /* <DEDUP_REMOVED lines=8> */
[----:B------:R-:W-:Y:S04]  /*c6560*/  LDGSTS.E [R4+0x21600], desc[UR6][R158.64], P1 ;  /* 0x216000009e047fae */ /* 0x000fe80008921846 */
[----:B------:R-:W-:Y:S04]  /*c6570*/  LDGSTS.E [R4+0x21700], desc[UR6][R10.64], P0 ;  /* 0x217000000a047fae */ /* 0x000fe80008121846 */
[----:B--2---:R-:W2:Y:S04]  /*c6580*/  LDL.LU.64 R160, [R1+0x46f8] ;  /* 0x0046f80001a07983 */ /* 0x004ea80000300a00 */
[----:B------:R-:W-:Y:S04]  /*c6590*/  STL.64 [R1+0x1390], R116 ;  /* 0x0013907401007387 */ /* 0x000fe80000100a00 */
[----:B------:R-:W-:Y:S04]  /*c65a0*/  LDGSTS.E [R4+0x22600], desc[UR6][R12.64], P1 ;  /* 0x226000000c047fae */ /* 0x000fe80008921846 */
[----:B----4-:R-:W3:Y:S04]  /*c65b0*/  LDL.LU.64 R158, [R1+0x46f0] ;  /* 0x0046f000019e7983 */ /* 0x010ee80000300a00 */
        /* <DEDUP_REMOVED lines=72> */
[----:B---3--:R-:W-:-:S02]  /*c6a40*/  LOP3.LUT R4, R158, 0x40, RZ, 0x3c, !PT ;  /* 0x000000409e047812 */ /* 0x008fc400078e3cff */
[----:B------:R-:W-:Y:S03]  /*c6a50*/  STL.64 [R1+0x46e0], R158 ;  /* 0x0046e09e01007387 */ /* 0x000fe60000100a00 */
[----:B------:R-:W-:Y:S01]  /*c6a60*/  IMAD.IADD R4, R4, 0x1, R157 ;  /* 0x0000000104047824 */ /* 0x000fe200078e029d */
[-C--:B--2---:R-:W-:Y:S02]  /*c6a70*/  IADD3 R6, P2, R6, R161.reuse, RZ ;  /* 0x000000a106067210 */ /* 0x084fe40007f5e0ff */
[----:B----4-:R-:W-:-:S03]  /*c6a80*/  IADD3 R13, P3, R13, R161, RZ ;  /* 0x000000a10d0d7210 */ /* 0x010fc60007f7e0ff */
[----:B------:R-:W-:Y:S01]  /*c6a90*/  STL [R1+0x2c94], R6 ;  /* 0x002c940601007387 */ /* 0x000fe20000100800 */
[----:B------:R-:W-:-:S03]  /*c6aa0*/  IADD3.X R7, R7, R2, RZ, P2, !PT ;  /* 0x0000000207077210 */ /* 0x000fc600017fe4ff */
[----:B------:R-:W-:Y:S01]  /*c6ab0*/  STL [R1+0x2c8c], R13 ;  /* 0x002c8c0d01007387 */ /* 0x000fe20000100800 */
[----:B------:R-:W-:-:S03]  /*c6ac0*/  IADD3.X R18, R18, R2, RZ, P3, !PT ;  /* 0x0000000212127210 */ /* 0x000fc60001ffe4ff */
[----:B------:R1:W-:Y:S04]  /*c6ad0*/  STL [R1+0x2c88], R7 ;  /* 0x002c880701007387 */ /* 0x0003e80000100800 */
[----:B------:R-:W2:Y:S04]  /*c6ae0*/  LDL.LU R15, [R1+0x2b14] ;  /* 0x002b1400010f7983 */ /* 0x000ea80000300800 */
[----:B------:R-:W3:Y:S04]  /*c6af0*/  LDL.LU R8, [R1+0x2b0c] ;  /* 0x002b0c0001087983 */ /* 0x000ee80000300800 */
[----:B------:R1:W-:Y:S04]  /*c6b00*/  LDGSTS.E [R4+0x800], desc[UR6][R6.64], P1 ;  /* 0x0080000006047fae */ /* 0x0003e80008921846 */
[----:B------:R4:W-:Y:S01]  /*c6b10*/  STL [R1+0x2c80], R18 ;  /* 0x002c801201007387 */ /* 0x0009e20000100800 */
[----:B------:R-:W-:-:S02]  /*c6b20*/  IADD3 R12, P2, R12, R161, RZ ;  /* 0x000000a10c0c7210 */ /* 0x000fc40007f5e0ff */
[----:B-1----:R-:W-:Y:S02]  /*c6b30*/  MOV R7, R18 ;  /* 0x0000001200077202 */ /* 0x002fe40000000f00 */
[----:B----4-:R-:W4:Y:S01]  /*c6b40*/  LDL.LU R18, [R1+0x2b08] ;  /* 0x002b080001127983 */ /* 0x010f220000300800 */
[----:B------:R-:W-:-:S03]  /*c6b50*/  IMAD.MOV.U32 R6, RZ, RZ, R13 ;  /* 0x000000ffff067224 */ /* 0x000fc600078e000d */
[----:B------:R-:W4:Y:S01]  /*c6b60*/  LDL.LU R13, [R1+0x2b00] ;  /* 0x002b0000010d7983 */ /* 0x000f220000300800 */
[----:B------:R-:W-:Y:S01]  /*c6b70*/  IMAD.X R16, R16, 0x1, R2, P2 ;  /* 0x0000000110107824 */ /* 0x000fe200010e0602 */
[----:B------:R-:W-:Y:S02]  /*c6b80*/  IADD3 R9, P3, R9, R161, RZ ;  /* 0x000000a109097210 */ /* 0x000fe40007f7e0ff */
[----:B------:R1:W-:Y:S02]  /*c6b90*/  STL [R1+0x2c14], R12 ;  /* 0x002c140c01007387 */ /* 0x0003e40000100800 */
[----:B------:R-:W-:Y:S02]  /*c6ba0*/  IADD3.X R10, R10, R2, RZ, P3, !PT ;  /* 0x000000020a0a7210 */ /* 0x000fe40001ffe4ff */
[----:B------:R1:W-:Y:S04]  /*c6bb0*/  LDGSTS.E [R4+0x900], desc[UR6][R6.64], P0 ;  /* 0x0090000006047fae */ /* 0x0003e80008121846 */
[----:B------:R1:W-:Y:S04]  /*c6bc0*/  STL [R1+0x2c08], R16 ;  /* 0x002c081001007387 */ /* 0x0003e80000100800 */
[----:B------:R1:W-:Y:S02]  /*c6bd0*/  STL [R1+0x2c0c], R9 ;  /* 0x002c0c0901007387 */ /* 0x0003e40000100800 */
[----:B-1----:R-:W-:-:S02]  /*c6be0*/  IMAD.MOV.U32 R6, RZ, RZ, R12 ;  /* 0x000000ffff067224 */ /* 0x002fc400078e000c */
[----:B------:R-:W4:Y:S01]  /*c6bf0*/  LDL.LU R12, [R1+0x2a94] ;  /* 0x002a9400010c7983 */ /* 0x000f220000300800 */
[----:B------:R-:W-:-:S03]  /*c6c00*/  MOV R7, R16 ;  /* 0x0000001000077202 */ /* 0x000fc60000000f00 */
[----:B------:R1:W-:Y:S04]  /*c6c10*/  STL [R1+0x2c00], R10 ;  /* 0x002c000a01007387 */ /* 0x0003e80000100800 */
[----:B------:R-:W4:Y:S04]  /*c6c20*/  LDL.LU R19, [R1+0x2a8c] ;  /* 0x002a8c0001137983 */ /* 0x000f280000300800 */
[----:B------:R-:W4:Y:S01]  /*c6c30*/  LDL.LU R16, [R1+0x2a88] ;  /* 0x002a880001107983 */ /* 0x000f220000300800 */
[----:B------:R-:W-:-:S03]  /*c6c40*/  IADD3 R14, P2, R14, R161, RZ ;  /* 0x000000a10e0e7210 */ /* 0x000fc60007f5e0ff */
[----:B------:R-:W4:Y:S01]  /*c6c50*/  LDL.LU R20, [R1+0x2a80] ;  /* 0x002a800001147983 */ /* 0x000f220000300800 */
[----:B------:R-:W-:Y:S01]  /*c6c60*/  IADD3 R5, P3, R5, R161, RZ ;  /* 0x000000a105057210 */ /* 0x000fe20007f7e0ff */
[----:B------:R-:W-:Y:S02]  /*c6c70*/  IMAD.X R17, R17, 0x1, R2, P2 ;  /* 0x0000000111117824 */ /* 0x000fe400010e0602 */
[----:B------:R1:W-:Y:S01]  /*c6c80*/  LDGSTS.E [R4+0x1800], desc[UR6][R6.64], P1 ;  /* 0x0180000006047fae */ /* 0x0003e20008921846 */
[----:B------:R-:W-:Y:S01]  /*c6c90*/  IADD3.X R11, R11, R2, RZ, P3, !PT ;  /* 0x000000020b0b7210 */ /* 0x000fe20001ffe4ff */
[----:B-1----:R-:W-:Y:S01]  /*c6ca0*/  IMAD.MOV.U32 R6, RZ, RZ, R9 ;  /* 0x000000ffff067224 */ /* 0x002fe200078e0009 */
[----:B------:R-:W-:Y:S01]  /*c6cb0*/  MOV R7, R10 ;  /* 0x0000000a00077202 */ /* 0x000fe20000000f00 */
[----:B------:R-:W4:Y:S04]  /*c6cc0*/  LDL.LU R9, [R1+0x2a14] ;  /* 0x002a140001097983 */ /* 0x000f280000300800 */
[----:B------:R-:W4:Y:S04]  /*c6cd0*/  LDL.LU R10, [R1+0x2a0c] ;  /* 0x002a0c00010a7983 */ /* 0x000f280000300800 */
[----:B------:R1:W-:Y:S04]  /*c6ce0*/  STL [R1+0x2b94], R14 ;  /* 0x002b940e01007387 */ /* 0x0003e80000100800 */
        /* <DEDUP_REMOVED lines=8> */
[----:B------:R1:W-:Y:S02]  /*c6d70*/  LDGSTS.E [R4+0x2800], desc[UR6][R6.64], P1 ;  /* 0x0280000006047fae */ /* 0x0003e40008921846 */
[----:B-1----:R-:W-:Y:S01]  /*c6d80*/  IMAD.MOV.U32 R6, RZ, RZ, R5 ;  /* 0x000000ffff067224 */ /* 0x002fe200078e0005 */
[----:B------:R-:W-:Y:S01]  /*c6d90*/  MOV R7, R11 ;  /* 0x0000000b00077202 */ /* 0x000fe20000000f00 */
[----:B------:R-:W4:Y:S04]  /*c6da0*/  LDL.LU R5, [R1+0x2994] ;  /* 0x0029940001057983 */ /* 0x000f280000300800 */
[----:B------:R-:W4:Y:S04]  /*c6db0*/  LDL.LU R11, [R1+0x298c] ;  /* 0x00298c00010b7983 */ /* 0x000f280000300800 */
[----:B------:R1:W-:Y:S01]  /*c6dc0*/  LDGSTS.E [R4+0x2900], desc[UR6][R6.64], P0 ;  /* 0x0290000006047fae */ /* 0x0003e20008121846 */
[----:B--2---:R-:W-:-:S02]  /*c6dd0*/  IADD3 R15, P2, R15, R161, RZ ;  /* 0x000000a10f0f7210 */ /* 0x004fc40007f5e0ff */
[----:B---3--:R-:W-:-:S03]  /*c6de0*/  IADD3 R8, P3, R8, R161, RZ ;  /* 0x000000a108087210 */ /* 0x008fc60007f7e0ff */
[----:B------:R2:W-:Y:S01]  /*c6df0*/  STL [R1+0x2b14], R15 ;  /* 0x002b140f01007387 */ /* 0x0005e20000100800 */
[----:B-1----:R-:W-:Y:S02]  /*c6e00*/  IMAD.MOV.U32 R6, RZ, RZ, R15 ;  /* 0x000000ffff067224 */ /* 0x002fe400078e000f */
[----:B----4-:R-:W-:Y:S01]  /*c6e10*/  IMAD.X R18, R18, 0x1, R2, P2 ;  /* 0x0000000112127824 */ /* 0x010fe200010e0602 */
[----:B------:R-:W-:-:S04]  /*c6e20*/  IADD3.X R13, R13, R2, RZ, P3, !PT ;  /* 0x000000020d0d7210 */ /* 0x000fc80001ffe4ff */
[----:B------:R1:W-:Y:S04]  /*c6e30*/  STL [R1+0x2b08], R18 ;  /* 0x002b081201007387 */ /* 0x0003e80000100800 */
[----:B------:R-:W-:Y:S04]  /*c6e40*/  STL [R1+0x2b0c], R8 ;  /* 0x002b0c0801007387 */ /* 0x000fe80000100800 */
[----:B--2---:R-:W2:Y:S01]  /*c6e50*/  LDL.LU R15, [R1+0x2988] ;  /* 0x00298800010f7983 */ /* 0x004ea20000300800 */
[----:B------:R-:W-:-:S03]  /*c6e60*/  MOV R7, R18 ;  /* 0x0000001200077202 */ /* 0x000fc60000000f00 */
[----:B------:R3:W-:Y:S04]  /*c6e70*/  STL [R1+0x2b00], R13 ;  /* 0x002b000d01007387 */ /* 0x0007e80000100800 */
[----:B-1----:R-:W4:Y:S04]  /*c6e80*/  LDL.LU R18, [R1+0x2980] ;  /* 0x0029800001127983 */ /* 0x002f280000300800 */
[----:B------:R1:W-:Y:S01]  /*c6e90*/  LDGSTS.E [R4+0x3800], desc[UR6][R6.64], P1 ;  /* 0x0380000006047fae */ /* 0x0003e20008921846 */
[-C--:B------:R-:W-:Y:S02]  /*c6ea0*/  IADD3 R12, P2, R12, R161.reuse, RZ ;  /* 0x000000a10c0c7210 */ /* 0x080fe40007f5e0ff */
[----:B------:R-:W-:Y:S01]  /*c6eb0*/  IADD3 R19, P3, R19, R161, RZ ;  /* 0x000000a113137210 */ /* 0x000fe20007f7e0ff */
[----:B-1----:R-:W-:Y:S01]  /*c6ec0*/  IMAD.MOV.U32 R6, RZ, RZ, R8 ;  /* 0x000000ffff067224 */ /* 0x002fe200078e0008 */
[----:B------:R-:W-:Y:S01]  /*c6ed0*/  MOV R7, R13 ;  /* 0x0000000d00077202 */ /* 0x000fe20000000f00 */
[----:B------:R-:W-:Y:S01]  /*c6ee0*/  IMAD.X R16, R16, 0x1, R2, P2 ;  /* 0x0000000110107824 */ /* 0x000fe200010e0602 */
[----:B---3--:R-:W3:Y:S04]  /*c6ef0*/  LDL.LU R13, [R1+0x2914] ;  /* 0x00291400010d7983 */ /* 0x008ee80000300800 */
[----:B------:R-:W3:Y:S01]  /*c6f00*/  LDL.LU R8, [R1+0x290c] ;  /* 0x00290c0001087983 */ /* 0x000ee20000300800 */
[----:B------:R-:W-:-:S03]  /*c6f10*/  IADD3.X R20, R20, R2, RZ, P3, !PT ;  /* 0x0000000214147210 */ /* 0x000fc60001ffe4ff */
[----:B------:R-:W-:Y:S04]  /*c6f20*/  STL [R1+0x2a94], R12 ;  /* 0x002a940c01007387 */ /* 0x000fe80000100800 */
[----:B------:R1:W-:Y:S04]  /*c6f30*/  LDGSTS.E [R4+0x3900], desc[UR6][R6.64], P0 ;  /* 0x0390000006047fae */ /* 0x0003e80008121846 */
[----:B------:R1:W-:Y:S04]  /*c6f40*/  STL [R1+0x2a88], R16 ;  /* 0x002a881001007387 */ /* 0x0003e80000100800 */
[----:B------:R-:W-:Y:S01]  /*c6f50*/  STL [R1+0x2a8c], R19 ;  /* 0x002a8c1301007387 */ /* 0x000fe20000100800 */
[----:B-1----:R-:W-:-:S03]  /*c6f60*/  MOV R7, R16 ;  /* 0x0000001000077202 */ /* 0x002fc60000000f00 */
[----:B------:R-:W3:Y:S01]  /*c6f70*/  LDL.LU R16, [R1+0x2908] ;  /* 0x0029080001107983 */ /* 0x000ee20000300800 */
[----:B------:R-:W-:Y:S01]  /*c6f80*/  IMAD.MOV.U32 R6, RZ, RZ, R12 ;  /* 0x000000ffff067224 */ /* 0x000fe200078e000c */
[-C--:B------:R-:W-:Y:S02]  /*c6f90*/  IADD3 R9, P2, R9, R161.reuse, RZ ;  /* 0x000000a109097210 */ /* 0x080fe40007f5e0ff */
[----:B------:R-:W-:Y:S04]  /*c6fa0*/  STL [R1+0x2a80], R20 ;  /* 0x002a801401007387 */ /* 0x000fe80000100800 */
[----:B------:R-:W3:Y:S01]  /*c6fb0*/  LDL.LU R12, [R1+0x2900] ;  /* 0x00290000010c7983 */ /* 0x000ee20000300800 */
[----:B------:R-:W-:-:S03]  /*c6fc0*/  IADD3 R10, P3, R10, R161, RZ ;  /* 0x000000a10a0a7210 */ /* 0x000fc60007f7e0ff */
[----:B------:R1:W-:Y:S04]  /*c6fd0*/  LDGSTS.E [R4+0x4800], desc[UR6][R6.64], P1 ;  /* 0x0480000006047fae */ /* 0x0003e80008921846 */
[----:B------:R-:W-:Y:S01]  /*c6fe0*/  STL [R1+0x2a14], R9 ;  /* 0x002a140901007387 */ /* 0x000fe20000100800 */
[----:B------:R-:W-:Y:S02]  /*c6ff0*/  IMAD.X R14, R14, 0x1, R2, P2 ;  /* 0x000000010e0e7824 */ /* 0x000fe400010e0602 */
[----:B-1----:R-:W-:Y:S01]  /*c7000*/  IMAD.MOV.U32 R6, RZ, RZ, R19 ;  /* 0x000000ffff067224 */ /* 0x002fe200078e0013 */
[----:B------:R-:W-:Y:S02]  /*c7010*/  MOV R7, R20 ;  /* 0x0000001400077202 */ /* 0x000fe40000000f00 */
[----:B------:R1:W-:Y:S01]  /*c7020*/  STL [R1+0x2a08], R14 ;  /* 0x002a080e01007387 */ /* 0x0003e20000100800 */
[----:B------:R-:W-:-:S03]  /*c7030*/  IADD3.X R17, R17, R2, RZ, P3, !PT ;  /* 0x0000000211117210 */ /* 0x000fc60001ffe4ff */
[----:B------:R1:W-:Y:S04]  /*c7040*/  LDGSTS.E [R4+0x4900], desc[UR6][R6.64], P0 ;  /* 0x0490000006047fae */ /* 0x0003e80008121846 */
[----:B------:R-:W-:Y:S01]  /*c7050*/  STL [R1+0x2a0c], R10 ;  /* 0x002a0c0a01007387 */ /* 0x000fe20000100800 */
[----:B-1----:R-:W-:Y:S01]  /*c7060*/  IMAD.MOV.U32 R6, RZ, RZ, R9 ;  /* 0x000000ffff067224 */ /* 0x002fe200078e0009 */
[----:B------:R-:W-:Y:S02]  /*c7070*/  MOV R7, R14 ;  /* 0x0000000e00077202 */ /* 0x000fe40000000f00 */
[----:B------:R-:W3:Y:S04]  /*c7080*/  LDL.LU R14, [R1+0x2894] ;  /* 0x00289400010e7983 */ /* 0x000ee80000300800 */
[----:B------:R1:W-:Y:S04]  /*c7090*/  STL [R1+0x2a00], R17 ;  /* 0x002a001101007387 */ /* 0x0003e80000100800 */
[----:B------:R1:W-:Y:S04]  /*c70a0*/  LDGSTS.E [R4+0x5800], desc[UR6][R6.64], P1 ;  /* 0x0580000006047fae */ /* 0x0003e80008921846 */
[----:B------:R-:W3:Y:S01]  /*c70b0*/  LDL.LU R9, [R1+0x288c] ;  /* 0x00288c0001097983 */ /* 0x000ee20000300800 */
[----:B-1----:R-:W-:-:S03]  /*c70c0*/  MOV R7, R17 ;  /* 0x0000001100077202 */ /* 0x002fc60000000f00 */
[----:B------:R-:W3:Y:S01]  /*c70d0*/  LDL.LU R17, [R1+0x2888] ;  /* 0x0028880001117983 */ /* 0x000ee20000300800 */
[----:B------:R-:W-:-:S03]  /*c70e0*/  IMAD.MOV.U32 R6, RZ, RZ, R10 ;  /* 0x000000ffff067224 */ /* 0x000fc600078e000a */
[----:B------:R-:W3:Y:S01]  /*c70f0*/  LDL.LU R10, [R1+0x2880] ;  /* 0x00288000010a7983 */ /* 0x000ee20000300800 */
[-C--:B------:R-:W-:Y:S02]  /*c7100*/  IADD3 R5, P2, R5, R161.reuse, RZ ;  /* 0x000000a105057210 */ /* 0x080fe40007f5e0ff */
[----:B------:R-:W-:Y:S01]  /*c7110*/  IADD3 R11, P3, R11, R161, RZ ;  /* 0x000000a10b0b7210 */ /* 0x000fe20007f7e0ff */
[----:B------:R1:W-:Y:S04]  /*c7120*/  LDGSTS.E [R4+0x5900], desc[UR6][R6.64], P0 ;  /* 0x0590000006047fae */ /* 0x0003e80008121846 */
[----:B------:R-:W-:Y:S01]  /*c7130*/  STL [R1+0x2994], R5 ;  /* 0x0029940501007387 */ /* 0x000fe20000100800 */
[----:B-1----:R-:W-:Y:S02]  /*c7140*/  IMAD.MOV.U32 R6, RZ, RZ, R5 ;  /* 0x000000ffff067224 */ /* 0x002fe400078e0005 */
[----:B--2---:R-:W-:-:S05]  /*c7150*/  IMAD.X R15, R15, 0x1, R2, P2 ;  /* 0x000000010f0f7824 */ /* 0x004fca00010e0602 */
[----:B------:R1:W-:Y:S01]  /*c7160*/  STL [R1+0x2988], R15 ;  /* 0x0029880f01007387 */ /* 0x0003e20000100800 */
[----:B------:R-:W-:Y:S02]  /*c7170*/  MOV R7, R15 ;  /* 0x0000000f00077202 */ /* 0x000fe40000000f00 */
[----:B----4-:R-:W-:Y:S01]  /*c7180*/  IADD3.X R18, R18, R2, RZ, P3, !PT ;  /* 0x0000000212127210 */ /* 0x010fe20001ffe4ff */
[----:B------:R-:W-:Y:S04]  /*c7190*/  STL [R1+0x298c], R11 ;  /* 0x00298c0b01007387 */ /* 0x000fe80000100800 */
[----:B------:R2:W-:Y:S04]  /*c71a0*/  LDGSTS.E [R4+0x6800], desc[UR6][R6.64], P1 ;  /* 0x0680000006047fae */ /* 0x0005e80008921846 */
[----:B-1----:R-:W4:Y:S04]  /*c71b0*/  LDL.LU R15, [R1+0x2854] ;  /* 0x00285400010f7983 */ /* 0x002f280000300800 */
[----:B------:R1:W-:Y:S04]  /*c71c0*/  STL [R1+0x2980], R18 ;  /* 0x0029801201007387 */ /* 0x0003e80000100800 */
[----:B------:R-:W4:Y:S01]  /*c71d0*/  LDL.LU R5, [R1+0x280c] ;  /* 0x00280c0001057983 */ /* 0x000f220000300800 */
[----:B--2---:R-:W-:-:S03]  /*c71e0*/  MOV R7, R18 ;  /* 0x0000001200077202 */ /* 0x004fc60000000f00 */
[----:B-1----:R-:W2:Y:S01]  /*c71f0*/  LDL.LU R18, [R1+0x2808] ;  /* 0x0028080001127983 */ /* 0x002ea20000300800 */
[----:B------:R-:W-:Y:S01]  /*c7200*/  IMAD.MOV.U32 R6, RZ, RZ, R11 ;  /* 0x000000ffff067224 */ /* 0x000fe200078e000b */
[-C--:B---3--:R-:W-:Y:S02]  /*c7210*/  IADD3 R13, P2, R13, R161.reuse, RZ ;  /* 0x000000a10d0d7210 */ /* 0x088fe40007f5e0ff */
[----:B------:R-:W3:Y:S01]  /*c7220*/  LDL.LU R11, [R1+0x2800] ;  /* 0x00280000010b7983 */ /* 0x000ee20000300800 */
[----:B------:R-:W-:-:S03]  /*c7230*/  IADD3 R8, P3, R8, R161, RZ ;  /* 0x000000a108087210 */ /* 0x000fc60007f7e0ff */
[----:B------:R1:W-:Y:S04]  /*c7240*/  STL [R1+0x2914], R13 ;  /* 0x0029140d01007387 */ /* 0x0003e80000100800 */
[----:B------:R1:W-:Y:S01]  /*c7250*/  LDGSTS.E [R4+0x6900], desc[UR6][R6.64], P0 ;  /* 0x0690000006047fae */ /* 0x0003e20008121846 */
[----:B------:R-:W-:Y:S02]  /*c7260*/  IMAD.X R16, R16, 0x1, R2, P2 ;  /* 0x0000000110107824 */ /* 0x000fe400010e0602 */
[----:B-1----:R-:W-:-:S03]  /*c7270*/  IMAD.MOV.U32 R6, RZ, RZ, R13 ;  /* 0x000000ffff067224 */ /* 0x002fc600078e000d */
[----:B------:R1:W-:Y:S01]  /*c7280*/  STL [R1+0x2908], R16 ;  /* 0x0029081001007387 */ /* 0x0003e20000100800 */
[----:B------:R-:W-:-:S03]  /*c7290*/  IADD3.X R12, R12, R2, RZ, P3, !PT ;  /* 0x000000020c0c7210 */ /* 0x000fc60001ffe4ff */
[----:B------:R1:W-:Y:S04]  /*c72a0*/  STL [R1+0x290c], R8 ;  /* 0x00290c0801007387 */ /* 0x0003e80000100800 */
[----:B------:R-:W3:Y:S01]  /*c72b0*/  LDL.LU R13, [R1+0x27d4] ;  /* 0x0027d400010d7983 */ /* 0x000ee20000300800 */
[----:B------:R-:W-:-:S03]  /*c72c0*/  MOV R7, R16 ;  /* 0x0000001000077202 */ /* 0x000fc60000000f00 */
[----:B------:R1:W-:Y:S04]  /*c72d0*/  STL [R1+0x2900], R12 ;  /* 0x0029000c01007387 */ /* 0x0003e80000100800 */
[----:B------:R-:W3:Y:S04]  /*c72e0*/  LDL.LU R19, [R1+0x278c] ;  /* 0x00278c0001137983 */ /* 0x000ee80000300800 */
[----:B-1----:R-:W3:Y:S04]  /*c72f0*/  LDL.LU R16, [R1+0x2788] ;  /* 0x0027880001107983 */ /* 0x002ee80000300800 */
[----:B------:R-:W3:Y:S04]  /*c7300*/  LDL.LU R20, [R1+0x2780] ;  /* 0x0027800001147983 */ /* 0x000ee80000300800 */
[----:B------:R1:W-:Y:S01]  /*c7310*/  LDGSTS.E [R4+0x7800], desc[UR6][R6.64], P1 ;  /* 0x0780000006047fae */ /* 0x0003e20008921846 */
[-C--:B------:R-:W-:Y:S01]  /*c7320*/  IADD3 R14, P2, R14, R161.reuse, RZ ;  /* 0x000000a10e0e7210 */ /* 0x080fe20007f5e0ff */
[----:B-1----:R-:W-:Y:S01]  /*c7330*/  IMAD.MOV.U32 R6, RZ, RZ, R8 ;  /* 0x000000ffff067224 */ /* 0x002fe200078e0008 */
[----:B------:R-:W-:Y:S01]  /*c7340*/  MOV R7, R12 ;  /* 0x0000000c00077202 */ /* 0x000fe20000000f00 */
[----:B------:R-:W3:Y:S04]  /*c7350*/  LDL.LU R8, [R1+0x1d04] ;  /* 0x001d040001087983 */ /* 0x000ee80000300800 */
[----:B------:R-:W3:Y:S01]  /*c7360*/  LDL.LU R12, [R1+0x1d0c] ;  /* 0x001d0c00010c7983 */ /* 0x000ee20000300800 */
[----:B------:R-:W-:-:S03]  /*c7370*/  IADD3 R9, P3, R9, R161, RZ ;  /* 0x000000a109097210 */ /* 0x000fc60007f7e0ff */
[----:B------:R1:W-:Y:S04]  /*c7380*/  STL [R1+0x2894], R14 ;  /* 0x0028940e01007387 */ /* 0x0003e80000100800 */
[----:B------:R1:W-:Y:S01]  /*c7390*/  LDGSTS.E [R4+0x7900], desc[UR6][R6.64], P0 ;  /* 0x0790000006047fae */ /* 0x0003e20008121846 */
[----:B------:R-:W-:Y:S01]  /*c73a0*/  IMAD.X R17, R17, 0x1, R2, P2 ;  /* 0x0000000111117824 */ /* 0x000fe200010e0602 */
[----:B------:R-:W-:-:S04]  /*c73b0*/  IADD3.X R10, R10, R2, RZ, P3, !PT ;  /* 0x000000020a0a7210 */ /* 0x000fc80001ffe4ff */
[----:B------:R1:W-:Y:S02]  /*c73c0*/  STL [R1+0x2888], R17 ;  /* 0x0028881101007387 */ /* 0x0003e40000100800 */
[----:B-1----:R-:W-:Y:S02]  /*c73d0*/  IMAD.MOV.U32 R6, RZ, RZ, R14 ;  /* 0x000000ffff067224 */ /* 0x002fe400078e000e */
[----:B------:R1:W-:Y:S04]  /*c73e0*/  STL [R1+0x288c], R9 ;  /* 0x00288c0901007387 */ /* 0x0003e80000100800 */
[----:B------:R-:W3:Y:S01]  /*c73f0*/  LDL.LU R14, [R1+0x1d00] ;  /* 0x001d0000010e7983 */ /* 0x000ee20000300800 */
[----:B------:R-:W-:-:S03]  /*c7400*/  MOV R7, R17 ;  /* 0x0000001100077202 */ /* 0x000fc60000000f00 */
[----:B------:R1:W-:Y:S04]  /*c7410*/  STL [R1+0x2880], R10 ;  /* 0x0028800a01007387 */ /* 0x0003e80000100800 */
[----:B------:R-:W3:Y:S04]  /*c7420*/  LDL.LU R17, [R1+0x1d08] ;  /* 0x001d080001117983 */ /* 0x000ee80000300800 */
[----:B------:R1:W-:Y:S02]  /*c7430*/  LDGSTS.E [R4+0x8800], desc[UR6][R6.64], P1 ;  /* 0x0880000006047fae */ /* 0x0003e40008921846 */
[----:B-1----:R-:W-:Y:S01]  /*c7440*/  IMAD.MOV.U32 R6, RZ, RZ, R9 ;  /* 0x000000ffff067224 */ /* 0x002fe200078e0009 */
[----:B------:R-:W-:Y:S01]  /*c7450*/  MOV R7, R10 ;  /* 0x0000000a00077202 */ /* 0x000fe20000000f00 */
[----:B------:R-:W3:Y:S04]  /*c7460*/  LDL.LU R9, [R1+0x1d84] ;  /* 0x001d840001097983 */ /* 0x000ee80000300800 */
[----:B------:R-:W3:Y:S04]  /*c7470*/  LDL.LU R10, [R1+0x1d8c] ;  /* 0x001d8c00010a7983 */ /* 0x000ee80000300800 */
[----:B------:R1:W-:Y:S01]  /*c7480*/  LDGSTS.E [R4+0x8900], desc[UR6][R6.64], P0 ;  /* 0x0890000006047fae */ /* 0x0003e20008121846 */
[----:B----4-:R-:W-:-:S05]  /*c7490*/  IADD3 R15, P2, R15, R161, RZ ;  /* 0x000000a10f0f7210 */ /* 0x010fca0007f5e0ff */
[----:B------:R4:W-:Y:S01]  /*c74a0*/  STL [R1+0x2854], R15 ;  /* 0x0028540f01007387 */ /* 0x0009e20000100800 */
[----:B------:R-:W-:Y:S01]  /*c74b0*/  IADD3 R5, P3, R5, R161, RZ ;  /* 0x000000a105057210 */ /* 0x000fe20007f7e0ff */
[----:B--2---:R-:W-:Y:S02]  /*c74c0*/  IMAD.X R18, R18, 0x1, R2, P2 ;  /* 0x0000000112127824 */ /* 0x004fe400010e0602 */
[----:B-1----:R-:W-:Y:S01]  /*c74d0*/  IMAD.MOV.U32 R6, RZ, RZ, R15 ;  /* 0x000000ffff067224 */ /* 0x002fe200078e000f */
[----:B---3--:R-:W-:Y:S02]  /*c74e0*/  IADD3.X R11, R11, R2, RZ, P3, !PT ;  /* 0x000000020b0b7210 */ /* 0x008fe40001ffe4ff */
[----:B------:R1:W-:Y:S04]  /*c74f0*/  STL [R1+0x2808], R18 ;  /* 0x0028081201007387 */ /* 0x0003e80000100800 */
[----:B------:R-:W-:Y:S04]  /*c7500*/  STL [R1+0x280c], R5 ;  /* 0x00280c0501007387 */ /* 0x000fe80000100800 */
[----:B----4-:R-:W2:Y:S01]  /*c7510*/  LDL.LU R15, [R1+0x1d80] ;  /* 0x001d8000010f7983 */ /* 0x010ea20000300800 */
[----:B------:R-:W-:-:S03]  /*c7520*/  MOV R7, R18 ;  /* 0x0000001200077202 */ /* 0x000fc60000000f00 */
[----:B------:R3:W-:Y:S04]  /*c7530*/  STL [R1+0x2800], R11 ;  /* 0x0028000b01007387 */ /* 0x0007e80000100800 */
[----:B-1----:R-:W4:Y:S04]  /*c7540*/  LDL.LU R18, [R1+0x1d88] ;  /* 0x001d880001127983 */ /* 0x002f280000300800 */
[----:B------:R1:W-:Y:S01]  /*c7550*/  LDGSTS.E [R4+0x9800], desc[UR6][R6.64], P1 ;  /* 0x0980000006047fae */ /* 0x0003e20008921846 */
[----:B------:R-:W-:Y:S01]  /*c7560*/  IADD3 R13, P2, R13, R161, RZ ;  /* 0x000000a10d0d7210 */ /* 0x000fe20007f5e0ff */
[----:B-1----:R-:W-:Y:S01]  /*c7570*/  IMAD.MOV.U32 R6, RZ, RZ, R5 ;  /* 0x000000ffff067224 */ /* 0x002fe200078e0005 */
[----:B------:R-:W-:-:S02]  /*c7580*/  MOV R7, R11 ;  /* 0x0000000b00077202 */ /* 0x000fc40000000f00 */
[----:B---3--:R-:W3:Y:S01]  /*c7590*/  LDL.LU R11, [R1+0x1e04] ;  /* 0x001e0400010b7983 */ /* 0x008ee20000300800 */
[----:B------:R-:W-:-:S03]  /*c75a0*/  IADD3 R19, P3, R19, R161, RZ ;  /* 0x000000a113137210 */ /* 0x000fc60007f7e0ff */
[----:B------:R-:W3:Y:S01]  /*c75b0*/  LDL.LU R5, [R1+0x1e0c] ;  /* 0x001e0c0001057983 */ /* 0x000ee20000300800 */
[----:B------:R-:W-:-:S03]  /*c75c0*/  IMAD.X R16, R16, 0x1, R2, P2 ;  /* 0x0000000110107824 */ /* 0x000fc600010e0602 */
[----:B------:R-:W-:Y:S01]  /*c75d0*/  STL [R1+0x27d4], R13 ;  /* 0x0027d40d01007387 */ /* 0x000fe20000100800 */
[----:B------:R-:W-:-:S03]  /*c75e0*/  IADD3.X R20, R20, R2, RZ, P3, !PT ;  /* 0x0000000214147210 */ /* 0x000fc60001ffe4ff */
[----:B------:R1:W-:Y:S04]  /*c75f0*/  LDGSTS.E [R4+0x9900], desc[UR6][R6.64], P0 ;  /* 0x0990000006047fae */ /* 0x0003e80008121846 */
[----:B------:R1:W-:Y:S04]  /*c7600*/  STL [R1+0x2788], R16 ;  /* 0x0027881001007387 */ /* 0x0003e80000100800 */
[----:B------:R-:W-:Y:S01]  /*c7610*/  STL [R1+0x278c], R19 ;  /* 0x00278c1301007387 */ /* 0x000fe20000100800 */
[----:B-1----:R-:W-:-:S03]  /*c7620*/  MOV R7, R16 ;  /* 0x0000001000077202 */ /* 0x002fc60000000f00 */
[----:B------:R-:W3:Y:S01]  /*c7630*/  LDL.LU R16, [R1+0x1e00] ;  /* 0x001e000001107983 */ /* 0x000ee20000300800 */
[----:B------:R-:W-:-:S03]  /*c7640*/  IMAD.MOV.U32 R6, RZ, RZ, R13 ;  /* 0x000000ffff067224 */ /* 0x000fc600078e000d */
[----:B------:R-:W-:Y:S01]  /*c7650*/  STL [R1+0x2780], R20 ;  /* 0x0027801401007387 */ /* 0x000fe20000100800 */
[----:B------:R-:W-:-:S03]  /*c7660*/  IADD3 R8, P2, R8, R161, RZ ;  /* 0x000000a108087210 */ /* 0x000fc60007f5e0ff */
[----:B------:R-:W3:Y:S01]  /*c7670*/  LDL.LU R13, [R1+0x1e08] ;  /* 0x001e0800010d7983 */ /* 0x000ee20000300800 */
[----:B------:R-:W-:-:S03]  /*c7680*/  IADD3 R12, P3, R12, R161, RZ ;  /* 0x000000a10c0c7210 */ /* 0x000fc60007f7e0ff */
[----:B------:R1:W-:Y:S04]  /*c7690*/  LDGSTS.E [R4+0xa800], desc[UR6][R6.64], P1 ;  /* 0x0a80000006047fae */ /* 0x0003e80008921846 */
[----:B------:R-:W-:Y:S01]  /*c76a0*/  STL [R1+0x1d04], R8 ;  /* 0x001d040801007387 */ /* 0x000fe20000100800 */
[----:B-1----:R-:W-:Y:S01]  /*c76b0*/  IMAD.MOV.U32 R6, RZ, RZ, R19 ;  /* 0x000000ffff067224 */ /* 0x002fe200078e0013 */
[----:B------:R-:W-:-:S05]  /*c76c0*/  MOV R7, R20 ;  /* 0x0000001400077202 */ /* 0x000fca0000000f00 */
[----:B------:R1:W-:Y:S01]  /*c76d0*/  LDGSTS.E [R4+0xa900], desc[UR6][R6.64], P0 ;  /* 0x0a90000006047fae */ /* 0x0003e20008121846 */
[----:B------:R-:W-:-:S05]  /*c76e0*/  IMAD.X R14, R14, 0x1, R2, P2 ;  /* 0x000000010e0e7824 */ /* 0x000fca00010e0602 */
[----:B------:R1:W-:Y:S02]  /*c76f0*/  STL [R1+0x1d00], R14 ;  /* 0x001d000e01007387 */ /* 0x0003e40000100800 */
[----:B-1----:R-:W-:Y:S01]  /*c7700*/  IMAD.MOV.U32 R6, RZ, RZ, R8 ;  /* 0x000000ffff067224 */ /* 0x002fe200078e0008 */
[----:B------:R-:W-:Y:S02]  /*c7710*/  MOV R7, R14 ;  /* 0x0000000e00077202 */ /* 0x000fe40000000f00 */
[----:B------:R-:W-:Y:S01]  /*c7720*/  IADD3.X R17, R17, R2, RZ, P3, !PT ;  /* 0x0000000211117210 */ /* 0x000fe20001ffe4ff */
[----:B------:R-:W-:Y:S04]  /*c7730*/  STL [R1+0x1d0c], R12 ;  /* 0x001d0c0c01007387 */ /* 0x000fe80000100800 */
[----:B------:R1:W-:Y:S04]  /*c7740*/  LDGSTS.E [R4+0xb800], desc[UR6][R6.64], P1 ;  /* 0x0b80000006047fae */ /* 0x0003e80008921846 */
[----:B------:R-:W3:Y:S04]  /*c7750*/  LDL.LU R14, [R1+0x1e84] ;  /* 0x001e8400010e7983 */ /* 0x000ee80000300800 */
[----:B------:R1:W-:Y:S04]  /*c7760*/  STL [R1+0x1d08], R17 ;  /* 0x001d081101007387 */ /* 0x0003e80000100800 */
        /* <DEDUP_REMOVED lines=25> */
[----:B------:R1:W-:Y:S04]  /*c7900*/  LDGSTS.E [R4+0xc900], desc[UR6][R6.64], P0 ;  /* 0x0c90000006047fae */ /* 0x0003e80008121846 */
[----:B------:R1:W-:Y:S01]  /*c7910*/  STL [R1+0x1e04], R11 ;  /* 0x001e040b01007387 */ /* 0x0003e20000100800 */
[----:B------:R-:W-:Y:S02]  /*c7920*/  IMAD.X R16, R16, 0x1, R2, P2 ;  /* 0x0000000110107824 */ /* 0x000fe400010e0602 */
[----:B-1----:R-:W-:-:S03]  /*c7930*/  IMAD.MOV.U32 R6, RZ, RZ, R11 ;  /* 0x000000ffff067224 */ /* 0x002fc600078e000b */
[----:B------:R-:W-:Y:S01]  /*c7940*/  STL [R1+0x1e00], R16 ;  /* 0x001e001001007387 */ /* 0x000fe20000100800 */
[----:B------:R-:W-:Y:S02]  /*c7950*/  MOV R7, R16 ;  /* 0x0000001000077202 */ /* 0x000fe40000000f00 */
[----:B------:R-:W-:Y:S01]  /*c7960*/  IADD3.X R13, R13, R2, RZ, P3, !PT ;  /* 0x000000020d0d7210 */ /* 0x000fe20001ffe4ff */
[----:B------:R-:W-:Y:S04]  /*c7970*/  STL [R1+0x1e0c], R5 ;  /* 0x001e0c0501007387 */ /* 0x000fe80000100800 */
[----:B------:R-:W3:Y:S04]  /*c7980*/  LDL.LU R11, [R1+0x1f84] ;  /* 0x001f8400010b7983 */ /* 0x000ee80000300800 */
[----:B------:R1:W-:Y:S04]  /*c7990*/  STL [R1+0x1e08], R13 ;  /* 0x001e080d01007387 */ /* 0x0003e80000100800 */
[----:B------:R1:W-:Y:S04]  /*c79a0*/  LDGSTS.E [R4+0xd800], desc[UR6][R6.64], P1 ;  /* 0x0d80000006047fae */ /* 0x0003e80008921846 */
[----:B------:R-:W3:Y:S01]  /*c79b0*/  LDL.LU R19, [R1+0x1f8c] ;  /* 0x001f8c0001137983 */ /* 0x000ee20000300800 */
[----:B-1----:R-:W-:-:S03]  /*c79c0*/  MOV R7, R13 ;  /* 0x0000000d00077202 */ /* 0x002fc60000000f00 */
[----:B------:R-:W3:Y:S04]  /*c79d0*/  LDL.LU R13, [R1+0x1f80] ;  /* 0x001f8000010d7983 */ /* 0x000ee80000300800 */
[----:B------:R-:W3:Y:S01]  /*c79e0*/  LDL.LU R20, [R1+0x1f88] ;  /* 0x001f880001147983 */ /* 0x000ee20000300800 */
[----:B------:R-:W-:-:S03]  /*c79f0*/  IMAD.MOV.U32 R6, RZ, RZ, R5 ;  /* 0x000000ffff067224 */ /* 0x000fc600078e0005 */
[----:B------:R-:W3:Y:S04]  /*c7a00*/  LDL.LU R5, [R1+0x2004] ;  /* 0x0020040001057983 */ /* 0x000ee80000300800 */
[----:B------:R-:W3:Y:S04]  /*c7a10*/  LDL.LU R16, [R1+0x200c] ;  /* 0x00200c0001107983 */ /* 0x000ee80000300800 */
[----:B------:R1:W-:Y:S01]  /*c7a20*/  LDGSTS.E [R4+0xd900], desc[UR6][R6.64], P0 ;  /* 0x0d90000006047fae */ /* 0x0003e20008121846 */
[----:B------:R-:W-:-:S05]  /*c7a30*/  IADD3 R14, P2, R14, R161, RZ ;  /* 0x000000a10e0e7210 */ /* 0x000fca0007f5e0ff */
[----:B------:R1:W-:Y:S01]  /*c7a40*/  STL [R1+0x1e84], R14 ;  /* 0x001e840e01007387 */ /* 0x0003e20000100800 */
[----:B------:R-:W-:Y:S01]  /*c7a50*/  IADD3 R8, P3, R8, R161, RZ ;  /* 0x000000a108087210 */ /* 0x000fe20007f7e0ff */
[----:B------:R-:W-:Y:S02]  /*c7a60*/  IMAD.X R17, R17, 0x1, R2, P2 ;  /* 0x0000000111117824 */ /* 0x000fe400010e0602 */
[----:B-1----:R-:W-:Y:S01]  /*c7a70*/  IMAD.MOV.U32 R6, RZ, RZ, R14 ;  /* 0x000000ffff067224 */ /* 0x002fe200078e000e */
[----:B------:R-:W-:Y:S02]  /*c7a80*/  IADD3.X R12, R12, R2, RZ, P3, !PT ;  /* 0x000000020c0c7210 */ /* 0x000fe40001ffe4ff */
[----:B------:R1:W-:Y:S04]  /*c7a90*/  STL [R1+0x1e80], R17 ;  /* 0x001e801101007387 */ /* 0x0003e80000100800 */
[----:B------:R1:W-:Y:S04]  /*c7aa0*/  STL [R1+0x1e8c], R8 ;  /* 0x001e8c0801007387 */ /* 0x0003e80000100800 */
[----:B------:R-:W3:Y:S01]  /*c7ab0*/  LDL.LU R14, [R1+0x2000] ;  /* 0x00200000010e7983 */ /* 0x000ee20000300800 */
[----:B------:R-:W-:-:S03]  /*c7ac0*/  MOV R7, R17 ;  /* 0x0000001100077202 */ /* 0x000fc60000000f00 */
[----:B------:R1:W-:Y:S04]  /*c7ad0*/  STL [R1+0x1e88], R12 ;  /* 0x001e880c01007387 */ /* 0x0003e80000100800 */
[----:B-1----:R-:W3:Y:S04]  /*c7ae0*/  LDL.LU R17, [R1+0x2008] ;  /* 0x0020080001117983 */ /* 0x002ee80000300800 */
        /* <DEDUP_REMOVED lines=22> */
[----:B---3--:R-:W3:Y:S04]  /*c7c50*/  LDL.LU R10, [R1+0x2104] ;  /* 0x00210400010a7983 */ /* 0x008ee80000300800 */
[----:B------:R-:W3:Y:S01]  /*c7c60*/  LDL.LU R9, [R1+0x210c] ;  /* 0x00210c0001097983 */ /* 0x000ee20000300800 */
[----:B------:R-:W-:-:S03]  /*c7c70*/  IADD3 R19, P3, R19, R161, RZ ;  /* 0x000000a113137210 */ /* 0x000fc60007f7e0ff */
[----:B------:R-:W-:Y:S04]  /*c7c80*/  STL [R1+0x1f84], R11 ;  /* 0x001f840b01007387 */ /* 0x000fe80000100800 */
[----:B------:R1:W-:Y:S01]  /*c7c90*/  LDGSTS.E [R4+0xf900], desc[UR6][R6.64], P0 ;  /* 0x0f90000006047fae */ /* 0x0003e20008121846 */
[----:B------:R-:W-:Y:S01]  /*c7ca0*/  IMAD.X R13, R13, 0x1, R2, P2 ;  /* 0x000000010d0d7824 */ /* 0x000fe200010e0602 */
[----:B------:R-:W-:-:S04]  /*c7cb0*/  IADD3.X R20, R20, R2, RZ, P3, !PT ;  /* 0x0000000214147210 */ /* 0x000fc80001ffe4ff */
[----:B------:R1:W-:Y:S02]  /*c7cc0*/  STL [R1+0x1f80], R13 ;  /* 0x001f800d01007387 */ /* 0x0003e40000100800 */
[----:B-1----:R-:W-:Y:S02]  /*c7cd0*/  MOV R7, R13 ;  /* 0x0000000d00077202 */ /* 0x002fe40000000f00 */
[----:B------:R-:W-:Y:S01]  /*c7ce0*/  STL [R1+0x1f8c], R19 ;  /* 0x001f8c1301007387 */ /* 0x000fe20000100800 */
[----:B------:R-:W-:-:S03]  /*c7cf0*/  IMAD.MOV.U32 R6, RZ, RZ, R11 ;  /* 0x000000ffff067224 */ /* 0x000fc600078e000b */
[----:B------:R-:W3:Y:S01]  /*c7d00*/  LDL.LU R13, [R1+0x2100] ;  /* 0x00210000010d7983 */ /* 0x000ee20000300800 */
[----:B------:R-:W-:-:S03]  /*c7d10*/  IADD3 R5, P2, R5, R161, RZ ;  /* 0x000000a105057210 */ /* 0x000fc60007f5e0ff */
[----:B------:R-:W-:Y:S04]  /*c7d20*/  STL [R1+0x1f88], R20 ;  /* 0x001f881401007387 */ /* 0x000fe80000100800 */
        /* <DEDUP_REMOVED lines=8> */
[----:B------:R1:W-:Y:S01]  /*c7db0*/  STL [R1+0x2000], R14 ;  /* 0x0020000e01007387 */ /* 0x0003e20000100800 */
[----:B------:R-:W-:-:S03]  /*c7dc0*/  IADD3.X R17, R17, R2, RZ, P3, !PT ;  /* 0x0000000211117210 */ /* 0x000fc60001ffe4ff */
[----:B------:R1:W-:Y:S02]  /*c7dd0*/  STL [R1+0x200c], R16 ;  /* 0x00200c1001007387 */ /* 0x0003e40000100800 */
[----:B-1----:R-:W-:Y:S01]  /*c7de0*/  IMAD.MOV.U32 R6, RZ, RZ, R5 ;  /* 0x000000ffff067224 */ /* 0x002fe200078e0005 */
[----:B------:R-:W-:Y:S02]  /*c7df0*/  MOV R7, R14 ;  /* 0x0000000e00077202 */ /* 0x000fe40000000f00 */
        /* <DEDUP_REMOVED lines=42> */
[----:B------:R-:W-:Y:S01]  /*c80a0*/  IADD3 R14, P2, R14, R161, RZ ;  /* 0x000000a10e0e7210 */ /* 0x000fe20007f5e0ff */
        /* <DEDUP_REMOVED lines=55> */
[----:B------:R1:W-:Y:S02]  /*c8420*/  STL [R1+0x22fc], R9 ;  /* 0x0022fc0901007387 */ /* 0x0003e40000100800 */
        /* <DEDUP_REMOVED lines=8> */
[----:B------:R1:W-:Y:S04]  /*c84b0*/  STL [R1+0x2304], R11 ;  /* 0x0023040b01007387 */ /* 0x0003e80000100800 */
[----:B------:R-:W3:Y:S04]  /*c84c0*/  LDL.LU R9, [R1+0x24dc] ;  /* 0x0024dc0001097983 */ /* 0x000ee80000300800 */
[----:B------:R1:W-:Y:S04]  /*c84d0*/  STL [R1+0x2300], R16 ;  /* 0x0023001001007387 */ /* 0x0003e80000100800 */
[----:B------:R1:W-:Y:S04]  /*c84e0*/  LDGSTS.E [R4+0x17800], desc[UR6][R6.64], P1 ;  /* 0x1780000006047fae */ /* 0x0003e80008921846 */
[----:B------:R-:W3:Y:S01]  /*c84f0*/  LDL.LU R14, [R1+0x24e4] ;  /* 0x0024e400010e7983 */ /* 0x000ee20000300800 */
[----:B-1----:R-:W-:-:S03]  /*c8500*/  IMAD.MOV.U32 R6, RZ, RZ, R11 ;  /* 0x000000ffff067224 */ /* 0x002fc600078e000b */
[----:B------:R-:W3:Y:S01]  /*c8510*/  LDL.LU R11, [R1+0x24d8] ;  /* 0x0024d800010b7983 */ /* 0x000ee20000300800 */
[-C--:B------:R-:W-:Y:S02]  /*c8520*/  IADD3 R5, P2, R5, R161.reuse, RZ ;  /* 0x000000a105057210 */ /* 0x080fe40007f5e0ff */
[----:B------:R-:W-:Y:S02]  /*c8530*/  MOV R7, R16 ;  /* 0x0000001000077202 */ /* 0x000fe40000000f00 */
[----:B------:R-:W3:Y:S01]  /*c8540*/  LDL.LU R16, [R1+0x24e0] ;  /* 0x0024e00001107983 */ /* 0x000ee20000300800 */
[----:B------:R-:W-:-:S03]  /*c8550*/  IADD3 R17, P3, R17, R161, RZ ;  /* 0x000000a111117210 */ /* 0x000fc60007f7e0ff */
[----:B------:R1:W-:Y:S04]  /*c8560*/  LDGSTS.E [R4+0x17900], desc[UR6][R6.64], P0 ;  /* 0x1790000006047fae */ /* 0x0003e80008121846 */
[----:B------:R-:W-:Y:S01]  /*c8570*/  STL [R1+0x237c], R5 ;  /* 0x00237c0501007387 */ /* 0x000fe20000100800 */
[----:B-1----:R-:W-:Y:S02]  /*c8580*/  IMAD.MOV.U32 R6, RZ, RZ, R5 ;  /* 0x000000ffff067224 */ /* 0x002fe400078e0005 */
[----:B--2---:R-:W-:-:S05]  /*c8590*/  IMAD.X R15, R15, 0x1, R2, P2 ;  /* 0x000000010f0f7824 */ /* 0x004fca00010e0602 */
[----:B------:R1:W-:Y:S01]  /*c85a0*/  STL [R1+0x2378], R15 ;  /* 0x0023780f01007387 */ /* 0x0003e20000100800 */
[----:B------:R-:W-:Y:S02]  /*c85b0*/  MOV R7, R15 ;  /* 0x0000000f00077202 */ /* 0x000fe40000000f00 */
[----:B----4-:R-:W-:Y:S01]  /*c85c0*/  IADD3.X R18, R18, R2, RZ, P3, !PT ;  /* 0x0000000212127210 */ /* 0x010fe20001ffe4ff */
[----:B------:R2:W-:Y:S04]  /*c85d0*/  STL [R1+0x2384], R17 ;  /* 0x0023841101007387 */ /* 0x0005e80000100800 */
[----:B------:R4:W-:Y:S04]  /*c85e0*/  LDGSTS.E [R4+0x18800], desc[UR6][R6.64], P1 ;  /* 0x1880000006047fae */ /* 0x0009e80008921846 */
[----:B-1----:R-:W3:Y:S04]  /*c85f0*/  LDL.LU R15, [R1+0x254c] ;  /* 0x00254c00010f7983 */ /* 0x002ee80000300800 */
[----:B------:R1:W-:Y:S04]  /*c8600*/  STL [R1+0x2380], R18 ;  /* 0x0023801201007387 */ /* 0x0003e80000100800 */
[----:B------:R-:W3:Y:S01]  /*c8610*/  LDL.LU R5, [R1+0x2554] ;  /* 0x0025540001057983 */ /* 0x000ee20000300800 */
[----:B----4-:R-:W-:-:S03]  /*c8620*/  IMAD.MOV.U32 R6, RZ, RZ, R17 ;  /* 0x000000ffff067224 */ /* 0x010fc600078e0011 */
[----:B--2---:R-:W2:Y:S01]  /*c8630*/  LDL.LU R17, [R1+0x2548] ;  /* 0x0025480001117983 */ /* 0x004ea20000300800 */
[----:B---3--:R-:W-:-:S03]  /*c8640*/  IADD3 R12, P2, R12, R161, RZ ;  /* 0x000000a10c0c7210 */ /* 0x008fc60007f5e0ff */
[----:B------:R-:W3:Y:S01]  /*c8650*/  LDL.LU R20, [R1+0x2550] ;  /* 0x0025500001147983 */ /* 0x000ee20000300800 */
[----:B------:R-:W-:Y:S02]  /*c8660*/  MOV R7, R18 ;  /* 0x0000001200077202 */ /* 0x000fe40000000f00 */
[----:B------:R-:W-:Y:S01]  /*c8670*/  IADD3 R8, P3, R8, R161, RZ ;  /* 0x000000a108087210 */ /* 0x000fe20007f7e0ff */
[----:B------:R4:W-:Y:S04]  /*c8680*/  STL [R1+0x246c], R12 ;  /* 0x00246c0c01007387 */ /* 0x0009e80000100800 */
[----:B------:R1:W-:Y:S01]  /*c8690*/  LDGSTS.E [R4+0x18900], desc[UR6][R6.64], P0 ;  /* 0x1890000006047fae */ /* 0x0003e20008121846 */
[----:B------:R-:W-:-:S05]  /*c86a0*/  IMAD.X R13, R13, 0x1, R2, P2 ;  /* 0x000000010d0d7824 */ /* 0x000fca00010e0602 */
[----:B------:R4:W-:Y:S01]  /*c86b0*/  STL [R1+0x2468], R13 ;  /* 0x0024680d01007387 */ /* 0x0009e20000100800 */
[----:B------:R-:W-:-:S03]  /*c86c0*/  IADD3.X R10, R10, R2, RZ, P3, !PT ;  /* 0x000000020a0a7210 */ /* 0x000fc60001ffe4ff */
[----:B------:R-:W-:Y:S01]  /*c86d0*/  STL [R1+0x2474], R8 ;  /* 0x0024740801007387 */ /* 0x000fe20000100800 */
[----:B-1----:R-:W-:-:S03]  /*c86e0*/  IMAD.MOV.U32 R6, RZ, RZ, R12 ;  /* 0x000000ffff067224 */ /* 0x002fc600078e000c */
[----:B------:R-:W3:Y:S04]  /*c86f0*/  LDL.LU R18, [R1+0x25c4] ;  /* 0x0025c40001127983 */ /* 0x000ee80000300800 */
[----:B------:R1:W-:Y:S04]  /*c8700*/  STL [R1+0x2470], R10 ;  /* 0x0024700a01007387 */ /* 0x0003e80000100800 */
[----:B----4-:R-:W4:Y:S04]  /*c8710*/  LDL.LU R12, [R1+0x25cc] ;  /* 0x0025cc00010c7983 */ /* 0x010f280000300800 */
[----:B------:R-:W4:Y:S01]  /*c8720*/  LDL.LU R19, [R1+0x25c0] ;  /* 0x0025c00001137983 */ /* 0x000f220000300800 */
[----:B------:R-:W-:-:S03]  /*c8730*/  MOV R7, R13 ;  /* 0x0000000d00077202 */ /* 0x000fc60000000f00 */
[----:B------:R-:W4:Y:S04]  /*c8740*/  LDL.LU R13, [R1+0x25c8] ;  /* 0x0025c800010d7983 */ /* 0x000f280000300800 */
[----:B------:R1:W-:Y:S02]  /*c8750*/  LDGSTS.E [R4+0x19800], desc[UR6][R6.64], P1 ;  /* 0x1980000006047fae */ /* 0x0003e40008921846 */
[----:B-1----:R-:W-:Y:S01]  /*c8760*/  IMAD.MOV.U32 R6, RZ, RZ, R8 ;  /* 0x000000ffff067224 */ /* 0x002fe200078e0008 */
[----:B------:R-:W-:Y:S02]  /*c8770*/  MOV R7, R10 ;  /* 0x0000000a00077202 */ /* 0x000fe40000000f00 */
[----:B------:R-:W4:Y:S01]  /*c8780*/  LDL.LU R10, [R1+0x265c] ;  /* 0x00265c00010a7983 */ /* 0x000f220000300800 */
[----:B------:R-:W-:-:S03]  /*c8790*/  IADD3 R9, P2, R9, R161, RZ ;  /* 0x000000a109097210 */ /* 0x000fc60007f5e0ff */
[----:B------:R-:W4:Y:S04]  /*c87a0*/  LDL.LU R8, [R1+0x2664] ;  /* 0x0026640001087983 */ /* 0x000f280000300800 */
[----:B------:R-:W-:Y:S04]  /*c87b0*/  STL [R1+0x24dc], R9 ;  /* 0x0024dc0901007387 */ /* 0x000fe80000100800 */
[----:B------:R1:W-:Y:S01]  /*c87c0*/  LDGSTS.E [R4+0x19900], desc[UR6][R6.64], P0 ;  /* 0x1990000006047fae */ /* 0x0003e20008121846 */
[----:B------:R-:W-:Y:S01]  /*c87d0*/  IADD3 R14, P3, R14, R161, RZ ;  /* 0x000000a10e0e7210 */ /* 0x000fe20007f7e0ff */
[----:B------:R-:W-:-:S05]  /*c87e0*/  IMAD.X R11, R11, 0x1, R2, P2 ;  /* 0x000000010b0b7824 */ /* 0x000fca00010e0602 */
[----:B------:R1:W-:Y:S02]  /*c87f0*/  STL [R1+0x24d8], R11 ;  /* 0x0024d80b01007387 */ /* 0x0003e40000100800 */
[----:B-1----:R-:W-:Y:S02]  /*c8800*/  MOV R7, R11 ;  /* 0x0000000b00077202 */ /* 0x002fe40000000f00 */
[----:B------:R1:W-:Y:S04]  /*c8810*/  STL [R1+0x24e4], R14 ;  /* 0x0024e40e01007387 */ /* 0x0003e80000100800 */
[----:B------:R-:W4:Y:S01]  /*c8820*/  LDL.LU R11, [R1+0x2658] ;  /* 0x00265800010b7983 */ /* 0x000f220000300800 */
[----:B------:R-:W-:Y:S01]  /*c8830*/  IADD3.X R16, R16, R2, RZ, P3, !PT ;  /* 0x0000000210107210 */ /* 0x000fe20001ffe4ff */
[----:B------:R-:W-:-:S04]  /*c8840*/  IMAD.MOV.U32 R6, RZ, RZ, R9 ;  /* 0x000000ffff067224 */ /* 0x000fc800078e0009 */
        /* <DEDUP_REMOVED lines=8> */
[----:B------:R-:W-:-:S05]  /*c88d0*/  IADD3 R15, P2, R15, R161, RZ ;  /* 0x000000a10f0f7210 */ /* 0x000fca0007f5e0ff */
[----:B------:R3:W-:Y:S01]  /*c88e0*/  STL [R1+0x254c], R15 ;  /* 0x00254c0f01007387 */ /* 0x0007e20000100800 */
[----:B------:R-:W-:Y:S01]  /*c88f0*/  IADD3 R5, P3, R5, R161, RZ ;  /* 0x000000a105057210 */ /* 0x000fe20007f7e0ff */
[----:B--2---:R-:W-:Y:S02]  /*c8900*/  IMAD.X R17, R17, 0x1, R2, P2 ;  /* 0x0000000111117824 */ /* 0x004fe400010e0602 */
[----:B-1----:R-:W-:-:S03]  /*c8910*/  IMAD.MOV.U32 R6, RZ, RZ, R15 ;  /* 0x000000ffff067224 */ /* 0x002fc600078e000f */
[----:B------:R1:W-:Y:S01]  /*c8920*/  STL [R1+0x2548], R17 ;  /* 0x0025481101007387 */ /* 0x0003e20000100800 */
[----:B---3--:R-:W-:-:S03]  /*c8930*/  IADD3.X R20, R20, R2, RZ, P3, !PT ;  /* 0x0000000214147210 */ /* 0x008fc60001ffe4ff */
[----:B------:R2:W-:Y:S04]  /*c8940*/  STL [R1+0x2554], R5 ;  /* 0x0025540501007387 */ /* 0x0005e80000100800 */
[----:B------:R-:W3:Y:S01]  /*c8950*/  LDL.LU R15, [R1+0x26b8] ;  /* 0x0026b800010f7983 */ /* 0x000ee20000300800 */
[----:B------:R-:W-:-:S03]  /*c8960*/  MOV R7, R17 ;  /* 0x0000001100077202 */ /* 0x000fc60000000f00 */
[----:B------:R-:W-:Y:S04]  /*c8970*/  STL [R1+0x2550], R20 ;  /* 0x0025501401007387 */ /* 0x000fe80000100800 */
[----:B-1----:R-:W3:Y:S04]  /*c8980*/  LDL.LU R17, [R1+0x26c0] ;  /* 0x0026c00001117983 */ /* 0x002ee80000300800 */
[----:B------:R1:W-:Y:S04]  /*c8990*/  LDGSTS.E [R4+0x1b800], desc[UR6][R6.64], P1 ;  /* 0x1b80000006047fae */ /* 0x0003e80008921846 */
[----:B------:R-:W3:Y:S01]  /*c89a0*/  LDL.LU R22, [R1+0x271c] ;  /* 0x00271c0001167983 */ /* 0x000ee20000300800 */
[----:B------:R-:W-:Y:S01]  /*c89b0*/  IADD3 R18, P2, R18, R161, RZ ;  /* 0x000000a112127210 */ /* 0x000fe20007f5e0ff */
[----:B-1----:R-:W-:-:S02]  /*c89c0*/  IMAD.MOV.U32 R6, RZ, RZ, R5 ;  /* 0x000000ffff067224 */ /* 0x002fc400078e0005 */
[----:B--2---:R-:W2:Y:S01]  /*c89d0*/  LDL.LU R5, [R1+0x2724] ;  /* 0x0027240001057983 */ /* 0x004ea20000300800 */
[----:B----4-:R-:W-:Y:S01]  /*c89e0*/  IADD3 R12, P3, R12, R161, RZ ;  /* 0x000000a10c0c7210 */ /* 0x010fe20007f7e0ff */
[----:B------:R-:W-:Y:S02]  /*c89f0*/  IMAD.X R19, R19, 0x1, R2, P2 ;  /* 0x0000000113137824 */ /* 0x000fe400010e0602 */
[----:B------:R-:W-:Y:S04]  /*c8a00*/  STL [R1+0x25c4], R18 ;  /* 0x0025c41201007387 */ /* 0x000fe80000100800 */
[----:B------:R-:W-:Y:S01]  /*c8a10*/  STL [R1+0x25c0], R19 ;  /* 0x0025c01301007387 */ /* 0x000fe20000100800 */
[----:B------:R-:W-:-:S03]  /*c8a20*/  IADD3.X R13, R13, R2, RZ, P3, !PT ;  /* 0x000000020d0d7210 */ /* 0x000fc60001ffe4ff */
[----:B------:R-:W-:Y:S04]  /*c8a30*/  STL [R1+0x25cc], R12 ;  /* 0x0025cc0c01007387 */ /* 0x000fe80000100800 */
[----:B------:R-:W4:Y:S04]  /*c8a40*/  LDL.LU R23, [R1+0x2718] ;  /* 0x0027180001177983 */ /* 0x000f280000300800 */
[----:B------:R-:W-:Y:S04]  /*c8a50*/  STL [R1+0x25c8], R13 ;  /* 0x0025c80d01007387 */ /* 0x000fe80000100800 */
[----:B------:R-:W4:Y:S01]  /*c8a60*/  LDL.LU R24, [R1+0x2720] ;  /* 0x0027200001187983 */ /* 0x000f220000300800 */
[----:B------:R-:W-:-:S02]  /*c8a70*/  IADD3 R10, P2, R10, R161, RZ ;  /* 0x000000a10a0a7210 */ /* 0x000fc40007f5e0ff */
[----:B------:R-:W-:-:S03]  /*c8a80*/  IADD3 R8, P3, R8, R161, RZ ;  /* 0x000000a108087210 */ /* 0x000fc60007f7e0ff */
[----:B------:R-:W-:Y:S01]  /*c8a90*/  STL [R1+0x265c], R10 ;  /* 0x00265c0a01007387 */ /* 0x000fe20000100800 */
[----:B------:R-:W-:-:S05]  /*c8aa0*/  IMAD.X R11, R11, 0x1, R2, P2 ;  /* 0x000000010b0b7824 */ /* 0x000fca00010e0602 */
[----:B------:R-:W-:Y:S04]  /*c8ab0*/  STL [R1+0x2658], R11 ;  /* 0x0026580b01007387 */ /* 0x000fe80000100800 */
[----:B------:R-:W-:Y:S04]  /*c8ac0*/  STL [R1+0x2664], R8 ;  /* 0x0026640801007387 */ /* 0x000fe80000100800 */
[----:B------:R-:W4:Y:S01]  /*c8ad0*/  LDL.LU.64 R28, [R1+0x18a0] ;  /* 0x0018a000011c7983 */ /* 0x000f220000300a00 */
[----:B------:R-:W-:-:S05]  /*c8ae0*/  MOV R7, R20 ;  /* 0x0000001400077202 */ /* 0x000fca0000000f00 */
[----:B------:R1:W-:Y:S02]  /*c8af0*/  LDGSTS.E [R4+0x1b900], desc[UR6][R6.64], P0 ;  /* 0x1b90000006047fae */ /* 0x0003e40008121846 */
[----:B-1----:R-:W-:Y:S01]  /*c8b00*/  IMAD.MOV.U32 R6, RZ, RZ, R18 ;  /* 0x000000ffff067224 */ /* 0x002fe200078e0012 */
[----:B------:R-:W-:-:S05]  /*c8b10*/  MOV R7, R19 ;  /* 0x0000001300077202 */ /* 0x000fca0000000f00 */
[----:B------:R1:W-:Y:S01]  /*c8b20*/  LDGSTS.E [R4+0x1c800], desc[UR6][R6.64], P1 ;  /* 0x1c80000006047fae */ /* 0x0003e20008921846 */
[----:B------:R-:W-:Y:S01]  /*c8b30*/  IADD3.X R9, R9, R2, RZ, P3, !PT ;  /* 0x0000000209097210 */ /* 0x000fe20001ffe4ff */
[----:B-1----:R-:W-:Y:S01]  /*c8b40*/  IMAD.MOV.U32 R6, RZ, RZ, R12 ;  /* 0x000000ffff067224 */ /* 0x002fe200078e000c */
[----:B------:R-:W-:-:S05]  /*c8b50*/  MOV R7, R13 ;  /* 0x0000000d00077202 */ /* 0x000fca0000000f00 */
[----:B------:R1:W-:Y:S04]  /*c8b60*/  LDGSTS.E [R4+0x1c900], desc[UR6][R6.64], P0 ;  /* 0x1c90000006047fae */ /* 0x0003e80008121846 */
[----:B------:R1:W-:Y:S02]  /*c8b70*/  STL [R1+0x2660], R9 ;  /* 0x0026600901007387 */ /* 0x0003e40000100800 */
[----:B-1----:R-:W-:Y:S01]  /*c8b80*/  IMAD.MOV.U32 R6, RZ, RZ, R10 ;  /* 0x000000ffff067224 */ /* 0x002fe200078e000a */
[----:B------:R-:W-:-:S05]  /*c8b90*/  MOV R7, R11 ;  /* 0x0000000b00077202 */ /* 0x000fca0000000f00 */
[----:B------:R1:W-:Y:S01]  /*c8ba0*/  LDGSTS.E [R4+0x1d800], desc[UR6][R6.64], P1 ;  /* 0x1d80000006047fae */ /* 0x0003e20008921846 */
[----:B------:R-:W-:Y:S01]  /*c8bb0*/  IADD3 R14, P2, R14, R161, RZ ;  /* 0x000000a10e0e7210 */ /* 0x000fe20007f5e0ff */
[----:B-1----:R-:W-:Y:S01]  /*c8bc0*/  IMAD.MOV.U32 R6, RZ, RZ, R8 ;  /* 0x000000ffff067224 */ /* 0x002fe200078e0008 */
[----:B------:R-:W-:Y:S02]  /*c8bd0*/  MOV R7, R9 ;  /* 0x0000000900077202 */ /* 0x000fe40000000f00 */
[----:B------:R-:W4:Y:S04]  /*c8be0*/  LDL.LU.64 R8, [R1+0x1898] ;  /* 0x0018980001087983 */ /* 0x000f280000300a00 */
[----:B------:R-:W4:Y:S01]  /*c8bf0*/  LDL.LU.64 R10, [R1+0x1660] ;  /* 0x00166000010a7983 */ /* 0x000f220000300a00 */
[----:B------:R-:W-:-:S03]  /*c8c00*/  IADD3 R16, P3, R16, R161, RZ ;  /* 0x000000a110107210 */ /* 0x000fc60007f7e0ff */
[----:B------:R-:W4:Y:S04]  /*c8c10*/  LDL.LU.64 R12, [R1+0x1658] ;  /* 0x00165800010c7983 */ /* 0x000f280000300a00 */
[----:B------:R-:W-:Y:S04]  /*c8c20*/  STL [R1+0x26bc], R14 ;  /* 0x0026bc0e01007387 */ /* 0x000fe80000100800 */
[----:B------:R1:W-:Y:S02]  /*c8c30*/  LDGSTS.E [R4+0x1d900], desc[UR6][R6.64], P0 ;  /* 0x1d90000006047fae */ /* 0x0003e40008121846 */
[----:B-1----:R-:W-:-:S02]  /*c8c40*/  IMAD.MOV.U32 R6, RZ, RZ, R14 ;  /* 0x000000ffff067224 */ /* 0x002fc400078e000e */
[----:B---3--:R-:W-:-:S05]  /*c8c50*/  IMAD.X R15, R15, 0x1, R2, P2 ;  /* 0x000000010f0f7824 */ /* 0x008fca00010e0602 */
[----:B------:R1:W-:Y:S01]  /*c8c60*/  STL [R1+0x26b8], R15 ;  /* 0x0026b80f01007387 */ /* 0x0003e20000100800 */
[----:B------:R-:W-:Y:S02]  /*c8c70*/  MOV R7, R15 ;  /* 0x0000000f00077202 */ /* 0x000fe40000000f00 */
[----:B------:R-:W-:Y:S01]  /*c8c80*/  IADD3.X R17, R17, R2, RZ, P3, !PT ;  /* 0x0000000211117210 */ /* 0x000fe20001ffe4ff */
[----:B------:R-:W-:Y:S04]  /*c8c90*/  STL [R1+0x26c4], R16 ;  /* 0x0026c41001007387 */ /* 0x000fe80000100800 */
[----:B------:R3:W-:Y:S04]  /*c8ca0*/  LDGSTS.E [R4+0x1e800], desc[UR6][R6.64], P1 ;  /* 0x1e80000006047fae */ /* 0x0007e80008921846 */
[----:B-1----:R-:W4:Y:S04]  /*c8cb0*/  LDL.LU.64 R14, [R1+0x1610] ;  /* 0x00161000010e7983 */ /* 0x002f280000300a00 */
[----:B------:R1:W-:Y:S01]  /*c8cc0*/  STL [R1+0x26c0], R17 ;  /* 0x0026c01101007387 */ /* 0x0003e20000100800 */
[----:B---3--:R-:W-:Y:S01]  /*c8cd0*/  IMAD.MOV.U32 R6, RZ, RZ, R16 ;  /* 0x000000ffff067224 */ /* 0x008fe200078e0010 */
[----:B------:R-:W-:-:S02]  /*c8ce0*/  MOV R7, R17 ;  /* 0x0000001100077202 */ /* 0x000fc40000000f00 */
[----:B-1----:R-:W3:Y:S01]  /*c8cf0*/  LDL.LU.64 R16, [R1+0x1608] ;  /* 0x0016080001107983 */ /* 0x002ee20000300a00 */
[----:B------:R-:W-:-:S03]  /*c8d00*/  IADD3 R22, P2, R22, R161, RZ ;  /* 0x000000a116167210 */ /* 0x000fc60007f5e0ff */
[----:B------:R-:W3:Y:S01]  /*c8d10*/  LDL.LU.64 R18, [R1+0x15c0] ;  /* 0x0015c00001127983 */ /* 0x000ee20000300a00 */
[----:B--2---:R-:W-:-:S03]  /*c8d20*/  IADD3 R5, P3, R5, R161, RZ ;  /* 0x000000a105057210 */ /* 0x004fc60007f7e0ff */
[----:B------:R-:W2:Y:S04]  /*c8d30*/  LDL.LU.64 R20, [R1+0x15b8] ;  /* 0x0015b80001147983 */ /* 0x000ea80000300a00 */
[----:B------:R-:W-:Y:S04]  /*c8d40*/  STL [R1+0x271c], R22 ;  /* 0x00271c1601007387 */ /* 0x000fe80000100800 */
[----:B------:R1:W-:Y:S01]  /*c8d50*/  LDGSTS.E [R4+0x1e900], desc[UR6][R6.64], P0 ;  /* 0x1e90000006047fae */ /* 0x0003e20008121846 */
[----:B----4-:R-:W-:Y:S02]  /*c8d60*/  IMAD.X R23, R23, 0x1, R2, P2 ;  /* 0x0000000117177824 */ /* 0x010fe400010e0602 */
[----:B-1----:R-:W-:-:S03]  /*c8d70*/  IMAD.MOV.U32 R6, RZ, RZ, R22 ;  /* 0x000000ffff067224 */ /* 0x002fc600078e0016 */
[----:B------:R1:W-:Y:S01]  /*c8d80*/  STL [R1+0x2718], R23 ;  /* 0x0027181701007387 */ /* 0x0003e20000100800 */
[----:B------:R-:W-:Y:S02]  /*c8d90*/  MOV R7, R23 ;  /* 0x0000001700077202 */ /* 0x000fe40000000f00 */
[----:B------:R-:W-:Y:S01]  /*c8da0*/  IADD3.X R24, R24, R2, RZ, P3, !PT ;  /* 0x0000000218187210 */ /* 0x000fe20001ffe4ff */
[----:B------:R-:W-:Y:S04]  /*c8db0*/  STL [R1+0x2724], R5 ;  /* 0x0027240501007387 */ /* 0x000fe80000100800 */
[----:B------:R4:W-:Y:S04]  /*c8dc0*/  LDGSTS.E [R4+0x1f800], desc[UR6][R6.64], P1 ;  /* 0x1f80000006047fae */ /* 0x0009e80008921846 */
[----:B-1----:R-:W2:Y:S04]  /*c8dd0*/  LDL.LU.64 R22, [R1+0x1570] ;  /* 0x0015700001167983 */ /* 0x002ea80000300a00 */
[----:B------:R1:W-:Y:S01]  /*c8de0*/  STL [R1+0x2720], R24 ;  /* 0x0027201801007387 */ /* 0x0003e20000100800 */
[----:B----4-:R-:W-:Y:S01]  /*c8df0*/  MOV R7, R24 ;  /* 0x0000001800077202 */ /* 0x010fe20000000f00 */
[----:B------:R-:W-:-:S02]  /*c8e00*/  IMAD.MOV.U32 R6, RZ, RZ, R5 ;  /* 0x000000ffff067224 */ /* 0x000fc400078e0005 */
[----:B-1----:R-:W4:Y:S04]  /*c8e10*/  LDL.LU.64 R24, [R1+0x1568] ;  /* 0x0015680001187983 */ /* 0x002f280000300a00 */
[----:B------:R-:W4:Y:S04]  /*c8e20*/  LDL.LU.64 R26, [R1+0x1520] ;  /* 0x00152000011a7983 */ /* 0x000f280000300a00 */
[----:B------:R1:W-:Y:S01]  /*c8e30*/  LDGSTS.E [R4+0x1f900], desc[UR6][R6.64], P0 ;  /* 0x1f90000006047fae */ /* 0x0003e20008121846 */
[----:B------:R-:W-:-:S05]  /*c8e40*/  IADD3 R5, P2, R28, R161, RZ ;  /* 0x000000a11c057210 */ /* 0x000fca0007f5e0ff */
[----:B-1----:R-:W-:Y:S02]  /*c8e50*/  IMAD.X R6, R29, 0x1, R2, P2 ;  /* 0x000000011d067824 */ /* 0x002fe400010e0602 */
        /* <DEDUP_REMOVED lines=45> */
[----:B------:R-:W4:Y:S01]  /*c9130*/  LDL.LU.64 R128, [R1+0x1100] ;  /* 0x0011000001807983 */ /* 0x000f220000300a00 */
[----:B------:R-:W-:-:S03]  /*c9140*/  IADD3.X R8, R9, R2, RZ, P2, !PT ;  /* 0x0000000209087210 */ /* 0x000fc600017fe4ff */
[----:B------:R-:W4:Y:S01]  /*c9150*/  LDL.LU.64 R126, [R1+0x10f8] ;  /* 0x0010f800017e7983 */ /* 0x000f220000300a00 */
[----:B------:R-:W-:-:S03]  /*c9160*/  IADD3 R9, P2, R10, R161, RZ ;  /* 0x000000a10a097210 */ /* 0x000fc60007f5e0ff */
[----:B------:R-:W4:Y:S02]  /*c9170*/  LDL.LU.64 R124, [R1+0x10f0] ;  /* 0x0010f000017c7983 */ /* 0x000f240000300a00 */
[----:B------:R-:W-:Y:S01]  /*c9180*/  IMAD.X R10, R11, 0x1, R2, P2 ;  /* 0x000000010b0a7824 */ /* 0x000fe200010e0602 */
[-C--:B------:R-:W-:Y:S01]  /*c9190*/  IADD3 R11, P2, R12, R161.reuse, RZ ;  /* 0x000000a10c0b7210 */ /* 0x080fe20007f5e0ff */
[----:B------:R-:W4:Y:S03]  /*c91a0*/  LDL.LU.64 R122, [R1+0x10e8] ;  /* 0x0010e800017a7983 */ /* 0x000f260000300a00 */
[----:B------:R-:W-:Y:S01]  /*c91b0*/  IADD3.X R12, R13, R2, RZ, P2, !PT ;  /* 0x000000020d0c7210 */ /* 0x000fe200017fe4ff */
[----:B------:R-:W4:Y:S01]  /*c91c0*/  LDL.LU.64 R120, [R1+0x10e0] ;  /* 0x0010e00001787983 */ /* 0x000f220000300a00 */
[----:B------:R-:W-:-:S03]  /*c91d0*/  IADD3 R13, P2, R14, R161, RZ ;  /* 0x000000a10e0d7210 */ /* 0x000fc60007f5e0ff */
[----:B------:R-:W4:Y:S02]  /*c91e0*/  LDL.LU.64 R118, [R1+0x10d8] ;  /* 0x0010d80001767983 */ /* 0x000f240000300a00 */
[----:B------:R-:W-:Y:S02]  /*c91f0*/  IMAD.X R14, R15, 0x1, R2, P2 ;  /* 0x000000010f0e7824 */ /* 0x000fe400010e0602 */
[----:B------:R-:W4:Y:S04]  /*c9200*/  LDL.LU.64 R116, [R1+0x10d0] ;  /* 0x0010d00001747983 */ /* 0x000f280000300a00 */
[----:B------:R-:W4:Y:S01]  /*c9210*/  LDL.LU.64 R114, [R1+0x10c8] ;  /* 0x0010c80001727983 */ /* 0x000f220000300a00 */
[----:B---3--:R-:W-:-:S03]  /*c9220*/  IADD3 R15, P2, R16, R161, RZ ;  /* 0x000000a1100f7210 */ /* 0x008fc60007f5e0ff */
[----:B------:R-:W3:Y:S01]  /*c9230*/  LDL.LU.64 R112, [R1+0x10c0] ;  /* 0x0010c00001707983 */ /* 0x000ee20000300a00 */
[----:B------:R-:W-:Y:S02]  /*c9240*/  IADD3.X R16, R17, R2, RZ, P2, !PT ;  /* 0x0000000211107210 */ /* 0x000fe400017fe4ff */
[----:B------:R-:W-:-:S05]  /*c9250*/  IADD3 R17, P2, R18, R161, RZ ;  /* 0x000000a112117210 */ /* 0x000fca0007f5e0ff */
[----:B------:R-:W-:Y:S01]  /*c9260*/  IMAD.X R18, R19, 0x1, R2, P2 ;  /* 0x0000000113127824 */ /* 0x000fe200010e0602 */
[----:B--2---:R-:W-:-:S04]  /*c9270*/  IADD3 R19, P2, R20, R161, RZ ;  /* 0x000000a114137210 */ /* 0x004fc80007f5e0ff */
[----:B------:R-:W-:Y:S02]  /*c9280*/  IADD3.X R20, R21, R2, RZ, P2, !PT ;  /* 0x0000000215147210 */ /* 0x000fe400017fe4ff */
[----:B------:R-:W-:-:S05]  /*c9290*/  IADD3 R21, P2, R22, R161, RZ ;  /* 0x000000a116157210 */ /* 0x000fca0007f5e0ff */
[----:B------:R-:W-:Y:S01]  /*c92a0*/  IMAD.X R22, R23, 0x1, R2, P2 ;  /* 0x0000000117167824 */ /* 0x000fe200010e0602 */
[----:B----4-:R-:W-:-:S04]  /*c92b0*/  IADD3 R23, P2, R24, R161, RZ ;  /* 0x000000a118177210 */ /* 0x010fc80007f5e0ff */
        /* <DEDUP_REMOVED lines=107> */
[----:B---3--:R-:W-:Y:S01]  /*c9970*/  IADD3 R155, P2, R112, R161, RZ ;  /* 0x000000a1709b7210 */ /* 0x008fe20007f5e0ff */
[----:B------:R1:W-:Y:S01]  /*c9980*/  STL.64 [R1+0x46e8], R160 ;  /* 0x0046e8a001007387 */ /* 0x0003e20000100a00 */
[----:B------:R-:W-:Y:S02]  /*c9990*/  IMAD.MOV.U32 R112, RZ, RZ, R5 ;  /* 0x000000ffff707224 */ /* 0x000fe400078e0005 */
[----:B------:R-:W-:Y:S02]  /*c99a0*/  IADD3.X R156, R113, R2, RZ, P2, !PT ;  /* 0x00000002719c7210 */ /* 0x000fe400017fe4ff */
[----:B------:R-:W-:Y:S02]  /*c99b0*/  MOV R113, R6 ;  /* 0x0000000600717202 */ /* 0x000fe40000000f00 */
[----:B------:R-:W-:Y:S01]  /*c99c0*/  MOV R159, R10 ;  /* 0x0000000a009f7202 */ /* 0x000fe20000000f00 */
[----:B------:R-:W-:Y:S01]  /*c99d0*/  IMAD.MOV.U32 R10, RZ, RZ, R11 ;  /* 0x000000ffff0a7224 */ /* 0x000fe200078e000b */
[----:B------:R-:W-:Y:S01]  /*c99e0*/  MOV R11, R12 ;  /* 0x0000000c000b7202 */ /* 0x000fe20000000f00 */
[----:B-1----:R-:W-:Y:S01]  /*c99f0*/  IMAD.MOV.U32 R160, RZ, RZ, R7 ;  /* 0x000000ffffa07224 */ /* 0x002fe200078e0007 */
[----:B------:R-:W-:Y:S01]  /*c9a00*/  MOV R161, R8 ;  /* 0x0000000800a17202 */ /* 0x000fe20000000f00 */
[----:B------:R1:W-:Y:S01]  /*c9a10*/  STL.64 [R1+0x18a0], R112 ;  /* 0x0018a07001007387 */ /* 0x0003e20000100a00 */
[----:B------:R-:W-:Y:S01]  /*c9a20*/  IMAD.MOV.U32 R12, RZ, RZ, R13 ;  /* 0x000000ffff0c7224 */ /* 0x000fe200078e000d */
[----:B------:R-:W-:Y:S01]  /*c9a30*/  MOV R13, R14 ;  /* 0x0000000e000d7202 */ /* 0x000fe20000000f00 */
[----:B------:R-:W-:Y:S01]  /*c9a40*/  IMAD.MOV.U32 R8, RZ, RZ, R15 ;  /* 0x000000ffff087224 */ /* 0x000fe200078e000f */
[----:B------:R2:W-:Y:S04]  /*c9a50*/  STL.64 [R1+0x1898], R160 ;  /* 0x001898a001007387 */ /* 0x0005e80000100a00 */
[----:B------:R-:W3:Y:S01]  /*c9a60*/  LDL.64 R14, [R1+0x18a0] ;  /* 0x0018a000010e7983 */ /* 0x000ee20000100a00 */
        /* <DEDUP_REMOVED lines=20> */
[----:B------:R4:W-:Y:S01]  /*c9bb0*/  STL.64 [R1+0x15c0], R6 ;  /* 0x0015c00601007387 */ /* 0x0009e20000100a00 */
        /* <DEDUP_REMOVED lines=150> */
[----:B-1----:R-:W-:-:S03]  /*ca520*/  IMAD.MOV.U32 R112, RZ, RZ, R155 ;  /* 0x000000ffff707224 */ /* 0x002fc600078e009b */
[----:B------:R-:W-:Y:S01]  /*ca530*/  STL.64 [R1+0x10f0], R124 ;  /* 0x0010f07c01007387 */ /* 0x000fe20000100a00 */
[----:B------:R-:W-:-:S03]  /*ca540*/  MOV R113, R156 ;  /* 0x0000009c00717202 */ /* 0x000fc60000000f00 */
        /* <DEDUP_REMOVED lines=85> */
[----:B------:R-:W-:Y:S02]  /*caaa0*/  STL.64 [R1+0x46d8], R158 ;  /* 0x0046d89e01007387 */ /* 0x000fe40000100a00 */
        /* <DEDUP_REMOVED lines=729> */
[----:B------:R-:W-:Y:S01]  /*cd840*/  IADD3 R107, P2, R108, R161, RZ ;  /* 0x000000a16c6b7210 */ /* 0x000fe20007f5e0ff */
[----:B------:R-:W-:-:S04]  /*cd850*/  IMAD.MOV.U32 R159, RZ, RZ, R6 ;  /* 0x000000ffff9f7224 */ /* 0x000fc800078e0006 */
[----:B------:R-:W-:Y:S01]  /*cd860*/  IMAD.X R108, R109, 0x1, R2, P2 ;  /* 0x000000016d6c7824 */ /* 0x000fe200010e0602 */
[----:B------:R-:W-:Y:S01]  /*cd870*/  IADD3 R109, P2, R110, R161, RZ ;  /* 0x000000a16e6d7210 */ /* 0x000fe20007f5e0ff */
[----:B------:R-:W-:Y:S01]  /*cd880*/  IMAD.MOV.U32 R251, RZ, RZ, R8 ;  /* 0x000000fffffb7224 */ /* 0x000fe200078e0008 */
[----:B------:R-:W-:Y:S01]  /*cd890*/  MOV R158, R5 ;  /* 0x00000005009e7202 */ /* 0x000fe20000000f00 */
[----:B------:R-:W-:Y:S01]  /*cd8a0*/  IMAD.MOV.U32 R249, RZ, RZ, R10 ;  /* 0x000000fffff97224 */ /* 0x000fe200078e000a */
[----:B------:R-:W-:Y:S02]  /*cd8b0*/  IADD3.X R110, R111, R2, RZ, P2, !PT ;  /* 0x000000026f6e7210 */ /* 0x000fe400017fe4ff */
[----:B------:R-:W-:Y:S01]  /*cd8c0*/  MOV R250, R7 ;  /* 0x0000000700fa7202 */ /* 0x000fe20000000f00 */
[----:B------:R-:W-:Y:S01]  /*cd8d0*/  IMAD.MOV.U32 R235, RZ, RZ, R12 ;  /* 0x000000ffffeb7224 */ /* 0x000fe200078e000c */
[----:B------:R-:W-:Y:S02]  /*cd8e0*/  IADD3 R111, P2, R132, R161, RZ ;  /* 0x000000a1846f7210 */ /* 0x000fe40007f5e0ff */
[----:B------:R-:W-:Y:S01]  /*cd8f0*/  MOV R248, R9 ;  /* 0x0000000900f87202 */ /* 0x000fe20000000f00 */
[----:B------:R-:W-:Y:S01]  /*cd900*/  IMAD.MOV.U32 R233, RZ, RZ, R14 ;  /* 0x000000ffffe97224 */ /* 0x000fe200078e000e */
[----:B------:R-:W-:Y:S01]  /*cd910*/  MOV R234, R11 ;  /* 0x0000000b00ea7202 */ /* 0x000fe20000000f00 */
[----:B------:R-:W-:Y:S01]  /*cd920*/  IMAD.MOV.U32 R135, RZ, RZ, R16 ;  /* 0x000000ffff877224 */ /* 0x000fe200078e0010 */
[----:B------:R-:W-:Y:S01]  /*cd930*/  MOV R232, R13 ;  /* 0x0000000d00e87202 */ /* 0x000fe20000000f00 */
[----:B------:R1:W-:Y:S01]  /*cd940*/  STL.64 [R1+0x1890], R158 ;  /* 0x0018909e01007387 */ /* 0x0003e20000100a00 */
[----:B------:R-:W-:-:S02]  /*cd950*/  MOV R134, R15 ;  /* 0x0000000f00867202 */ /* 0x000fc40000000f00 */
[----:B------:R-:W-:Y:S01]  /*cd960*/  MOV R16, R17 ;  /* 0x0000001100107202 */ /* 0x000fe20000000f00 */
[----:B------:R2:W-:Y:S01]  /*cd970*/  STL.64 [R1+0x1888], R250 ;  /* 0x001888fa01007387 */ /* 0x0005e20000100a00 */
[----:B------:R-:W-:Y:S01]  /*cd980*/  IMAD.MOV.U32 R17, RZ, RZ, R18 ;  /* 0x000000ffff117224 */ /* 0x000fe200078e0012 */
[----:B------:R-:W-:Y:S01]  /*cd990*/  MOV R14, R19 ;  /* 0x00000013000e7202 */ /* 0x000fe20000000f00 */
[----:B------:R-:W-:Y:S01]  /*cd9a0*/  IMAD.X R136, R133, 0x1, R2, P2 ;  /* 0x0000000185887824 */ /* 0x000fe200010e0602 */
[----:B------:R4:W-:Y:S01]  /*cd9b0*/  STL.64 [R1+0x1650], R248 ;  /* 0x001650f801007387 */ /* 0x0009e20000100a00 */
[----:B------:R-:W-:Y:S01]  /*cd9c0*/  IMAD.MOV.U32 R15, RZ, RZ, R20 ;  /* 0x000000ffff0f7224 */ /* 0x000fe200078e0014 */
[----:B------:R-:W-:Y:S01]  /*cd9d0*/  IADD3 R137, P2, R130, R161, RZ ;  /* 0x000000a182897210 */ /* 0x000fe20007f5e0ff */
[----:B------:R-:W-:Y:S01]  /*cd9e0*/  IMAD.MOV.U32 R13, RZ, RZ, R22 ;  /* 0x000000ffff0d7224 */ /* 0x000fe200078e0016 */
[----:B------:R4:W-:Y:S01]  /*cd9f0*/  STL.64 [R1+0x1648], R234 ;  /* 0x001648ea01007387 */ /* 0x0009e20000100a00 */
[----:B------:R-:W-:Y:S01]  /*cda00*/  MOV R12, R21 ;  /* 0x00000015000c7202 */ /* 0x000fe20000000f00 */
[----:B------:R-:W-:Y:S01]  /*cda10*/  IMAD.MOV.U32 R11, RZ, RZ, R24 ;  /* 0x000000ffff0b7224 */ /* 0x000fe200078e0018 */
[----:B------:R-:W-:Y:S01]  /*cda20*/  MOV R10, R23 ;  /* 0x00000017000a7202 */ /* 0x000fe20000000f00 */
[----:B------:R4:W-:Y:S01]  /*cda30*/  STL.64 [R1+0x1600], R232 ;  /* 0x001600e801007387 */ /* 0x0009e20000100a00 */
[----:B------:R-:W-:Y:S01]  /*cda40*/  MOV R8, R25 ;  /* 0x0000001900087202 */ /* 0x000fe20000000f00 */
[----:B------:R-:W-:Y:S01]  /*cda50*/  IMAD.MOV.U32 R9, RZ, RZ, R26 ;  /* 0x000000ffff097224 */ /* 0x000fe200078e001a */
[----:B------:R-:W-:Y:S01]  /*cda60*/  MOV R6, R27 ;  /* 0x0000001b00067202 */ /* 0x000fe20000000f00 */
[----:B------:R4:W-:Y:S01]  /*cda70*/  STL.64 [R1+0x15f8], R134 ;  /* 0x0015f88601007387 */ /* 0x0009e20000100a00 */
[----:B------:R-:W-:Y:S01]  /*cda80*/  IMAD.MOV.U32 R7, RZ, RZ, R28 ;  /* 0x000000ffff077224 */ /* 0x000fe200078e001c */
[----:B------:R-:W-:Y:S01]  /*cda90*/  IADD3.X R138, R131, R2, RZ, P2, !PT ;  /* 0x00000002838a7210 */ /* 0x000fe200017fe4ff */
[----:B------:R-:W-:Y:S01]  /*cdaa0*/  IMAD.MOV.U32 R247, RZ, RZ, R30 ;  /* 0x000000fffff77224 */ /* 0x000fe200078e001e */
[----:B------:R-:W-:Y:S01]  /*cdab0*/  STL.64 [R1+0x15b0], R16 ;  /* 0x0015b01001007387 */ /* 0x000fe20000100a00 */
[----:B------:R-:W-:Y:S01]  /*cdac0*/  MOV R246, R29 ;  /* 0x0000001d00f67202 */ /* 0x000fe20000000f00 */
[----:B------:R-:W-:Y:S01]  /*cdad0*/  IMAD.MOV.U32 R245, RZ, RZ, R32 ;  /* 0x000000fffff57224 */ /* 0x000fe200078e0020 */
[----:B------:R-:W-:Y:S01]  /*cdae0*/  IADD3 R139, P2, R128, R161, RZ ;  /* 0x000000a1808b7210 */ /* 0x000fe20007f5e0ff */
[----:B------:R-:W-:Y:S01]  /*cdaf0*/  STL.64 [R1+0x15a8], R14 ;  /* 0x0015a80e01007387 */ /* 0x000fe20000100a00 */
[----:B------:R-:W-:Y:S01]  /*cdb00*/  MOV R244, R31 ;  /* 0x0000001f00f47202 */ /* 0x000fe20000000f00 */
[----:B------:R-:W-:Y:S01]  /*cdb10*/  IMAD.MOV.U32 R243, RZ, RZ, R34 ;  /* 0x000000fffff37224 */ /* 0x000fe200078e0022 */
[----:B------:R-:W-:Y:S01]  /*cdb20*/  MOV R242, R33 ;  /* 0x0000002100f27202 */ /* 0x000fe20000000f00 */
        /* <DEDUP_REMOVED lines=9> */
[----:B------:R4:W-:Y:S01]  /*cdbc0*/  STL.64 [R1+0x1368], R6 ;  /* 0x0013680601007387 */ /* 0x0009e20000100a00 */
[----:B------:R-:W-:Y:S01]  /*cdbd0*/  IMAD.X R140, R129, 0x1, R2, P2 ;  /* 0x00000001818c7824 */ /* 0x000fe200010e0602 */
[----:B------:R-:W-:Y:S01]  /*cdbe0*/  MOV R230, R41 ;  /* 0x0000002900e67202 */ /* 0x000fe20000000f00 */
[----:B------:R-:W-:Y:S01]  /*cdbf0*/  IMAD.MOV.U32 R231, RZ, RZ, R42 ;  /* 0x000000ffffe77224 */ /* 0x000fe200078e002a */
[----:B------:R-:W-:Y:S01]  /*cdc00*/  STL.64 [R1+0x1330], R246 ;  /* 0x001330f601007387 */ /* 0x000fe20000100a00 */
[----:B------:R-:W-:Y:S01]  /*cdc10*/  IADD3 R141, P2, R126, R161, RZ ;  /* 0x000000a17e8d7210 */ /* 0x000fe20007f5e0ff */
        /* <DEDUP_REMOVED lines=12> */
[----:B------:R-:W-:Y:S01]  /*cdce0*/  IADD3.X R142, R127, R2, RZ, P2, !PT ;  /* 0x000000027f8e7210 */ /* 0x000fe200017fe4ff */
[----:B------:R-:W-:Y:S01]  /*cdcf0*/  IMAD.MOV.U32 R221, RZ, RZ, R52 ;  /* 0x000000ffffdd7224 */ /* 0x000fe200078e0034 */
[----:B------:R-:W-:Y:S01]  /*cdd00*/  MOV R220, R51 ;  /* 0x0000003300dc7202 */ /* 0x000fe20000000f00 */
        /* <DEDUP_REMOVED lines=95> */
[----:B---3--:R-:W-:Y:S01]  /*ce300*/  IADD3 R153, P2, R114, R161, RZ ;  /* 0x000000a172997210 */ /* 0x008fe20007f5e0ff */
        /* <DEDUP_REMOVED lines=29> */
[----:B------:R-:W-:Y:S01]  /*ce4e0*/  IMAD.X R156, R113, 0x1, R2, P2 ;  /* 0x00000001719c7824 */ /* 0x000fe200010e0602 */
[----:B------:R-:W-:-:S02]  /*ce4f0*/  MOV R116, R151 ;  /* 0x0000009700747202 */ /* 0x000fc40000000f00 */
[----:B------:R-:W-:Y:S01]  /*ce500*/  STL.64 [R1+0xee8], R128 ;  /* 0x000ee88001007387 */ /* 0x000fe20000100a00 */
[----:B------:R-:W-:-:S03]  /*ce510*/  IMAD.MOV.U32 R117, RZ, RZ, R152 ;  /* 0x000000ffff757224 */ /* 0x000fc600078e0098 */
[----:B------:R-:W-:Y:S01]  /*ce520*/  STL.64 [R1+0xee0], R126 ;  /* 0x000ee07e01007387 */ /* 0x000fe20000100a00 */
[----:B------:R-:W-:Y:S01]  /*ce530*/  MOV R114, R153 ;  /* 0x0000009900727202 */ /* 0x000fe20000000f00 */
[----:B------:R-:W-:Y:S02]  /*ce540*/  IMAD.MOV.U32 R115, RZ, RZ, R154 ;  /* 0x000000ffff737224 */ /* 0x000fe400078e009a */
[----:B------:R-:W-:Y:S01]  /*ce550*/  STL.64 [R1+0xed8], R124 ;  /* 0x000ed87c01007387 */ /* 0x000fe20000100a00 */
[----:B------:R-:W-:-:S03]  /*ce560*/  MOV R112, R155 ;  /* 0x0000009b00707202 */ /* 0x000fc60000000f00 */
[----:B------:R-:W-:Y:S01]  /*ce570*/  STL.64 [R1+0xed0], R122 ;  /* 0x000ed07a01007387 */ /* 0x000fe20000100a00 */
[----:B------:R-:W-:-:S03]  /*ce580*/  IMAD.MOV.U32 R113, RZ, RZ, R156 ;  /* 0x000000ffff717224 */ /* 0x000fc600078e009c */
[----:B------:R-:W-:Y:S04]  /*ce590*/  LDGSTS.E [R4+0x20a00], desc[UR6][R158.64], P1 ;  /* 0x20a000009e047fae */ /* 0x000fe80008921846 */
[----:B------:R-:W-:Y:S04]  /*ce5a0*/  STL.64 [R1+0xec8], R120 ;  /* 0x000ec87801007387 */ /* 0x000fe80000100a00 */
[----:B------:R-:W-:Y:S04]  /*ce5b0*/  LDGSTS.E [R4+0x20b00], desc[UR6][R250.64], P0 ;  /* 0x20b00000fa047fae */ /* 0x000fe80008121846 */
[----:B------:R-:W-:Y:S04]  /*ce5c0*/  STL.64 [R1+0xec0], R118 ;  /* 0x000ec07601007387 */ /* 0x000fe80000100a00 */
[----:B------:R-:W-:Y:S04]  /*ce5d0*/  LDGSTS.E [R4+0x21a00], desc[UR6][R248.64], P1 ;  /* 0x21a00000f8047fae */ /* 0x000fe80008921846 */
[----:B-1----:R-:W3:Y:S04]  /*ce5e0*/  LDL.LU.64 R158, [R1+0x46d8] ;  /* 0x0046d800019e7983 */ /* 0x002ee80000300a00 */
[----:B------:R-:W-:Y:S04]  /*ce5f0*/  LDGSTS.E [R4+0x21b00], desc[UR6][R234.64], P0 ;  /* 0x21b00000ea047fae */ /* 0x000fe80008121846 */
[----:B------:R-:W-:Y:S04]  /*ce600*/  STL.64 [R1+0xeb8], R116 ;  /* 0x000eb87401007387 */ /* 0x000fe80000100a00 */
[----:B------:R-:W-:Y:S04]  /*ce610*/  LDGSTS.E [R4+0x22a00], desc[UR6][R232.64], P1 ;  /* 0x22a00000e8047fae */ /* 0x000fe80008921846 */
[----:B--2---:R-:W5:Y:S04]  /*ce620*/  LDL.LU.64 R250, [R1+0x46d0] ;  /* 0x0046d00001fa7983 */ /* 0x004f680000300a00 */
[----:B------:R-:W-:Y:S04]  /*ce630*/  LDGSTS.E [R4+0x22b00], desc[UR6][R134.64], P0 ;  /* 0x22b0000086047fae */ /* 0x000fe80008121846 */
[----:B------:R-:W-:Y:S04]  /*ce640*/  STL.64 [R1+0xeb0], R114 ;  /* 0x000eb07201007387 */ /* 0x000fe80000100a00 */
[----:B------:R-:W-:Y:S04]  /*ce650*/  LDGSTS.E [R4+0x23a00], desc[UR6][R16.64], P1 ;  /* 0x23a0000010047fae */ /* 0x000fe80008921846 */
[----:B----4-:R-:W5:Y:S04]  /*ce660*/  LDL.LU.64 R248, [R1+0x46c8] ;  /* 0x0046c80001f87983 */ /* 0x010f680000300a00 */
[----:B------:R-:W-:Y:S04]  /*ce670*/  LDGSTS.E [R4+0x23b00], desc[UR6][R14.64], P0 ;  /* 0x23b000000e047fae */ /* 0x000fe80008121846 */
[----:B------:R-:W-:Y:S04]  /*ce680*/  STL.64 [R1+0xea8], R112 ;  /* 0x000ea87001007387 */ /* 0x000fe80000100a00 */
[----:B------:R-:W-:Y:S04]  /*ce690*/  LDGSTS.E [R4+0x24a00], desc[UR6][R12.64], P1 ;  /* 0x24a000000c047fae */ /* 0x000fe80008921846 */
[----:B------:R-:W5:Y:S04]  /*ce6a0*/  LDL.LU.64 R234, [R1+0x46c0] ;  /* 0x0046c00001ea7983 */ /* 0x000f680000300a00 */
[----:B------:R-:W-:Y:S04]  /*ce6b0*/  LDGSTS.E [R4+0x24b00], desc[UR6][R10.64], P0 ;  /* 0x24b000000a047fae */ /* 0x000fe80008121846 */
[----:B------:R-:W5:Y:S04]  /*ce6c0*/  LDL.LU.64 R232, [R1+0x46b8] ;  /* 0x0046b80001e87983 */ /* 0x000f680000300a00 */
[----:B------:R-:W-:Y:S04]  /*ce6d0*/  LDGSTS.E [R4+0x25a00], desc[UR6][R8.64], P1 ;  /* 0x25a0000008047fae */ /* 0x000fe80008921846 */
[----:B------:R-:W5:Y:S04]  /*ce6e0*/  LDL.LU.64 R134, [R1+0x46b0] ;  /* 0x0046b00001867983 */ /* 0x000f680000300a00 */
[----:B------:R1:W-:Y:S04]  /*ce6f0*/  LDGSTS.E [R4+0x25b00], desc[UR6][R6.64], P0 ;  /* 0x25b0000006047fae */ /* 0x0003e80008121846 */
[----:B------:R-:W-:Y:S04]  /*ce700*/  LDGSTS.E [R4+0x26a00], desc[UR6][R246.64], P1 ;  /* 0x26a00000f6047fae */ /* 0x000fe80008921846 */
[----:B------:R-:W-:Y:S04]  /*ce710*/  LDGSTS.E [R4+0x26b00], desc[UR6][R244.64], P0 ;  /* 0x26b00000f4047fae */ /* 0x000fe80008121846 */
[----:B------:R-:W1:Y:S04]  /*ce720*/  LDL.LU R6, [R1+0x2c74] ;  /* 0x002c740001067983 */ /* 0x000e680000300800 */
[----:B------:R-:W2:Y:S04]  /*ce730*/  LDL.LU R13, [R1+0x2c6c] ;  /* 0x002c6c00010d7983 */ /* 0x000ea80000300800 */
        /* <DEDUP_REMOVED lines=32> */
[----:B------:R-:W4:Y:S04]  /*ce940*/  LDL.LU R17, [R1+0x2b68] ;  /* 0x002b680001117983 */ /* 0x000f280000300800 */
[----:B------:R-:W-:Y:S04]  /*ce950*/  LDGSTS.E [R4+0x34a00], desc[UR6][R186.64], P1 ;  /* 0x34a00000ba047fae */ /* 0x000fe80008921846 */
[----:B------:R-:W4:Y:S04]  /*ce960*/  LDL.LU R14, [R1+0x2b74] ;  /* 0x002b7400010e7983 */ /* 0x000f280000300800 */
        /* <DEDUP_REMOVED lines=18> */
[----:B---3--:R-:W-:-:S03]  /*cea90*/  LOP3.LUT R5, R158, 0x60, RZ, 0x3c, !PT ;  /* 0x000000609e057812 */ /* 0x008fc600078e3cff */
[----:B------:R-:W-:Y:S04]  /*ceaa0*/  LDGSTS.E [R4+0x3cb00], desc[UR6][R124.64], P0 ;  /* 0x3cb000007c047fae */ /* 0x000fe80008121846 */
[----:B------:R-:W-:Y:S01]  /*ceab0*/  LDGSTS.E [R4+0x3da00], desc[UR6][R122.64], P1 ;  /* 0x3da000007a047fae */ /* 0x000fe20008921846 */
[----:B------:R-:W-:-:S03]  /*ceac0*/  IMAD.IADD R5, R5, 0x1, R157 ;  /* 0x0000000105057824 */ /* 0x000fc600078e029d */
[----:B------:R-:W-:Y:S04]  /*cead0*/  LDGSTS.E [R4+0x3db00], desc[UR6][R120.64], P0 ;  /* 0x3db0000078047fae */ /* 0x000fe80008121846 */
[----:B------:R-:W-:Y:S04]  /*ceae0*/  LDGSTS.E [R4+0x3ea00], desc[UR6][R118.64], P1 ;  /* 0x3ea0000076047fae */ /* 0x000fe80008921846 */
[----:B------:R-:W-:Y:S04]  /*ceaf0*/  LDGSTS.E [R4+0x3eb00], desc[UR6][R116.64], P0 ;  /* 0x3eb0000074047fae */ /* 0x000fe80008121846 */
[----:B------:R-:W-:Y:S04]  /*ceb00*/  LDGSTS.E [R4+0x3fa00], desc[UR6][R114.64], P1 ;  /* 0x3fa0000072047fae */ /* 0x000fe80008921846 */
[----:B------:R-:W-:Y:S01]  /*ceb10*/  LDGSTS.E [R4+0x3fb00], desc[UR6][R112.64], P0 ;  /* 0x3fb0000070047fae */ /* 0x000fe20008121846 */
[----:B-1----:R-:W-:-:S02]  /*ceb20*/  IADD3 R6, P2, R6, R161, RZ ;  /* 0x000000a106067210 */ /* 0x002fc40007f5e0ff */
[----:B--2---:R-:W-:-:S03]  /*ceb30*/  IADD3 R13, P3, R13, R161, RZ ;  /* 0x000000a10d0d7210 */ /* 0x004fc60007f7e0ff */
[----:B------:R-:W-:Y:S01]  /*ceb40*/  STL [R1+0x2c74], R6 ;  /* 0x002c740601007387 */ /* 0x000fe20000100800 */
[----:B----4-:R-:W-:-:S03]  /*ceb50*/  IADD3.X R7, R7, R2, RZ, P2, !PT ;  /* 0x0000000207077210 */ /* 0x010fc600017fe4ff */
        /* <DEDUP_REMOVED lines=24> */
[----:B------:R-:W4:Y:S04]  /*cece0*/  LDL.LU R16, [R1+0x2a68] ;  /* 0x002a680001107983 */ /* 0x000f280000300800 */
        /* <DEDUP_REMOVED lines=8> */
[----:B------:R-:W-:Y:S01]  /*ced70*/  IMAD.X R17, R17, 0x1, R2, P2 ;  /* 0x0000000111117824 */ /* 0x000fe200010e0602 */
[----:B------:R1:W-:Y:S02]  /*ced80*/  STL [R1+0x2b74], R14 ;  /* 0x002b740e01007387 */ /* 0x0003e40000100800 */
[----:B-1----:R-:W-:Y:S02]  /*ced90*/  IMAD.MOV.U32 R6, RZ, RZ, R14 ;  /* 0x000000ffff067224 */ /* 0x002fe400078e000e */
[----:B------:R1:W-:Y:S01]  /*ceda0*/  STL [R1+0x2b68], R17 ;  /* 0x002b681101007387 */ /* 0x0003e20000100800 */
[----:B------:R-:W-:-:S05]  /*cedb0*/  MOV R7, R17 ;  /* 0x0000001100077202 */ /* 0x000fca0000000f00 */
[----:B------:R1:W-:Y:S01]  /*cedc0*/  LDGSTS.E [R5+0x2c00], desc[UR6][R6.64], P1 ;  /* 0x02c0000006057fae */ /* 0x0003e20008921846 */
[----:B------:R-:W-:-:S04]  /*cedd0*/  IADD3 R11, P3, R11, R161, RZ ;  /* 0x000000a10b0b7210 */ /* 0x000fc80007f7e0ff */
[----:B------:R-:W-:Y:S01]  /*cede0*/  IADD3.X R21, R21, R2, RZ, P3, !PT ;  /* 0x0000000215157210 */ /* 0x000fe20001ffe4ff */
[----:B------:R1:W-:Y:S04]  /*cedf0*/  STL [R1+0x2b6c], R11 ;  /* 0x002b6c0b01007387 */ /* 0x0003e80000100800 */
[----:B------:R-:W4:Y:S04]  /*cee00*/  LDL.LU R14, [R1+0x29e8] ;  /* 0x0029e800010e7983 */ /* 0x000f280000300800 */
[----:B------:R-:W-:Y:S04]  /*cee10*/  STL [R1+0x2b60], R21 ;  /* 0x002b601501007387 */ /* 0x000fe80000100800 */
[----:B-1----:R-:W4:Y:S01]  /*cee20*/  LDL.LU R17, [R1+0x29e0] ;  /* 0x0029e00001117983 */ /* 0x002f220000300800 */
[----:B------:R-:W-:Y:S01]  /*cee30*/  IMAD.MOV.U32 R6, RZ, RZ, R11 ;  /* 0x000000ffff067224 */ /* 0x000fe200078e000b */
[----:B------:R-:W-:-:S02]  /*cee40*/  MOV R7, R21 ;  /* 0x0000001500077202 */ /* 0x000fc40000000f00 */
[----:B------:R-:W4:Y:S04]  /*cee50*/  LDL.LU R4, [R1+0x2974] ;  /* 0x0029740001047983 */ /* 0x000f280000300800 */
[----:B------:R-:W4:Y:S04]  /*cee60*/  LDL.LU R11, [R1+0x296c] ;  /* 0x00296c00010b7983 */ /* 0x000f280000300800 */
[----:B------:R1:W-:Y:S01]  /*cee70*/  LDGSTS.E [R5+0x2d00], desc[UR6][R6.64], P0 ;  /* 0x02d0000006057fae */ /* 0x0003e20008121846 */
[-C--:B--2---:R-:W-:Y:S02]  /*cee80*/  IADD3 R15, P2, R15, R161.reuse, RZ ;  /* 0x000000a10f0f7210 */ /* 0x084fe40007f5e0ff */
        /* <DEDUP_REMOVED lines=26> */
[----:B------:R-:W-:-:S03]  /*cf030*/  IMAD.MOV.U32 R6, RZ, RZ, R12 ;  /* 0x000000ffff067224 */ /* 0x000fc600078e000c */
[----:B------:R-:W-:Y:S04]  /*cf040*/  STL [R1+0x2a60], R20 ;  /* 0x002a601401007387 */ /* 0x000fe80000100800 */
[----:B------:R-:W3:Y:S01]  /*cf050*/  LDL.LU R12, [R1+0x28e0] ;  /* 0x0028e000010c7983 */ /* 0x000ee20000300800 */
[----:B------:R-:W-:-:S03]  /*cf060*/  IADD3 R9, P2, R9, R161, RZ ;  /* 0x000000a109097210 */ /* 0x000fc60007f5e0ff */
[----:B------:R1:W-:Y:S01]  /*cf070*/  LDGSTS.E [R5+0x4c00], desc[UR6][R6.64], P1 ;  /* 0x04c0000006057fae */ /* 0x0003e20008921846 */
[----:B------:R-:W-:-:S03]  /*cf080*/  IADD3 R10, P3, R10, R161, RZ ;  /* 0x000000a10a0a7210 */ /* 0x000fc60007f7e0ff */
[----:B------:R-:W-:Y:S01]  /*cf090*/  STL [R1+0x29f4], R9 ;  /* 0x0029f40901007387 */ /* 0x000fe20000100800 */
[----:B-1----:R-:W-:Y:S01]  /*cf0a0*/  IMAD.MOV.U32 R6, RZ, RZ, R19 ;  /* 0x000000ffff067224 */ /* 0x002fe200078e0013 */
[----:B------:R-:W-:-:S05]  /*cf0b0*/  MOV R7, R20 ;  /* 0x0000001400077202 */ /* 0x000fca0000000f00 */
[----:B------:R1:W-:Y:S02]  /*cf0c0*/  LDGSTS.E [R5+0x4d00], desc[UR6][R6.64], P0 ;  /* 0x04d0000006057fae */ /* 0x0003e40008121846 */
[----:B-1----:R-:W-:Y:S02]  /*cf0d0*/  IMAD.MOV.U32 R6, RZ, RZ, R9 ;  /* 0x000000ffff067224 */ /* 0x002fe400078e0009 */
[----:B------:R-:W-:-:S05]  /*cf0e0*/  IMAD.X R14, R14, 0x1, R2, P2 ;  /* 0x000000010e0e7824 */ /* 0x000fca00010e0602 */
[----:B------:R1:W-:Y:S01]  /*cf0f0*/  STL [R1+0x29e8], R14 ;  /* 0x0029e80e01007387 */ /* 0x0003e20000100800 */
[----:B------:R-:W-:Y:S02]  /*cf100*/  MOV R7, R14 ;  /* 0x0000000e00077202 */ /* 0x000fe40000000f00 */
[----:B------:R-:W-:Y:S01]  /*cf110*/  IADD3.X R17, R17, R2, RZ, P3, !PT ;  /* 0x0000000211117210 */ /* 0x000fe20001ffe4ff */
[----:B------:R-:W-:Y:S04]  /*cf120*/  STL [R1+0x29ec], R10 ;  /* 0x0029ec0a01007387 */ /* 0x000fe80000100800 */
[----:B------:R1:W-:Y:S04]  /*cf130*/  LDGSTS.E [R5+0x5c00], desc[UR6][R6.64], P1 ;  /* 0x05c0000006057fae */ /* 0x0003e80008921846 */
[----:B-1----:R-:W3:Y:S04]  /*cf140*/  LDL.LU R14, [R1+0x2874] ;  /* 0x00287400010e7983 */ /* 0x002ee80000300800 */
[----:B------:R1:W-:Y:S04]  /*cf150*/  STL [R1+0x29e0], R17 ;  /* 0x0029e01101007387 */ /* 0x0003e80000100800 */
[----:B------:R-:W3:Y:S01]  /*cf160*/  LDL.LU R9, [R1+0x286c] ;  /* 0x00286c0001097983 */ /* 0x000ee20000300800 */
[----:B------:R-:W-:-:S03]  /*cf170*/  MOV R7, R17 ;  /* 0x0000001100077202 */ /* 0x000fc60000000f00 */
[----:B-1----:R-:W3:Y:S01]  /*cf180*/  LDL.LU R17, [R1+0x2868] ;  /* 0x0028680001117983 */ /* 0x002ee20000300800 */
[-C--:B------:R-:W-:Y:S01]  /*cf190*/  IADD3 R4, P2, R4, R161.reuse, RZ ;  /* 0x000000a104047210 */ /* 0x080fe20007f5e0ff */
[----:B------:R-:W-:Y:S02]  /*cf1a0*/  IMAD.MOV.U32 R6, RZ, RZ, R10 ;  /* 0x000000ffff067224 */ /* 0x000fe400078e000a */
        /* <DEDUP_REMOVED lines=33> */
[----:B------:R1:W-:Y:S02]  /*cf3c0*/  LDGSTS.E [R5+0x7c00], desc[UR6][R6.64], P1 ;  /* 0x07c0000006057fae */ /* 0x0003e40008921846 */
[----:B-1----:R-:W-:Y:S01]  /*cf3d0*/  IMAD.MOV.U32 R6, RZ, RZ, R8 ;  /* 0x000000ffff067224 */ /* 0x002fe200078e0008 */
[----:B------:R-:W-:Y:S01]  /*cf3e0*/  MOV R7, R12 ;  /* 0x0000000c00077202 */ /* 0x000fe20000000f00 */
        /* <DEDUP_REMOVED lines=156> */
[----:B------:R-:W3:Y:S04]  /*cfdb0*/  LDL.LU R13, [R1+0x2120] ;  /* 0x00212000010d7983 */ /* 0x000ee80000300800 */
        /* <DEDUP_REMOVED lines=14> */
[----:B------:R1:W-:Y:S04]  /*cfea0*/  STL [R1+0x202c], R16 ;  /* 0x00202c1001007387 */ /* 0x0003e80000100800 */
[----:B------:R1:W-:Y:S04]  /*cfeb0*/  LDGSTS.E [R5+0x11c00], desc[UR6][R6.64], P1 ;  /* 0x11c0000006057fae */ /* 0x0003e80008921846 */
[----:B-1----:R-:W3:Y:S04]  /*cfec0*/  LDL.LU R14, [R1+0x21a4] ;  /* 0x0021a400010e7983 */ /* 0x002ee80000300800 */
[----:B------:R1:W-:Y:S04]  /*cfed0*/  STL [R1+0x2028], R17 ;  /* 0x0020281101007387 */ /* 0x0003e80000100800 */
[----:B------:R-:W3:Y:S01]  /*cfee0*/  LDL.LU R4, [R1+0x21ac] ;  /* 0x0021ac0001047983 */ /* 0x000ee20000300800 */
[----:B------:R-:W-:-:S03]  /*cfef0*/  IMAD.MOV.U32 R6, RZ, RZ, R16 ;  /* 0x000000ffff067224 */ /* 0x000fc600078e0010 */
[----:B------:R-:W3:Y:S01]  /*cff00*/  LDL.LU R16, [R1+0x21a0] ;  /* 0x0021a00001107983 */ /* 0x000ee20000300800 */
[----:B------:R-:W-:Y:S02]  /*cff10*/  IADD3 R8, P2, R8, R161, RZ ;  /* 0x000000a108087210 */ /* 0x000fe40007f5e0ff */
[----:B------:R-:W-:Y:S02]  /*cff20*/  MOV R7, R17 ;  /* 0x0000001100077202 */ /* 0x000fe40000000f00 */
[----:B-1----:R-:W3:Y:S01]  /*cff30*/  LDL.LU R17, [R1+0x21a8] ;  /* 0x0021a80001117983 */ /* 0x002ee20000300800 */
        /* <DEDUP_REMOVED lines=89> */
[----:B------:R1:W-:Y:S02]  /*d04d0*/  STL [R1+0x231c], R9 ;  /* 0x00231c0901007387 */ /* 0x0003e40000100800 */
        /* <DEDUP_REMOVED lines=9> */
[----:B------:R-:W3:Y:S04]  /*d0570*/  LDL.LU R9, [R1+0x24fc] ;  /* 0x0024fc0001097983 */ /* 0x000ee80000300800 */
[----:B------:R1:W-:Y:S04]  /*d0580*/  STL [R1+0x2320], R16 ;  /* 0x0023201001007387 */ /* 0x0003e80000100800 */
[----:B------:R1:W-:Y:S04]  /*d0590*/  LDGSTS.E [R5+0x17c00], desc[UR6][R6.64], P1 ;  /* 0x17c0000006057fae */ /* 0x0003e80008921846 */
[----:B-1----:R-:W3:Y:S01]  /*d05a0*/  LDL.LU R14, [R1+0x2504] ;  /* 0x00250400010e7983 */ /* 0x002ee20000300800 */
[----:B------:R-:W-:Y:S01]  /*d05b0*/  IADD3 R4, P2, R4, R161, RZ ;  /* 0x000000a104047210 */ /* 0x000fe20007f5e0ff */
[----:B------:R-:W-:-:S02]  /*d05c0*/  IMAD.MOV.U32 R6, RZ, RZ, R11 ;  /* 0x000000ffff067224 */ /* 0x000fc400078e000b */
[----:B------:R-:W3:Y:S01]  /*d05d0*/  LDL.LU R11, [R1+0x24f8] ;  /* 0x0024f800010b7983 */ /* 0x000ee20000300800 */
[----:B------:R-:W-:-:S03]  /*d05e0*/  MOV R7, R16 ;  /* 0x0000001000077202 */ /* 0x000fc60000000f00 */
        /* <DEDUP_REMOVED lines=36> */
[----:B------:R-:W4:Y:S04]  /*d0830*/  LDL.LU R10, [R1+0x267c] ;  /* 0x00267c00010a7983 */ /* 0x000f280000300800 */
[----:B------:R-:W4:Y:S04]  /*d0840*/  LDL.LU R8, [R1+0x2684] ;  /* 0x0026840001087983 */ /* 0x000f280000300800 */
[----:B------:R1:W-:Y:S01]  /*d0850*/  LDGSTS.E [R5+0x19d00], desc[UR6][R6.64], P0 ;  /* 0x19d0000006057fae */ /* 0x0003e20008121846 */
[----:B------:R-:W-:-:S05]  /*d0860*/  IADD3 R9, P2, R9, R161, RZ ;  /* 0x000000a109097210 */ /* 0x000fca0007f5e0ff */
[----:B------:R-:W-:Y:S01]  /*d0870*/  STL [R1+0x24fc], R9 ;  /* 0x0024fc0901007387 */ /* 0x000fe20000100800 */
[----:B------:R-:W-:Y:S01]  /*d0880*/  IADD3 R14, P3, R14, R161, RZ ;  /* 0x000000a10e0e7210 */ /* 0x000fe20007f7e0ff */
[----:B------:R-:W-:-:S05]  /*d0890*/  IMAD.X R11, R11, 0x1, R2, P2 ;  /* 0x000000010b0b7824 */ /* 0x000fca00010e0602 */
[----:B------:R1:W-:Y:S02]  /*d08a0*/  STL [R1+0x24f8], R11 ;  /* 0x0024f80b01007387 */ /* 0x0003e40000100800 */
[----:B-1----:R-:W-:Y:S02]  /*d08b0*/  MOV R7, R11 ;  /* 0x0000000b00077202 */ /* 0x002fe40000000f00 */
[----:B------:R-:W-:Y:S01]  /*d08c0*/  IADD3.X R16, R16, R2, RZ, P3, !PT ;  /* 0x0000000210107210 */ /* 0x000fe20001ffe4ff */
[----:B------:R1:W-:Y:S01]  /*d08d0*/  STL [R1+0x2504], R14 ;  /* 0x0025040e01007387 */ /* 0x0003e20000100800 */
[----:B------:R-:W-:-:S03]  /*d08e0*/  IMAD.MOV.U32 R6, RZ, RZ, R9 ;  /* 0x000000ffff067224 */ /* 0x000fc600078e0009 */
[----:B------:R-:W4:Y:S04]  /*d08f0*/  LDL.LU R11, [R1+0x2678] ;  /* 0x00267800010b7983 */ /* 0x000f280000300800 */
        /* <DEDUP_REMOVED lines=34> */
[----:B------:R-:W-:-:S02]  /*d0b20*/  MOV R7, R20 ;  /* 0x0000001400077202 */ /* 0x000fc40000000f00 */
[----:B------:R-:W-:-:S03]  /*d0b30*/  IADD3 R10, P2, R10, R161, RZ ;  /* 0x000000a10a0a7210 */ /* 0x000fc60007f5e0ff */
[----:B------:R1:W-:Y:S01]  /*d0b40*/  LDGSTS.E [R5+0x1bd00], desc[UR6][R6.64], P0 ;  /* 0x1bd0000006057fae */ /* 0x0003e20008121846 */
[----:B------:R-:W-:Y:S01]  /*d0b50*/  IADD3 R8, P3, R8, R161, RZ ;  /* 0x000000a108087210 */ /* 0x000fe20007f7e0ff */
[----:B-1----:R-:W-:Y:S01]  /*d0b60*/  IMAD.MOV.U32 R6, RZ, RZ, R18 ;  /* 0x000000ffff067224 */ /* 0x002fe200078e0012 */
[----:B------:R-:W-:-:S05]  /*d0b70*/  MOV R7, R19 ;  /* 0x0000001300077202 */ /* 0x000fca0000000f00 */
[----:B------:R1:W-:Y:S02]  /*d0b80*/  LDGSTS.E [R5+0x1cc00], desc[UR6][R6.64], P1 ;  /* 0x1cc0000006057fae */ /* 0x0003e40008921846 */
[----:B-1----:R-:W-:Y:S01]  /*d0b90*/  IMAD.MOV.U32 R6, RZ, RZ, R12 ;  /* 0x000000ffff067224 */ /* 0x002fe200078e000c */
[----:B------:R-:W-:Y:S01]  /*d0ba0*/  MOV R7, R13 ;  /* 0x0000000d00077202 */ /* 0x000fe20000000f00 */
[----:B------:R-:W-:Y:S04]  /*d0bb0*/  STL [R1+0x267c], R10 ;  /* 0x00267c0a01007387 */ /* 0x000fe80000100800 */
[----:B------:R1:W-:Y:S02]  /*d0bc0*/  LDGSTS.E [R5+0x1cd00], desc[UR6][R6.64], P0 ;  /* 0x1cd0000006057fae */ /* 0x0003e40008121846 */
[----:B-1----:R-:W-:-:S02]  /*d0bd0*/  IMAD.MOV.U32 R6, RZ, RZ, R10 ;  /* 0x000000ffff067224 */ /* 0x002fc400078e000a */
[----:B------:R-:W-:-:S05]  /*d0be0*/  IMAD.X R11, R11, 0x1, R2, P2 ;  /* 0x000000010b0b7824 */ /* 0x000fca00010e0602 */
[----:B------:R-:W-:Y:S02]  /*d0bf0*/  MOV R7, R11 ;  /* 0x0000000b00077202 */ /* 0x000fe40000000f00 */
[----:B------:R-:W-:Y:S01]  /*d0c00*/  IADD3.X R9, R9, R2, RZ, P3, !PT ;  /* 0x0000000209097210 */ /* 0x000fe20001ffe4ff */
[----:B------:R-:W-:Y:S04]  /*d0c10*/  STL [R1+0x2678], R11 ;  /* 0x0026780b01007387 */ /* 0x000fe80000100800 */
[----:B------:R-:W-:Y:S04]  /*d0c20*/  STL [R1+0x2684], R8 ;  /* 0x0026840801007387 */ /* 0x000fe80000100800 */
[----:B------:R1:W-:Y:S04]  /*d0c30*/  LDGSTS.E [R5+0x1dc00], desc[UR6][R6.64], P1 ;  /* 0x1dc0000006057fae */ /* 0x0003e80008921846 */
[----:B------:R1:W-:Y:S02]  /*d0c40*/  STL [R1+0x2680], R9 ;  /* 0x0026800901007387 */ /* 0x0003e40000100800 */
[----:B-1----:R-:W-:Y:S01]  /*d0c50*/  IMAD.MOV.U32 R6, RZ, RZ, R8 ;  /* 0x000000ffff067224 */ /* 0x002fe200078e0008 */
[----:B------:R-:W-:-:S02]  /*d0c60*/  MOV R7, R9 ;  /* 0x0000000900077202 */ /* 0x000fc40000000f00 */
[----:B------:R-:W4:Y:S01]  /*d0c70*/  LDL.LU.64 R8, [R1+0x1880] ;  /* 0x0018800001087983 */ /* 0x000f220000300a00 */
[----:B------:R-:W-:-:S03]  /*d0c80*/  IADD3 R14, P2, R14, R161, RZ ;  /* 0x000000a10e0e7210 */ /* 0x000fc60007f5e0ff */
        /* <DEDUP_REMOVED lines=32> */
[----:B----4-:R-:W-:-:S03]  /*d0e90*/  MOV R7, R24 ;  /* 0x0000001800077202 */ /* 0x010fc60000000f00 */
[----:B-1----:R-:W4:Y:S04]  /*d0ea0*/  LDL.LU.64 R24, [R1+0x1550] ;  /* 0x0015500001187983 */ /* 0x002f280000300a00 */
        /* <DEDUP_REMOVED lines=44> */
[----:B------:R-:W-:-:S03]  /*d1170*/  IMAD.MOV.U32 R6, RZ, RZ, R4 ;  /* 0x000000ffff067224 */ /* 0x000fc600078e0004 */
[----:B------:R-:W4:Y:S04]  /*d1180*/  LDL.LU.64 R132, [R1+0xd98] ;  /* 0x000d980001847983 */ /* 0x000f280000300a00 */
[----:B------:R-:W4:Y:S04]  /*d1190*/  LDL.LU.64 R130, [R1+0xd90] ;  /* 0x000d900001827983 */ /* 0x000f280000300a00 */
[----:B------:R1:W-:Y:S04]  /*d11a0*/  LDGSTS.E [R5+0x1fd00], desc[UR6][R6.64], P0 ;  /* 0x1fd0000006057fae */ /* 0x0003e80008121846 */
[----:B------:R-:W4:Y:S04]  /*d11b0*/  LDL.LU.64 R128, [R1+0xd88] ;  /* 0x000d880001807983 */ /* 0x000f280000300a00 */
[----:B------:R-:W4:Y:S01]  /*d11c0*/  LDL.LU.64 R126, [R1+0xd80] ;  /* 0x000d8000017e7983 */ /* 0x000f220000300a00 */
[----:B-1----:R-:W-:-:S03]  /*d11d0*/  IADD3 R6, P2, R8, R161, RZ ;  /* 0x000000a108067210 */ /* 0x002fc60007f5e0ff */
[----:B------:R-:W4:Y:S01]  /*d11e0*/  LDL.LU.64 R124, [R1+0xd78] ;  /* 0x000d7800017c7983 */ /* 0x000f220000300a00 */
[----:B------:R-:W-:-:S03]  /*d11f0*/  IADD3.X R7, R9, R2, RZ, P2, !PT ;  /* 0x0000000209077210 */ /* 0x000fc600017fe4ff */
[----:B------:R-:W4:Y:S01]  /*d1200*/  LDL.LU.64 R122, [R1+0xd70] ;  /* 0x000d7000017a7983 */ /* 0x000f220000300a00 */
[----:B------:R-:W-:-:S03]  /*d1210*/  IADD3 R8, P2, R10, R161, RZ ;  /* 0x000000a10a087210 */ /* 0x000fc60007f5e0ff */
[----:B------:R-:W4:Y:S02]  /*d1220*/  LDL.LU.64 R120, [R1+0xd68] ;  /* 0x000d680001787983 */ /* 0x000f240000300a00 */
[----:B------:R-:W-:Y:S01]  /*d1230*/  IMAD.X R9, R11, 0x1, R2, P2 ;  /* 0x000000010b097824 */ /* 0x000fe200010e0602 */
[----:B------:R-:W-:Y:S01]  /*d1240*/  IADD3 R10, P2, R12, R161, RZ ;  /* 0x000000a10c0a7210 */ /* 0x000fe20007f5e0ff */
[----:B------:R-:W4:Y:S03]  /*d1250*/  LDL.LU.64 R118, [R1+0xd60] ;  /* 0x000d600001767983 */ /* 0x000f260000300a00 */
[----:B------:R-:W-:Y:S01]  /*d1260*/  IADD3.X R11, R13, R2, RZ, P2, !PT ;  /* 0x000000020d0b7210 */ /* 0x000fe200017fe4ff */
[----:B------:R-:W4:Y:S04]  /*d1270*/  LDL.LU.64 R116, [R1+0xd58] ;  /* 0x000d580001747983 */ /* 0x000f280000300a00 */
[----:B------:R-:W4:Y:S04]  /*d1280*/  LDL.LU.64 R114, [R1+0xd50] ;  /* 0x000d500001727983 */ /* 0x000f280000300a00 */
[----:B------:R-:W4:Y:S01]  /*d1290*/  LDL.LU.64 R112, [R1+0xd48] ;  /* 0x000d480001707983 */ /* 0x000f220000300a00 */
[----:B------:R-:W-:-:S03]  /*d12a0*/  LOP3.LUT R4, R158, 0x70, RZ, 0x3c, !PT ;  /* 0x000000709e047812 */ /* 0x000fc600078e3cff */
[----:B------:R1:W-:Y:S01]  /*d12b0*/  LDGSTS.E [R5+0x20c00], desc[UR6][R6.64], P1 ;  /* 0x20c0000006057fae */ /* 0x0003e20008921846 */
[----:B------:R-:W-:-:S03]  /*d12c0*/  IADD3 R12, P2, R14, R161, RZ ;  /* 0x000000a10e0c7210 */ /* 0x000fc60007f5e0ff */
[----:B------:R1:W-:Y:S02]  /*d12d0*/  STL.64 [R1+0x1880], R6 ;  /* 0x0018800601007387 */ /* 0x0003e40000100a00 */
[----:B------:R-:W-:Y:S02]  /*d12e0*/  IMAD.X R13, R15, 0x1, R2, P2 ;  /* 0x000000010f0d7824 */ /* 0x000fe400010e0602 */
[----:B------:R-:W-:Y:S04]  /*d12f0*/  LDGSTS.E [R5+0x20d00], desc[UR6][R8.64], P0 ;  /* 0x20d0000008057fae */ /* 0x000fe80008121846 */
[----:B------:R-:W-:Y:S01]  /*d1300*/  STL.64 [R1+0x1688], R8 ;  /* 0x0016880801007387 */ /* 0x000fe20000100a00 */
[----:B---3--:R-:W-:Y:S01]  /*d1310*/  IADD3 R14, P2, R16, R161, RZ ;  /* 0x000000a1100e7210 */ /* 0x008fe20007f5e0ff */
[----:B------:R-:W-:-:S02]  /*d1320*/  IMAD.IADD R4, R4, 0x1, R157 ;  /* 0x0000000104047824 */ /* 0x000fc400078e029d */
[----:B------:R-:W-:Y:S01]  /*d1330*/  LDGSTS.E [R5+0x21c00], desc[UR6][R10.64], P1 ;  /* 0x21c000000a057fae */ /* 0x000fe20008921846 */
[-C--:B------:R-:W-:Y:S02]  /*d1340*/  IADD3.X R15, R17, R2.reuse, RZ, P2, !PT ;  /* 0x00000002110f7210 */ /* 0x080fe400017fe4ff */
[-C--:B------:R-:W-:Y:S01]  /*d1350*/  IADD3 R16, P2, R18, R161.reuse, RZ ;  /* 0x000000a112107210 */ /* 0x080fe20007f5e0ff */
[----:B------:R-:W-:Y:S04]  /*d1360*/  STL.64 [R1+0x1640], R10 ;  /* 0x0016400a01007387 */ /* 0x000fe80000100a00 */
[----:B------:R-:W-:Y:S01]  /*d1370*/  IMAD.X R17, R19, 0x1, R2, P2 ;  /* 0x0000000113117824 */ /* 0x000fe200010e0602 */
[-C--:B--2---:R-:W-:Y:S01]  /*d1380*/  IADD3 R18, P2, R20, R161.reuse, RZ ;  /* 0x000000a114127210 */ /* 0x084fe20007f5e0ff */
[----:B------:R2:W-:Y:S03]  /*d1390*/  LDGSTS.E [R5+0x21d00], desc[UR6][R12.64], P0 ;  /* 0x21d000000c057fae */ /* 0x0005e60008121846 */
[----:B------:R-:W-:Y:S01]  /*d13a0*/  IADD3.X R19, R21, R2, RZ, P2, !PT ;  /* 0x0000000215137210 */ /* 0x000fe200017fe4ff */
[----:B------:R3:W-:Y:S04]  /*d13b0*/  STL.64 [R1+0x1638], R12 ;  /* 0x0016380c01007387 */ /* 0x0007e80000100a00 */
[----:B------:R-:W-:Y:S01]  /*d13c0*/  LDGSTS.E [R5+0x22c00], desc[UR6][R14.64], P1 ;  /* 0x22c000000e057fae */ /* 0x000fe20008921846 */
[----:B------:R-:W-:-:S03]  /*d13d0*/  IADD3 R20, P2, R22, R161, RZ ;  /* 0x000000a116147210 */ /* 0x000fc60007f5e0ff */
[----:B------:R-:W-:Y:S02]  /*d13e0*/  STL.64 [R1+0x15f0], R14 ;  /* 0x0015f00e01007387 */ /* 0x000fe40000100a00 */
[----:B------:R-:W-:Y:S02]  /*d13f0*/  IMAD.X R21, R23, 0x1, R2, P2 ;  /* 0x0000000117157824 */ /* 0x000fe400010e0602 */
[----:B------:R-:W-:Y:S04]  /*d1400*/  LDGSTS.E [R5+0x22d00], desc[UR6][R16.64], P0 ;  /* 0x22d0000010057fae */ /* 0x000fe80008121846 */
[----:B------:R-:W-:Y:S01]  /*d1410*/  STL.64 [R1+0x15e8], R16 ;  /* 0x0015e81001007387 */ /* 0x000fe20000100a00 */
[----:B----4-:R-:W-:-:S03]  /*d1420*/  IADD3 R22, P2, R24, R161, RZ ;  /* 0x000000a118167210 */ /* 0x010fc60007f5e0ff */
[----:B------:R4:W-:Y:S01]  /*d1430*/  LDGSTS.E [R5+0x23c00], desc[UR6][R18.64], P1 ;  /* 0x23c0000012057fae */ /* 0x0009e20008921846 */
[----:B------:R-:W-:-:S03]  /*d1440*/  IADD3.X R23, R25, R2, RZ, P2, !PT ;  /* 0x0000000219177210 */ /* 0x000fc600017fe4ff */
[----:B------:R2:W-:Y:S01]  /*d1450*/  STL.64 [R1+0x15a0], R18 ;  /* 0x0015a01201007387 */ /* 0x0005e20000100a00 */
[----:B------:R-:W-:-:S03]  /*d1460*/  IADD3 R24, P2, R26, R161, RZ ;  /* 0x000000a11a187210 */ /* 0x000fc60007f5e0ff */
[----:B------:R-:W-:Y:S02]  /*d1470*/  LDGSTS.E [R5+0x23d00], desc[UR6][R20.64], P0 ;  /* 0x23d0000014057fae */ /* 0x000fe40008121846 */
[----:B------:R-:W-:Y:S01]  /*d1480*/  IMAD.X R25, R27, 0x1, R2, P2 ;  /* 0x000000011b197824 */ /* 0x000fe200010e0602 */
[-C--:B------:R-:W-:Y:S01]  /*d1490*/  IADD3 R26, P2, R28, R161.reuse, RZ ;  /* 0x000000a11c1a7210 */ /* 0x080fe20007f5e0ff */
[----:B------:R2:W-:Y:S03]  /*d14a0*/  STL.64 [R1+0x1598], R20 ;  /* 0x0015981401007387 */ /* 0x0005e60000100a00 */
[----:B------:R-:W-:Y:S01]  /*d14b0*/  IADD3.X R27, R29, R2, RZ, P2, !PT ;  /* 0x000000021d1b7210 */ /* 0x000fe200017fe4ff */
[----:B------:R-:W-:Y:S01]  /*d14c0*/  LDGSTS.E [R5+0x24c00], desc[UR6][R22.64], P1 ;  /* 0x24c0000016057fae */ /* 0x000fe20008921846 */
[----:B------:R-:W-:-:S03]  /*d14d0*/  IADD3 R28, P2, R30, R161, RZ ;  /* 0x000000a11e1c7210 */ /* 0x000fc60007f5e0ff */
[----:B------:R-:W-:Y:S02]  /*d14e0*/  STL.64 [R1+0x1550], R22 ;  /* 0x0015501601007387 */ /* 0x000fe40000100a00 */
[----:B------:R-:W-:Y:S01]  /*d14f0*/  IMAD.X R29, R31, 0x1, R2, P2 ;  /* 0x000000011f1d7824 */ /* 0x000fe200010e0602 */
[-C--:B------:R-:W-:Y:S01]  /*d1500*/  IADD3 R30, P2, R32, R161.reuse, RZ ;  /* 0x000000a1201e7210 */ /* 0x080fe20007f5e0ff */
[----:B------:R-:W-:Y:S03]  /*d1510*/  LDGSTS.E [R5+0x24d00], desc[UR6][R24.64], P0 ;  /* 0x24d0000018057fae */ /* 0x000fe60008121846 */
[----:B------:R-:W-:Y:S01]  /*d1520*/  IADD3.X R31, R33, R2, RZ, P2, !PT ;  /* 0x00000002211f7210 */ /* 0x000fe200017fe4ff */
[----:B------:R-:W-:Y:S01]  /*d1530*/  STL.64 [R1+0x1548], R24 ;  /* 0x0015481801007387 */ /* 0x000fe20000100a00 */
[----:B------:R-:W-:-:S03]  /*d1540*/  IADD3 R32, P2, R34, R161, RZ ;  /* 0x000000a122207210 */ /* 0x000fc60007f5e0ff */
[----:B------:R-:W-:Y:S02]  /*d1550*/  LDGSTS.E [R5+0x25c00], desc[UR6][R26.64], P1 ;  /* 0x25c000001a057fae */ /* 0x000fe40008921846 */
[----:B------:R-:W-:Y:S01]  /*d1560*/  IMAD.X R33, R35, 0x1, R2, P2 ;  /* 0x0000000123217824 */ /* 0x000fe200010e0602 */
[-C--:B------:R-:W-:Y:S01]  /*d1570*/  IADD3 R34, P2, R36, R161.reuse, RZ ;  /* 0x000000a124227210 */ /* 0x080fe20007f5e0ff */
[----:B------:R-:W-:Y:S03]  /*d1580*/  STL.64 [R1+0x1360], R26 ;  /* 0x0013601a01007387 */ /* 0x000fe60000100a00 */
        /* <DEDUP_REMOVED lines=146> */
[----:B------:R-:W-:Y:S01]  /*d1eb0*/  IMAD.MOV.U32 R133, RZ, RZ, R137 ;  /* 0x000000ffff857224 */ /* 0x000fe200078e0089 */
[----:B------:R-:W-:Y:S01]  /*d1ec0*/  MOV R132, R136 ;  /* 0x0000008800847202 */ /* 0x000fe20000000f00 */
[----:B------:R-:W-:Y:S01]  /*d1ed0*/  IMAD.MOV.U32 R131, RZ, RZ, R139 ;  /* 0x000000ffff837224 */ /* 0x000fe200078e008b */
        /* <DEDUP_REMOVED lines=13> */
[--C-:B------:R-:W-:Y:S01]  /*d1fb0*/  IMAD.X R149, R121, 0x1, R2.reuse, P2 ;  /* 0x0000000179957824 */ /* 0x100fe200010e0602 */
[-C--:B------:R-:W-:Y:S02]  /*d1fc0*/  IADD3 R150, P2, R118, R161.reuse, RZ ;  /* 0x000000a176967210 */ /* 0x080fe40007f5e0ff */
[----:B------:R-:W-:Y:S01]  /*d1fd0*/  MOV R128, R140 ;  /* 0x0000008c00807202 */ /* 0x000fe20000000f00 */
[----:B------:R-:W-:Y:S01]  /*d1fe0*/  IMAD.MOV.U32 R125, RZ, RZ, R145 ;  /* 0x000000ffff7d7224 */ /* 0x000fe200078e0091 */
[----:B------:R-:W-:Y:S02]  /*d1ff0*/  IADD3.X R151, R119, R2, RZ, P2, !PT ;  /* 0x0000000277977210 */ /* 0x000fe400017fe4ff */
[----:B------:R-:W-:Y:S01]  /*d2000*/  MOV R126, R142 ;  /* 0x0000008e007e7202 */ /* 0x000fe20000000f00 */
[----:B------:R-:W-:Y:S01]  /*d2010*/  IMAD.MOV.U32 R123, RZ, RZ, R147 ;  /* 0x000000ffff7b7224 */ /* 0x000fe200078e0093 */
[-C--:B------:R-:W-:Y:S01]  /*d2020*/  IADD3 R152, P2, R116, R161.reuse, RZ ;  /* 0x000000a174987210 */ /* 0x080fe20007f5e0ff */
[----:B------:R-:W-:Y:S04]  /*d2030*/  STL.64 [R1+0xe00], R94 ;  /* 0x000e005e01007387 */ /* 0x000fe80000100a00 */
[----:B------:R-:W-:Y:S01]  /*d2040*/  IMAD.X R153, R117, 0x1, R2, P2 ;  /* 0x0000000175997824 */ /* 0x000fe200010e0602 */
[----:B------:R-:W-:Y:S01]  /*d2050*/  IADD3 R154, P2, R114, R161, RZ ;  /* 0x000000a1729a7210 */ /* 0x000fe20007f5e0ff */
[----:B------:R-:W-:Y:S04]  /*d2060*/  STL.64 [R1+0xdf8], R96 ;  /* 0x000df86001007387 */ /* 0x000fe80000100a00 */
[----:B------:R-:W-:Y:S01]  /*d2070*/  STL.64 [R1+0xde0], R98 ;  /* 0x000de06201007387 */ /* 0x000fe20000100a00 */
[----:B------:R-:W-:-:S03]  /*d2080*/  IADD3.X R155, R115, R2, RZ, P2, !PT ;  /* 0x00000002739b7210 */ /* 0x000fc600017fe4ff */
[----:B------:R-:W-:Y:S01]  /*d2090*/  STL.64 [R1+0xdd8], R100 ;  /* 0x000dd86401007387 */ /* 0x000fe20000100a00 */
[----:B------:R-:W-:-:S03]  /*d20a0*/  IADD3 R156, P2, R112, R161, RZ ;  /* 0x000000a1709c7210 */ /* 0x000fc60007f5e0ff */
[----:B------:R-:W-:Y:S01]  /*d20b0*/  STL.64 [R1+0xdc0], R102 ;  /* 0x000dc06601007387 */ /* 0x000fe20000100a00 */
[----:B------:R-:W-:-:S03]  /*d20c0*/  MOV R124, R144 ;  /* 0x00000090007c7202 */ /* 0x000fc60000000f00 */
[----:B------:R-:W-:Y:S01]  /*d20d0*/  STL.64 [R1+0xdb8], R104 ;  /* 0x000db86801007387 */ /* 0x000fe20000100a00 */
[----:B------:R-:W-:-:S03]  /*d20e0*/  MOV R122, R146 ;  /* 0x00000092007a7202 */ /* 0x000fc60000000f00 */
[----:B------:R-:W-:Y:S01]  /*d20f0*/  STL.64 [R1+0xdb0], R106 ;  /* 0x000db06a01007387 */ /* 0x000fe20000100a00 */
[----:B------:R-:W-:-:S03]  /*d2100*/  IMAD.X R157, R113, 0x1, R2, P2 ;  /* 0x00000001719d7824 */ /* 0x000fc600010e0602 */
        /* <DEDUP_REMOVED lines=23> */
[----:B-1----:R-:W4:Y:S04]  /*d2280*/  LDL.LU R6, [R1+0x2c64] ;  /* 0x002c640001067983 */ /* 0x002f280000300800 */
        /* <DEDUP_REMOVED lines=31> */
[----:B----4-:R-:W-:-:S02]  /*d2480*/  IADD3 R6, P2, R6, R161, RZ ;  /* 0x000000a106067210 */ /* 0x010fc40007f5e0ff */
[----:B---3--:R-:W-:Y:S02]  /*d2490*/  IADD3 R13, P3, R13, R161, RZ ;  /* 0x000000a10d0d7210 */ /* 0x008fe40007f7e0ff */
[----:B------:R-:W-:Y:S01]  /*d24a0*/  IADD3.X R7, R7, R2, RZ, P2, !PT ;  /* 0x0000000207077210 */ /* 0x000fe200017fe4ff */
[----:B------:R-:W-:Y:S02]  /*d24b0*/  STL [R1+0x2c64], R6 ;  /* 0x002c640601007387 */ /* 0x000fe40000100800 */
[----:B--2---:R-:W-:Y:S02]  /*d24c0*/  IMAD.X R18, R18, 0x1, R2, P3 ;  /* 0x0000000112127824 */ /* 0x004fe400018e0602 */
        /* <DEDUP_REMOVED lines=41> */
[----:B------:R-:W-:Y:S04]  /*d2760*/  STL [R1+0x2b30], R21 ;  /* 0x002b301501007387 */ /* 0x000fe80000100800 */
[----:B------:R-:W3:Y:S04]  /*d2770*/  LDL.LU R17, [R1+0x29a0] ;  /* 0x0029a00001117983 */ /* 0x000ee80000300800 */
[----:B------:R1:W-:Y:S04]  /*d2780*/  LDGSTS.E [R4+0x2e00], desc[UR6][R6.64], P1 ;  /* 0x02e0000006047fae */ /* 0x0003e80008921846 */
[----:B------:R-:W3:Y:S01]  /*d2790*/  LDL.LU R5, [R1+0x2964] ;  /* 0x0029640001057983 */ /* 0x000ee20000300800 */
[----:B-1----:R-:W-:Y:S01]  /*d27a0*/  MOV R6, R11 ;  /* 0x0000000b00067202 */ /* 0x002fe20000000f00 */
[----:B------:R-:W-:-:S02]  /*d27b0*/  IMAD.MOV.U32 R7, RZ, RZ, R21 ;  /* 0x000000ffff077224 */ /* 0x000fc400078e0015 */
        /* <DEDUP_REMOVED lines=699> */
[----:B---3--:R-:W-:Y:S01]  /*d5370*/  IADD3 R153, P2, R114, R161, RZ ;  /* 0x000000a172997210 */ /* 0x008fe20007f5e0ff */
        /* <DEDUP_REMOVED lines=18> */
[----:B------:R-:W-:Y:S01]  /*d54a0*/  IMAD.X R156, R113, 0x1, R2, P2 ;  /* 0x00000001719c7824 */ /* 0x000fe200010e0602 */
[----:B------:R3:W-:Y:S01]  /*d54b0*/  STL.64 [R1+0x1630], R128 ;  /* 0x0016308001007387 */ /* 0x0007e20000100a00 */
[----:B------:R-:W-:Y:S01]  /*d54c0*/  IMAD.MOV.U32 R119, RZ, RZ, R20 ;  /* 0x000000ffff777224 */ /* 0x000fe200078e0014 */
[----:B------:R-:W-:Y:S01]  /*d54d0*/  MOV R116, R21 ;  /* 0x0000001500747202 */ /* 0x000fe20000000f00 */
[----:B------:R-:W-:Y:S01]  /*d54e0*/  IMAD.MOV.U32 R117, RZ, RZ, R22 ;  /* 0x000000ffff757224 */ /* 0x000fe200078e0016 */
        /* <DEDUP_REMOVED lines=9> */
[----:B------:R-:W-:Y:S01]  /*d5580*/  MOV R28, R29 ;  /* 0x0000001d001c7202 */ /* 0x000fe20000000f00 */
[----:B------:R-:W-:-:S02]  /*d5590*/  IMAD.MOV.U32 R29, RZ, RZ, R30 ;  /* 0x000000ffff1d7224 */ /* 0x000fc400078e001e */
[----:B------:R4:W-:Y:S01]  /*d55a0*/  STL.64 [R1+0x1590], R120 ;  /* 0x0015907801007387 */ /* 0x0009e20000100a00 */
[----:B------:R-:W-:Y:S01]  /*d55b0*/  MOV R24, R31 ;  /* 0x0000001f00187202 */ /* 0x000fe20000000f00 */
[----:B------:R-:W-:Y:S02]  /*d55c0*/  IMAD.MOV.U32 R25, RZ, RZ, R32 ;  /* 0x000000ffff197224 */ /* 0x000fe400078e0020 */
[----:B------:R4:W-:Y:S01]  /*d55d0*/  STL.64 [R1+0x1588], R118 ;  /* 0x0015887601007387 */ /* 0x0009e20000100a00 */
[----:B------:R-:W-:Y:S01]  /*d55e0*/  MOV R22, R33 ;  /* 0x0000002100167202 */ /* 0x000fe20000000f00 */
[----:B------:R-:W-:Y:S02]  /*d55f0*/  IMAD.MOV.U32 R23, RZ, RZ, R34 ;  /* 0x000000ffff177224 */ /* 0x000fe400078e0022 */
        /* <DEDUP_REMOVED lines=27> */
[----:B------:R1:W-:Y:S01]  /*d57b0*/  LDGSTS.E [R4+0x20e00], desc[UR6][R132.64], P1 ;  /* 0x20e0000084047fae */ /* 0x0003e20008921846 */
[----:B------:R-:W-:Y:S01]  /*d57c0*/  MOV R244, R53 ;  /* 0x0000003500f47202 */ /* 0x000fe20000000f00 */
[----:B------:R-:W-:-:S02]  /*d57d0*/  IMAD.MOV.U32 R245, RZ, RZ, R54 ;  /* 0x000000fffff57224 */ /* 0x000fc400078e0036 */
[----:B------:R1:W-:Y:S01]  /*d57e0*/  STL.64 [R1+0x1288], R16 ;  /* 0x0012881001007387 */ /* 0x0003e20000100a00 */
[----:B------:R-:W-:-:S03]  /*d57f0*/  MOV R242, R55 ;  /* 0x0000003700f27202 */ /* 0x000fc60000000f00 */
[----:B------:R1:W-:Y:S01]  /*d5800*/  LDGSTS.E [R4+0x20f00], desc[UR6][R130.64], P0 ;  /* 0x20f0000082047fae */ /* 0x0003e20008121846 */
[----:B------:R-:W-:-:S03]  /*d5810*/  IMAD.MOV.U32 R243, RZ, RZ, R56 ;  /* 0x000000fffff37224 */ /* 0x000fc600078e0038 */
        /* <DEDUP_REMOVED lines=140> */
[----:B------:R1:W-:Y:S04]  /*d60e0*/  STL.64 [R1+0xd18], R182 ;  /* 0x000d18b601007387 */ /* 0x0003e80000100a00 */
[----:B------:R1:W-:Y:S01]  /*d60f0*/  LDGSTS.E [R4+0x32f00], desc[UR6][R214.64], P0 ;  /* 0x32f00000d6047fae */ /* 0x0003e20008121846 */
[----:B------:R-:W-:-:S03]  /*d6100*/  MOV R166, R151 ;  /* 0x0000009700a67202 */ /* 0x000fc60000000f00 */
[----:B------:R1:W-:Y:S01]  /*d6110*/  STL.64 [R1+0xd10], R180 ;  /* 0x000d10b401007387 */ /* 0x0003e20000100a00 */
[----:B------:R-:W-:-:S03]  /*d6120*/  IMAD.MOV.U32 R167, RZ, RZ, R152 ;  /* 0x000000ffffa77224 */ /* 0x000fc600078e0098 */
[----:B------:R1:W-:Y:S04]  /*d6130*/  LDGSTS.E [R4+0x33e00], desc[UR6][R212.64], P1 ;  /* 0x33e00000d4047fae */ /* 0x0003e80008921846 */
        /* <DEDUP_REMOVED lines=13> */
[----:B------:R1:W-:Y:S04]  /*d6210*/  LDGSTS.E [R4+0x35f00], desc[UR6][R202.64], P0 ;  /* 0x35f00000ca047fae */ /* 0x0003e80008121846 */
[----:B------:R2:W-:Y:S04]  /*d6220*/  STL.64 [R1+0xce0], R168 ;  /* 0x000ce0a801007387 */ /* 0x0005e80000100a00 */
[----:B------:R2:W-:Y:S04]  /*d6230*/  LDGSTS.E [R4+0x36e00], desc[UR6][R200.64], P1 ;  /* 0x36e00000c8047fae */ /* 0x0005e80008921846 */
[----:B-1----:R1:W5:Y:S04]  /*d6240*/  LDL.LU.64 R132, [R1+0x46a8] ;  /* 0x0046a80001847983 */ /* 0x0023680000300a00 */
[----:B------:R1:W-:Y:S04]  /*d6250*/  LDGSTS.E [R4+0x36f00], desc[UR6][R198.64], P0 ;  /* 0x36f00000c6047fae */ /* 0x0003e80008121846 */
[----:B------:R1:W-:Y:S04]  /*d6260*/  STL.64 [R1+0xcd8], R166 ;  /* 0x000cd8a601007387 */ /* 0x0003e80000100a00 */
[----:B------:R1:W-:Y:S04]  /*d6270*/  LDGSTS.E [R4+0x37e00], desc[UR6][R196.64], P1 ;  /* 0x37e00000c4047fae */ /* 0x0003e80008921846 */
[----:B--2---:R1:W5:Y:S04]  /*d6280*/  LDL.LU.64 R130, [R1+0x46a0] ;  /* 0x0046a00001827983 */ /* 0x0043680000300a00 */
[----:B------:R1:W-:Y:S04]  /*d6290*/  LDGSTS.E [R4+0x37f00], desc[UR6][R194.64], P0 ;  /* 0x37f00000c2047fae */ /* 0x0003e80008121846 */
[----:B------:R1:W-:Y:S04]  /*d62a0*/  STL.64 [R1+0xcd0], R164 ;  /* 0x000cd0a401007387 */ /* 0x0003e80000100a00 */
[----:B------:R1:W-:Y:S04]  /*d62b0*/  LDGSTS.E [R4+0x38e00], desc[UR6][R192.64], P1 ;  /* 0x38e00000c0047fae */ /* 0x0003e80008921846 */
[----:B---3--:R1:W5:Y:S04]  /*d62c0*/  LDL.LU.64 R128, [R1+0x4698] ;  /* 0x0046980001807983 */ /* 0x0083680000300a00 */
[----:B------:R1:W-:Y:S04]  /*d62d0*/  LDGSTS.E [R4+0x38f00], desc[UR6][R190.64], P0 ;  /* 0x38f00000be047fae */ /* 0x0003e80008121846 */
[----:B------:R1:W-:Y:S04]  /*d62e0*/  STL.64 [R1+0xcc8], R162 ;  /* 0x000cc8a201007387 */ /* 0x0003e80000100a00 */
[----:B------:R1:W-:Y:S01]  /*d62f0*/  LDGSTS.E [R4+0x39e00], desc[UR6][R188.64], P1 ;  /* 0x39e00000bc047fae */ /* 0x0003e20008921846 */
[----:B------:R-:W-:-:S03]  /*d6300*/  IADD3 R159, R159, 0x1, RZ ;  /* 0x000000019f9f7810 */ /* 0x000fc60007ffe0ff */
[----:B----4-:R1:W5:Y:S04]  /*d6310*/  LDL.LU.64 R126, [R1+0x4690] ;  /* 0x00469000017e7983 */ /* 0x0103680000300a00 */
[----:B------:R1:W-:Y:S04]  /*d6320*/  LDGSTS.E [R4+0x39f00], desc[UR6][R186.64], P0 ;  /* 0x39f00000ba047fae */ /* 0x0003e80008121846 */
[----:B------:R1:W5:Y:S04]  /*d6330*/  LDL.LU.64 R124, [R1+0x4688] ;  /* 0x00468800017c7983 */ /* 0x0003680000300a00 */
        /* <DEDUP_REMOVED lines=13> */
[----:B------:R1:W-:Y:S04]  /*d6410*/  LDGSTS.E [R4+0x3df00], desc[UR6][R170.64], P0 ;  /* 0x3df00000aa047fae */ /* 0x0003e80008121846 */
[----:B------:R1:W-:Y:S04]  /*d6420*/  STL [R1+0xcbc], R159 ;  /* 0x000cbc9f01007387 */ /* 0x0003e80000100800 */
[----:B------:R1:W-:Y:S04]  /*d6430*/  LDGSTS.E [R4+0x3ee00], desc[UR6][R168.64], P1 ;  /* 0x3ee00000a8047fae */ /* 0x0003e80008921846 */
[----:B------:R1:W-:Y:S04]  /*d6440*/  LDGSTS.E [R4+0x3ef00], desc[UR6][R166.64], P0 ;  /* 0x3ef00000a6047fae */ /* 0x0003e80008121846 */
[----:B------:R1:W-:Y:S04]  /*d6450*/  LDGSTS.E [R4+0x3fe00], desc[UR6][R164.64], P1 ;  /* 0x3fe00000a4047fae */ /* 0x0003e80008921846 */
[----:B------:R1:W-:Y:S01]  /*d6460*/  LDGSTS.E [R4+0x3ff00], desc[UR6][R162.64], P0 ;  /* 0x3ff00000a2047fae */ /* 0x0003e20008121846 */
[----:B------:R-:W-:-:S03]  /*d6470*/  ISETP.NE.U32.AND P0, PT, R159, R160, PT ;  /* 0x000000a09f00720c */ /* 0x000fc60003f05070 */
[----:B------:R-:W0:Y:S10]  /*d6480*/  LDGDEPBAR ;  /* 0x00000000000079af */ /* 0x000e340000000000 */
[----:B-1----:R-:W-:Y:S05]  /*d6490*/  @P0 BRA `(.L_x_1) ;  /* 0xfffff91c00500947 */ /* 0x002fea000383ffff */
.L_x_0:
[----:B------:R-:W2:Y:S01]  /*d64a0*/  LDL.LU R4, [R1+0x6f0] ;  /* 0x0006f00001047983 */ /* 0x000ea20000300800 */
[----:B------:R-:W-:-:S04]  /*d64b0*/  DEPBAR.LE SB0, 0x0 ;  /* 0x000080000000791a */ /* 0x000fc80000000000 */
[----:B------:R-:W3:Y:S01]  /*d64c0*/  LDL.LU R13, [R1+0x6d0] ;  /* 0x0006d000010d7983 */ /* 0x000ee20000300800 */
[----:B------:R-:W1:Y:S01]  /*d64d0*/  S2R R26, SR_TID.X ;  /* 0x00000000001a7919 */ /* 0x000e620000002100 */
[----:B-----5:R-:W-:Y:S01]  /*d64e0*/  MOV R10, R232 ;  /* 0x000000e8000a7202 */ /* 0x020fe20000000f00 */
[----:B------:R-:W-:Y:S01]  /*d64f0*/  IMAD.MOV.U32 R11, RZ, RZ, R234 ;  /* 0x000000ffff0b7224 */ /* 0x000fe200078e00ea */
[----:B------:R-:W-:Y:S01]  /*d6500*/  ULDC UR5, c[0x0][0x228] ;  /* 0x00008a0000057ab9 */ /* 0x000fe20000000800 */
[----:B------:R-:W4:Y:S01]  /*d6510*/  LDL.LU R12, [R1+0x6d8] ;  /* 0x0006d800010c7983 */ /* 0x000f220000300800 */
[----:B------:R-:W-:Y:S01]  /*d6520*/  ULDC UR8, c[0x0][0x22c] ;  /* 0x00008b0000087ab9 */ /* 0x000fe20000000800 */
[----:B------:R-:W-:Y:S01]  /*d6530*/  MOV R99, R134 ;  /* 0x0000008600637202 */ /* 0x000fe20000000f00 */
[----:B------:R-:W-:Y:S01]  /*d6540*/  ULDC UR9, c[0x0][0x248] ;  /* 0x0000920000097ab9 */ /* 0x000fe20000000800 */
[----:B------:R-:W3:Y:S01]  /*d6550*/  LDL.LU R16, [R1+0x6e8] ;  /* 0x0006e80001107983 */ /* 0x000ee20000300800 */
[----:B------:R-:W-:Y:S01]  /*d6560*/  ULDC UR11, c[0x0][0x248] ;  /* 0x00009200000b7ab9 */ /* 0x000fe20000000800 */
[----:B------:R-:W-:Y:S01]  /*d6570*/  ULDC UR10, c[0x0][0x248] ;  /* 0x00009200000a7ab9 */ /* 0x000fe20000000800 */
[----:B------:R-:W-:Y:S01]  /*d6580*/  ULDC UR13, c[0x0][0x248] ;  /* 0x00009200000d7ab9 */ /* 0x000fe20000000800 */
[----:B------:R-:W4:Y:S01]  /*d6590*/  LDL.LU R21, [R1+0x560] ;  /* 0x0005600001157983 */ /* 0x000f220000300800 */
[----:B------:R-:W-:Y:S01]  /*d65a0*/  ULDC UR12, c[0x0][0x248] ;  /* 0x00009200000c7ab9 */ /* 0x000fe20000000800 */
[----:B------:R-:W-:Y:S01]  /*d65b0*/  ULDC UR14, c[0x0][0x248] ;  /* 0x00009200000e7ab9 */ /* 0x000fe20000000800 */
[----:B------:R-:W-:Y:S01]  /*d65c0*/  ULDC UR16, c[0x0][0x248] ;  /* 0x0000920000107ab9 */ /* 0x000fe20000000800 */
[----:B------:R-:W3:Y:S01]  /*d65d0*/  LDL.LU R20, [R1+0x568] ;  /* 0x0005680001147983 */ /* 0x000ee20000300800 */
        /* <DEDUP_REMOVED lines=56> */
[----:B--2---:R-:W-:-:S02]  /*d6960*/  IMAD.MOV.U32 R25, RZ, RZ, R4 ;  /* 0x000000ffff197224 */ /* 0x004fc400078e0004 */
[----:B------:R-:W2:Y:S04]  /*d6970*/  LDL.LU R4, [R1+0x480] ;  /* 0x0004800001047983 */ /* 0x000ea80000300800 */
[----:B------:R-:W2:Y:S04]  /*d6980*/  LDL.LU R5, [R1+0x488] ;  /* 0x0004880001057983 */ /* 0x000ea80000300800 */
[----:B------:R-:W2:Y:S04]  /*d6990*/  LDL.LU R6, [R1+0x430] ;  /* 0x0004300001067983 */ /* 0x000ea80000300800 */
[----:B------:R-:W2:Y:S04]  /*d69a0*/  LDL.LU R7, [R1+0x438] ;  /* 0x0004380001077983 */ /* 0x000ea80000300800 */
[----:B------:R-:W4:Y:S04]  /*d69b0*/  LDL.LU R8, [R1+0x4c0] ;  /* 0x0004c00001087983 */ /* 0x000f280000300800 */
[----:B------:R-:W4:Y:S01]  /*d69c0*/  LDL.LU R9, [R1+0x4c8] ;  /* 0x0004c80001097983 */ /* 0x000f220000300800 */
[C---:B-1----:R-:W-:Y:S01]  /*d69d0*/  IMAD.SHL.U32 R0, R26.reuse, 0x10, RZ ;  /* 0x000000101a007824 */ /* 0x042fe200078e00ff */
[----:B------:R-:W-:-:S04]  /*d69e0*/  SHF.L.U32 R2, R26, 0x5, RZ ;  /* 0x000000051a027819 */ /* 0x000fc800000006ff */
[----:B------:R-:W-:Y:S02]  /*d69f0*/  LOP3.LUT R2, R2, 0x400, RZ, 0xc0, !PT ;  /* 0x0000040002027812 */ /* 0x000fe400078ec0ff */
[----:B------:R-:W-:-:S04]  /*d6a00*/  LOP3.LUT R0, R0, 0x1f0, RZ, 0xc0, !PT ;  /* 0x000001f000007812 */ /* 0x000fc800078ec0ff */
[----:B------:R-:W-:Y:S01]  /*d6a10*/  IADD3 R0, R0, UR4, R2 ;  /* 0x0000000400007c10 */ /* 0x000fe2000fffe002 */
[----:B------:R-:W-:Y:S01]  /*d6a20*/  BAR.SYNC.DEFER_BLOCKING 0x0 ;  /* 0x0000000000007b1d */ /* 0x000fe20000010000 */
[----:B------:R-:W-:-:S04]  /*d6a30*/  LOP3.LUT R252, R26, 0x3f, RZ, 0xc0, !PT ;  /* 0x0000003f1afc7812 */ /* 0x000fc800078ec0ff */
[----:B------:R-:W-:Y:S01]  /*d6a40*/  LEA R252, R252, UR4, 0x4 ;  /* 0x00000004fcfc7c11 */ /* 0x000fe2000f8e20ff */
[----:B------:R-:W-:Y:S01]  /*d6a50*/  ULDC UR4, c[0x0][0x248] ;  /* 0x0000920000047ab9 */ /* 0x000fe20000000800 */
[----:B--2---:R1:W-:Y:S04]  /*d6a60*/  STSM.16.M88.4 [R0], R4 ;  /* 0x0000000400007844 */ /* 0x0043e80000000200 */
[----:B-1----:R-:W2:Y:S04]  /*d6a70*/  LDL.LU R4, [R1+0x484] ;  /* 0x0004840001047983 */ /* 0x002ea80000300800 */
[----:B------:R-:W2:Y:S04]  /*d6a80*/  LDL.LU R5, [R1+0x48c] ;  /* 0x00048c0001057983 */ /* 0x000ea80000300800 */
[----:B------:R-:W2:Y:S04]  /*d6a90*/  LDL.LU R6, [R1+0x434] ;  /* 0x0004340001067983 */ /* 0x000ea80000300800 */
[----:B------:R-:W2:Y:S04]  /*d6aa0*/  LDL.LU R7, [R1+0x43c] ;  /* 0x00043c0001077983 */ /* 0x000ea80000300800 */
[----:B----4-:R1:W-:Y:S01]  /*d6ab0*/  STSM.16.M88.4 [R0+0x200], R8 ;  /* 0x0002000800007844 */ /* 0x0103e20000000200 */
[----:B------:R-:W-:Y:S06]  /*d6ac0*/  BAR.SYNC.DEFER_BLOCKING 0x0 ;  /* 0x0000000000007b1d */ /* 0x000fec0000010000 */
[----:B-1----:R-:W4:Y:S04]  /*d6ad0*/  LDL.LU R8, [R1+0x4c4] ;  /* 0x0004c40001087983 */ /* 0x002f280000300800 */
[----:B------:R-:W4:Y:S04]  /*d6ae0*/  LDL.LU R9, [R1+0x4cc] ;  /* 0x0004cc0001097983 */ /* 0x000f280000300800 */
[----:B------:R-:W-:Y:S04]  /*d6af0*/  LDS.128 R64, [R252] ;  /* 0x00000000fc407984 */ /* 0x000fe80000000c00 */
[----:B------:R-:W-:Y:S01]  /*d6b00*/  LDS.128 R60, [R252+0x400] ;  /* 0x00040000fc3c7984 */ /* 0x000fe20000000c00 */
[----:B------:R-:W-:Y:S01]  /*d6b10*/  BAR.SYNC.DEFER_BLOCKING 0x0 ;  /* 0x0000000000007b1d */ /* 0x000fe20000010000 */
[----:B------:R-:W-:Y:S01]  /*d6b20*/  MOV R10, R233 ;  /* 0x000000e9000a7202 */ /* 0x000fe20000000f00 */
[----:B------:R-:W-:-:S04]  /*d6b30*/  IMAD.MOV.U32 R11, RZ, RZ, R235 ;  /* 0x000000ffff0b7224 */ /* 0x000fc800078e00eb */
        /* <DEDUP_REMOVED lines=26> */
[----:B---3--:R-:W-:Y:S01]  /*d6ce0*/  MOV R10, R23 ;  /* 0x00000017000a7202 */ /* 0x008fe20000000f00 */
        /* <DEDUP_REMOVED lines=8> */
[----:B-1----:R-:W3:Y:S04]  /*d6d70*/  LDL.LU R8, [R1+0x4e0] ;  /* 0x0004e00001087983 */ /* 0x002ee80000300800 */
[----:B------:R-:W3:Y:S04]  /*d6d80*/  LDL.LU R9, [R1+0x4e8] ;  /* 0x0004e80001097983 */ /* 0x000ee80000300800 */
        /* <DEDUP_REMOVED lines=10> */
[----:B---3--:R1:W-:Y:S01]  /*d6e30*/  STSM.16.M88.4 [R0+0x200], R8 ;  /* 0x0002000800007844 */ /* 0x0083e20000000200 */
        /* <DEDUP_REMOVED lines=31> */
[----:B------:R-:W1:Y:S04]  /*d7030*/  LDS.128 R16, [R252] ;  /* 0x00000000fc107984 */ /* 0x000e680000000c00 */
[----:B------:R-:W4:Y:S01]  /*d7040*/  LDS.128 R68, [R252+0x400] ;  /* 0x00040000fc447984 */ /* 0x000f220000000c00 */
[----:B------:R-:W-:Y:S01]  /*d7050*/  BAR.SYNC.DEFER_BLOCKING 0x0 ;  /* 0x0000000000007b1d */ /* 0x000fe20000010000 */
[----:B------:R-:W-:Y:S01]  /*d7060*/  MOV R10, R15 ;  /* 0x0000000f000a7202 */ /* 0x000fe20000000f00 */
[----:B------:R-:W-:-:S04]  /*d7070*/  IMAD.MOV.U32 R11, RZ, RZ, R14 ;  /* 0x000000ffff0b7224 */ /* 0x000fc800078e000e */
[----:B-1----:R-:W-:Y:S04]  /*d7080*/  STL [R1+0x47b8], R19 ;  /* 0x0047b81301007387 */ /* 0x002fe80000100800 */
[----:B----4-:R-:W-:Y:S04]  /*d7090*/  STL.64 [R1+0xe70], R68 ;  /* 0x000e704401007387 */ /* 0x010fe80000100a00 */
[----:B------:R-:W-:Y:S04]  /*d70a0*/  STL.64 [R1+0xe78], R70 ;  /* 0x000e784601007387 */ /* 0x000fe80000100a00 */
        /* <DEDUP_REMOVED lines=9> */
[----:B------:R-:W1:Y:S01]  /*d7140*/  LDS.128 R68, [R252+0x400] ;  /* 0x00040000fc447984 */ /* 0x000e620000000c00 */
[----:B------:R-:W-:Y:S01]  /*d7150*/  MOV R10, R13 ;  /* 0x0000000d000a7202 */ /* 0x000fe20000000f00 */
[----:B------:R-:W-:-:S02]  /*d7160*/  IMAD.MOV.U32 R11, RZ, RZ, R12 ;  /* 0x000000ffff0b7224 */ /* 0x000fc400078e000c */
[----:B------:R-:W-:Y:S01]  /*d7170*/  LDS.128 R12, [R252] ;  /* 0x00000000fc0c7984 */ /* 0x000fe20000000c00 */
[----:B------:R-:W-:Y:S06]  /*d7180*/  BAR.SYNC.DEFER_BLOCKING 0x0 ;  /* 0x0000000000007b1d */ /* 0x000fec0000010000 */
[----:B-1----:R-:W-:Y:S04]  /*d7190*/  STL.64 [R1+0xe60], R68 ;  /* 0x000e604401007387 */ /* 0x002fe80000100a00 */
        /* <DEDUP_REMOVED lines=10> */
[----:B------:R-:W3:Y:S04]  /*d7240*/  LDL.LU R10, [R1+0x6d4] ;  /* 0x0006d400010a7983 */ /* 0x000ee80000300800 */
[----:B------:R-:W3:Y:S04]  /*d7250*/  LDL.LU R11, [R1+0x6dc] ;  /* 0x0006dc00010b7983 */ /* 0x000ee80000300800 */
[----:B------:R-:W1:Y:S04]  /*d7260*/  LDS.128 R72, [R252] ;  /* 0x00000000fc487984 */ /* 0x000e680000000c00 */
[----:B------:R-:W4:Y:S01]  /*d7270*/  LDS.128 R68, [R252+0x400] ;  /* 0x00040000fc447984 */ /* 0x000f220000000c00 */
[----:B------:R-:W-:Y:S06]  /*d7280*/  BAR.SYNC.DEFER_BLOCKING 0x0 ;  /* 0x0000000000007b1d */ /* 0x000fec0000010000 */
[----:B-1----:R-:W-:Y:S04]  /*d7290*/  STL.64 [R1+0xe50], R72 ;  /* 0x000e504801007387 */ /* 0x002fe80000100a00 */
[----:B------:R-:W-:Y:S04]  /*d72a0*/  STL.64 [R1+0xe58], R74 ;  /* 0x000e584a01007387 */ /* 0x000fe80000100a00 */
        /* <DEDUP_REMOVED lines=469> */
[----:B------:R-:W-:Y:S01]  /*d9000*/  STL.64 [R1+0xa58], R70 ;  /* 0x000a584601007387 */ /* 0x000fe20000100a00 */
[C---:B------:R-:W-:Y:S01]  /*d9010*/  IMAD R104, R156.reuse, UR4, RZ ;  /* 0x000000049c687c24 */ /* 0x040fe2000f8e02ff */
[----:B------:R-:W-:Y:S01]  /*d9020*/  ULDC UR4, c[0x0][0x248] ;  /* 0x0000920000047ab9 */ /* 0x000fe20000000800 */
[----:B------:R-:W-:-:S03]  /*d9030*/  IADD3 R3, R156, 0x1, RZ ;  /* 0x000000019c037810 */ /* 0x000fc60007ffe0ff */
[----:B------:R-:W-:Y:S01]  /*d9040*/  IADD3 R155, R104, UR4, RZ ;  /* 0x00000004689b7c10 */ /* 0x000fe2000fffe0ff */
[----:B------:R-:W-:Y:S01]  /*d9050*/  ULDC UR4, c[0x0][0x248] ;  /* 0x0000920000047ab9 */ /* 0x000fe20000000800 */
[----:B------:R-:W-:Y:S01]  /*d9060*/  ISETP.GE.AND P0, PT, R98, UR5, PT ;  /* 0x0000000562007c0c */ /* 0x000fe2000bf06270 */
[C---:B------:R-:W-:Y:S01]  /*d9070*/  VIADD R2, R156.reuse, 0x2 ;  /* 0x000000029c027836 */ /* 0x040fe20000000000 */
[----:B------:R-:W-:Y:S01]  /*d9080*/  ULDC UR5, c[0x0][0x22c] ;  /* 0x00008b0000057ab9 */ /* 0x000fe20000000800 */
[----:B------:R-:W-:Y:S01]  /*d9090*/  VIADD R153, R155, UR4 ;  /* 0x000000049b997c36 */ /* 0x000fe20008000000 */
[----:B------:R-:W-:Y:S01]  /*d90a0*/  ISETP.LT.AND P5, PT, R3, UR8, !P0 ;  /* 0x0000000803007c0c */ /* 0x000fe2000c7a1270 */
[----:B------:R-:W-:Y:S01]  /*d90b0*/  VIADD R3, R156, 0x4 ;  /* 0x000000049c037836 */ /* 0x000fe20000000000 */
[----:B------:R-:W-:Y:S01]  /*d90c0*/  ULDC UR4, c[0x0][0x248] ;  /* 0x0000920000047ab9 */ /* 0x000fe20000000800 */
[----:B------:R-:W-:Y:S01]  /*d90d0*/  ISETP.LT.AND P2, PT, R2, UR5, !P0 ;  /* 0x0000000502007c0c */ /* 0x000fe2000c741270 */
[----:B------:R-:W-:Y:S01]  /*d90e0*/  ULDC UR5, c[0x0][0x22c] ;  /* 0x00008b0000057ab9 */ /* 0x000fe20000000800 */
[----:B------:R-:W-:Y:S01]  /*d90f0*/  IADD3 R136, R153, UR4, RZ ;  /* 0x0000000499887c10 */ /* 0x000fe2000fffe0ff */
[----:B------:R-:W-:Y:S01]  /*d9100*/  ULDC UR8, c[0x0][0x22c] ;  /* 0x00008b0000087ab9 */ /* 0x000fe20000000800 */
[----:B------:R-:W-:Y:S01]  /*d9110*/  ISETP.LT.AND P4, PT, R3, UR5, !P0 ;  /* 0x0000000503007c0c */ /* 0x000fe2000c781270 */
[----:B------:R-:W-:Y:S01]  /*d9120*/  ULDC UR5, c[0x0][0x248] ;  /* 0x0000920000057ab9 */ /* 0x000fe20000000800 */
[----:B------:R-:W-:Y:S01]  /*d9130*/  IADD3 R2, R156, 0x3, RZ ;  /* 0x000000039c027810 */ /* 0x000fe20007ffe0ff */
[----:B------:R-:W-:Y:S01]  /*d9140*/  VIADD R137, R136, UR5 ;  /* 0x0000000588897c36 */ /* 0x000fe20008000000 */
[----:B------:R-:W-:Y:S01]  /*d9150*/  ULDC UR4, c[0x0][0x248] ;  /* 0x0000920000047ab9 */ /* 0x000fe20000000800 */
[----:B------:R-:W-:Y:S01]  /*d9160*/  ULDC UR5, c[0x0][0x248] ;  /* 0x0000920000057ab9 */ /* 0x000fe20000000800 */
[----:B------:R-:W-:Y:S01]  /*d9170*/  ISETP.LT.AND P3, PT, R2, UR8, !P0 ;  /* 0x0000000802007c0c */ /* 0x000fe2000c761270 */
[----:B------:R-:W-:-:S02]  /*d9180*/  ULDC UR8, c[0x0][0x248] ;  /* 0x0000920000087ab9 */ /* 0x000fc40000000800 */
[----:B------:R-:W-:Y:S01]  /*d9190*/  IADD3 R139, R137, UR8, RZ ;  /* 0x00000008898b7c10 */ /* 0x000fe2000fffe0ff */
[----:B------:R-:W-:-:S04]  /*d91a0*/  ULDC UR8, c[0x0][0x248] ;  /* 0x0000920000087ab9 */ /* 0x000fc80000000800 */
[----:B------:R-:W-:Y:S01]  /*d91b0*/  VIADD R140, R139, UR4 ;  /* 0x000000048b8c7c36 */ /* 0x000fe20008000000 */
[----:B------:R-:W-:-:S04]  /*d91c0*/  ULDC UR4, c[0x0][0x248] ;  /* 0x0000920000047ab9 */ /* 0x000fc80000000800 */
[----:B------:R-:W-:Y:S01]  /*d91d0*/  IADD3 R138, R140, UR4, RZ ;  /* 0x000000048c8a7c10 */ /* 0x000fe2000fffe0ff */
[----:B------:R-:W-:-:S04]  /*d91e0*/  ULDC UR4, c[0x0][0x248] ;  /* 0x0000920000047ab9 */ /* 0x000fc80000000800 */
[----:B------:R-:W-:Y:S01]  /*d91f0*/  VIADD R141, R138, UR4 ;  /* 0x000000048a8d7c36 */ /* 0x000fe20008000000 */
[----:B------:R-:W-:-:S04]  /*d9200*/  ULDC UR4, c[0x0][0x248] ;  /* 0x0000920000047ab9 */ /* 0x000fc80000000800 */
[----:B------:R-:W-:Y:S01]  /*d9210*/  IADD3 R142, R141, UR4, RZ ;  /* 0x000000048d8e7c10 */ /* 0x000fe2000fffe0ff */
[----:B------:R-:W-:Y:S01]  /*d9220*/  ULDC UR4, c[0x0][0x248] ;  /* 0x0000920000047ab9 */ /* 0x000fe20000000800 */
[----:B--2---:R1:W-:Y:S04]  /*d9230*/  STSM.16.M88.4 [R0], R4 ;  /* 0x0000000400007844 */ /* 0x0043e80000000200 */
[----:B-1----:R-:W2:Y:S04]  /*d9240*/  LDL.LU R4, [R1+0xb00] ;  /* 0x000b000001047983 */ /* 0x002ea80000300800 */
[----:B------:R-:W2:Y:S04]  /*d9250*/  LDL.LU R5, [R1+0xb08] ;  /* 0x000b080001057983 */ /* 0x000ea80000300800 */
[----:B------:R-:W2:Y:S04]  /*d9260*/  LDL.LU R6, [R1+0x980] ;  /* 0x0009800001067983 */ /* 0x000ea80000300800 */
[----:B------:R-:W2:Y:S04]  /*d9270*/  LDL.LU R7, [R1+0x988] ;  /* 0x0009880001077983 */ /* 0x000ea80000300800 */
[----:B---3--:R1:W-:Y:S01]  /*d9280*/  STSM.16.M88.4 [R0+0x200], R8 ;  /* 0x0002000800007844 */ /* 0x0083e20000000200 */
[----:B------:R-:W-:Y:S01]  /*d9290*/  VIADD R144, R142, UR4 ;  /* 0x000000048e907c36 */ /* 0x000fe20008000000 */
[----:B------:R-:W-:Y:S01]  /*d92a0*/  ULDC UR4, c[0x0][0x248] ;  /* 0x0000920000047ab9 */ /* 0x000fe20000000800 */
[----:B------:R-:W-:Y:S06]  /*d92b0*/  BAR.SYNC.DEFER_BLOCKING 0x0 ;  /* 0x0000000000007b1d */ /* 0x000fec0000010000 */
[----:B-1----:R-:W3:Y:S04]  /*d92c0*/  LDL.LU R8, [R1+0x7d0] ;  /* 0x0007d00001087983 */ /* 0x002ee80000300800 */
[----:B------:R-:W3:Y:S04]  /*d92d0*/  LDL.LU R9, [R1+0x7d8] ;  /* 0x0007d80001097983 */ /* 0x000ee80000300800 */
[----:B------:R-:W3:Y:S04]  /*d92e0*/  LDL.LU R10, [R1+0x320] ;  /* 0x00032000010a7983 */ /* 0x000ee80000300800 */
[----:B------:R-:W3:Y:S01]  /*d92f0*/  LDL.LU R11, [R1+0x328] ;  /* 0x00032800010b7983 */ /* 0x000ee20000300800 */
[----:B------:R-:W-:Y:S01]  /*d9300*/  IADD3 R145, R144, UR4, RZ ;  /* 0x0000000490917c10 */ /* 0x000fe2000fffe0ff */
[----:B------:R-:W-:-:S02]  /*d9310*/  ULDC UR4, c[0x0][0x248] ;  /* 0x0000920000047ab9 */ /* 0x000fc40000000800 */
[----:B------:R-:W1:Y:S02]  /*d9320*/  LDS.128 R72, [R252] ;  /* 0x00000000fc487984 */ /* 0x000e640000000c00 */
[----:B------:R-:W-:Y:S01]  /*d9330*/  VIADD R143, R145, UR4 ;  /* 0x00000004918f7c36 */ /* 0x000fe20008000000 */
[----:B------:R-:W-:Y:S01]  /*d9340*/  ULDC UR4, c[0x0][0x248] ;  /* 0x0000920000047ab9 */ /* 0x000fe20000000800 */
[----:B------:R-:W4:Y:S03]  /*d9350*/  LDS.128 R68, [R252+0x400] ;  /* 0x00040000fc447984 */ /* 0x000f260000000c00 */
[----:B------:R-:W-:Y:S01]  /*d9360*/  IADD3 R146, R143, UR4, RZ ;  /* 0x000000048f927c10 */ /* 0x000fe2000fffe0ff */
[----:B------:R-:W-:Y:S01]  /*d9370*/  ULDC UR4, c[0x0][0x248] ;  /* 0x0000920000047ab9 */ /* 0x000fe20000000800 */
[----:B------:R-:W-:Y:S03]  /*d9380*/  BAR.SYNC.DEFER_BLOCKING 0x0 ;  /* 0x0000000000007b1d */ /* 0x000fe60000010000 */
[----:B------:R-:W-:-:S03]  /*d9390*/  VIADD R147, R146, UR5 ;  /* 0x0000000592937c36 */ /* 0x000fc60008000000 */
[----:B------:R-:W-:Y:S02]  /*d93a0*/  ULDC UR5, c[0x0][0x248] ;  /* 0x0000920000057ab9 */ /* 0x000fe40000000800 */
        /* <DEDUP_REMOVED lines=44> */
[----:B------:R4:W-:Y:S01]  /*d9670*/  STL [R1+0xc], R2 ;  /* 0x00000c0201007387 */ /* 0x0009e20000100800 */
[----:B------:R-:W-:Y:S01]  /*d9680*/  IADD3 R246, R2, UR4, RZ ;  /* 0x0000000402f67c10 */ /* 0x000fe2000fffe0ff */
[----:B------:R-:W-:Y:S02]  /*d9690*/  ULDC UR4, c[0x0][0x248] ;  /* 0x0000920000047ab9 */ /* 0x000fe40000000800 */
[----:B-1----:R-:W-:Y:S04]  /*d96a0*/  STL.64 [R1+0xa10], R72 ;  /* 0x000a104801007387 */ /* 0x002fe80000100a00 */
[----:B------:R-:W-:Y:S04]  /*d96b0*/  STL.64 [R1+0xa18], R74 ;  /* 0x000a184a01007387 */ /* 0x000fe80000100a00 */
[----:B----4-:R-:W-:Y:S01]  /*d96c0*/  STL.64 [R1+0x9f0], R68 ;  /* 0x0009f04401007387 */ /* 0x010fe20000100a00 */
[----:B------:R-:W-:Y:S01]  /*d96d0*/  VIADD R2, R246, UR4 ;  /* 0x00000004f6027c36 */ /* 0x000fe20008000000 */
[----:B------:R-:W-:-:S02]  /*d96e0*/  ULDC UR4, c[0x0][0x248] ;  /* 0x0000920000047ab9 */ /* 0x000fc40000000800 */
[----:B------:R-:W-:Y:S04]  /*d96f0*/  STL.64 [R1+0x9f8], R70 ;  /* 0x0009f84601007387 */ /* 0x000fe80000100a00 */
[----:B--2---:R1:W-:Y:S04]  /*d9700*/  STSM.16.M88.4 [R0], R4 ;  /* 0x0000000400007844 */ /* 0x0043e80000000200 */
[----:B-1----:R-:W2:Y:S04]  /*d9710*/  LDL.LU R4, [R1+0xb04] ;  /* 0x000b040001047983 */ /* 0x002ea80000300800 */
[----:B------:R-:W2:Y:S04]  /*d9720*/  LDL.LU R5, [R1+0xb0c] ;  /* 0x000b0c0001057983 */ /* 0x000ea80000300800 */
[----:B------:R-:W2:Y:S04]  /*d9730*/  LDL.LU R6, [R1+0x984] ;  /* 0x0009840001067983 */ /* 0x000ea80000300800 */
[----:B------:R-:W2:Y:S04]  /*d9740*/  LDL.LU R7, [R1+0x98c] ;  /* 0x00098c0001077983 */ /* 0x000ea80000300800 */
[----:B------:R1:W-:Y:S04]  /*d9750*/  STL [R1+0x8], R2 ;  /* 0x0000080201007387 */ /* 0x0003e80000100800 */
[----:B---3--:R3:W-:Y:S01]  /*d9760*/  STSM.16.M88.4 [R0+0x200], R8 ;  /* 0x0002000800007844 */ /* 0x0087e20000000200 */
[----:B------:R-:W-:Y:S01]  /*d9770*/  BAR.SYNC.DEFER_BLOCKING 0x0 ;  /* 0x0000000000007b1d */ /* 0x000fe20000010000 */
[----:B-1----:R-:W-:-:S05]  /*d9780*/  IADD3 R2, R2, UR4, RZ ;  /* 0x0000000402027c10 */ /* 0x002fca000fffe0ff */
[----:B------:R-:W-:Y:S01]  /*d9790*/  ULDC UR4, c[0x0][0x248] ;  /* 0x0000920000047ab9 */ /* 0x000fe20000000800 */
[----:B---3--:R-:W3:Y:S04]  /*d97a0*/  LDL.LU R8, [R1+0x7d4] ;  /* 0x0007d40001087983 */ /* 0x008ee80000300800 */
[----:B------:R-:W3:Y:S04]  /*d97b0*/  LDL.LU R9, [R1+0x7dc] ;  /* 0x0007dc0001097983 */ /* 0x000ee80000300800 */
[----:B------:R1:W-:Y:S04]  /*d97c0*/  STL [R1+0x10], R2 ;  /* 0x0000100201007387 */ /* 0x0003e80000100800 */
[----:B------:R-:W3:Y:S04]  /*d97d0*/  LDL.LU R10, [R1+0x324] ;  /* 0x00032400010a7983 */ /* 0x000ee80000300800 */
[----:B------:R-:W3:Y:S04]  /*d97e0*/  LDL.LU R11, [R1+0x32c] ;  /* 0x00032c00010b7983 */ /* 0x000ee80000300800 */
[----:B------:R-:W4:Y:S04]  /*d97f0*/  LDS.128 R72, [R252] ;  /* 0x00000000fc487984 */ /* 0x000f280000000c00 */
[----:B------:R-:W4:Y:S01]  /*d9800*/  LDS.128 R68, [R252+0x400] ;  /* 0x00040000fc447984 */ /* 0x000f220000000c00 */
[----:B------:R-:W-:Y:S01]  /*d9810*/  BAR.SYNC.DEFER_BLOCKING 0x0 ;  /* 0x0000000000007b1d */ /* 0x000fe20000010000 */
[----:B-1----:R-:W-:-:S05]  /*d9820*/  VIADD R2, R2, UR4 ;  /* 0x0000000402027c36 */ /* 0x002fca0008000000 */
[----:B------:R-:W-:Y:S01]  /*d9830*/  ULDC UR4, c[0x0][0x248] ;  /* 0x0000920000047ab9 */ /* 0x000fe20000000800 */
[----:B------:R1:W-:Y:S02]  /*d9840*/  STL [R1+0x18], R2 ;  /* 0x0000180201007387 */ /* 0x0003e40000100800 */
[----:B-1----:R-:W-:Y:S01]  /*d9850*/  IADD3 R2, R2, UR4, RZ ;  /* 0x0000000402027c10 */ /* 0x002fe2000fffe0ff */
[----:B------:R-:W-:-:S04]  /*d9860*/  ULDC UR4, c[0x0][0x248] ;  /* 0x0000920000047ab9 */ /* 0x000fc80000000800 */
[----:B------:R1:W-:Y:S04]  /*d9870*/  STL [R1+0x24], R2 ;  /* 0x0000240201007387 */ /* 0x0003e80000100800 */
[----:B----4-:R-:W-:Y:S01]  /*d9880*/  STL.64 [R1+0x9e0], R72 ;  /* 0x0009e04801007387 */ /* 0x010fe20000100a00 */
[----:B-1----:R-:W-:Y:S01]  /*d9890*/  VIADD R2, R2, UR4 ;  /* 0x0000000402027c36 */ /* 0x002fe20008000000 */
[----:B------:R-:W-:Y:S02]  /*d98a0*/  ULDC UR4, c[0x0][0x248] ;  /* 0x0000920000047ab9 */ /* 0x000fe40000000800 */
[----:B------:R-:W-:Y:S04]  /*d98b0*/  STL.64 [R1+0x9e8], R74 ;  /* 0x0009e84a01007387 */ /* 0x000fe80000100a00 */
[----:B------:R-:W-:Y:S04]  /*d98c0*/  STL.64 [R1+0x9d0], R68 ;  /* 0x0009d04401007387 */ /* 0x000fe80000100a00 */
[----:B------:R-:W-:Y:S04]  /*d98d0*/  STL.64 [R1+0x9d8], R70 ;  /* 0x0009d84601007387 */ /* 0x000fe80000100a00 */
[----:B------:R1:W-:Y:S02]  /*d98e0*/  STL [R1+0x14], R2 ;  /* 0x0000140201007387 */ /* 0x0003e40000100800 */
[----:B-1----:R-:W-:Y:S01]  /*d98f0*/  IADD3 R2, R2, UR4, RZ ;  /* 0x0000000402027c10 */ /* 0x002fe2000fffe0ff */
[----:B------:R-:W-:Y:S01]  /*d9900*/  ULDC UR4, c[0x0][0x248] ;  /* 0x0000920000047ab9 */ /* 0x000fe20000000800 */
[----:B--2---:R1:W-:Y:S04]  /*d9910*/  STSM.16.M88.4 [R0], R4 ;  /* 0x0000000400007844 */ /* 0x0043e80000000200 */
[----:B-1----:R-:W2:Y:S04]  /*d9920*/  LDL.LU R4, [R1+0xaf0] ;  /* 0x000af00001047983 */ /* 0x002ea80000300800 */
[----:B------:R-:W2:Y:S04]  /*d9930*/  LDL.LU R5, [R1+0xaf8] ;  /* 0x000af80001057983 */ /* 0x000ea80000300800 */
[----:B------:R1:W-:Y:S04]  /*d9940*/  STL [R1+0x28], R2 ;  /* 0x0000280201007387 */ /* 0x0003e80000100800 */
[----:B------:R-:W2:Y:S04]  /*d9950*/  LDL.LU R6, [R1+0x970] ;  /* 0x0009700001067983 */ /* 0x000ea80000300800 */
[----:B------:R-:W2:Y:S01]  /*d9960*/  LDL.LU R7, [R1+0x978] ;  /* 0x0009780001077983 */ /* 0x000ea20000300800 */
[----:B-1----:R-:W-:Y:S01]  /*d9970*/  VIADD R2, R2, UR5 ;  /* 0x0000000502027c36 */ /* 0x002fe20008000000 */
[----:B------:R-:W-:-:S02]  /*d9980*/  ULDC UR5, c[0x0][0x248] ;  /* 0x0000920000057ab9 */ /* 0x000fc40000000800 */
[----:B---3--:R1:W-:Y:S01]  /*d9990*/  STSM.16.M88.4 [R0+0x200], R8 ;  /* 0x0002000800007844 */ /* 0x0083e20000000200 */
[----:B------:R-:W-:Y:S06]  /*d99a0*/  BAR.SYNC.DEFER_BLOCKING 0x0 ;  /* 0x0000000000007b1d */ /* 0x000fec0000010000 */
[----:B-1----:R-:W3:Y:S04]  /*d99b0*/  LDL.LU R8, [R1+0x7c0] ;  /* 0x0007c00001087983 */ /* 0x002ee80000300800 */
[----:B------:R1:W-:Y:S04]  /*d99c0*/  STL [R1+0x2c], R2 ;  /* 0x00002c0201007387 */ /* 0x0003e80000100800 */
[----:B------:R-:W3:Y:S04]  /*d99d0*/  LDL.LU R9, [R1+0x7c8] ;  /* 0x0007c80001097983 */ /* 0x000ee80000300800 */
[----:B------:R-:W3:Y:S04]  /*d99e0*/  LDL.LU R10, [R1+0x240] ;  /* 0x00024000010a7983 */ /* 0x000ee80000300800 */
[----:B------:R-:W3:Y:S04]  /*d99f0*/  LDL.LU R11, [R1+0x248] ;  /* 0x00024800010b7983 */ /* 0x000ee80000300800 */
[----:B------:R-:W4:Y:S04]  /*d9a00*/  LDS.128 R72, [R252] ;  /* 0x00000000fc487984 */ /* 0x000f280000000c00 */
[----:B------:R-:W4:Y:S01]  /*d9a10*/  LDS.128 R68, [R252+0x400] ;  /* 0x00040000fc447984 */ /* 0x000f220000000c00 */
[----:B------:R-:W-:Y:S01]  /*d9a20*/  BAR.SYNC.DEFER_BLOCKING 0x0 ;  /* 0x0000000000007b1d */ /* 0x000fe20000010000 */
[----:B-1----:R-:W-:-:S05]  /*d9a30*/  IADD3 R2, R2, UR8, RZ ;  /* 0x0000000802027c10 */ /* 0x002fca000fffe0ff */
[----:B------:R-:W-:Y:S01]  /*d9a40*/  ULDC UR8, c[0x0][0x248] ;  /* 0x0000920000087ab9 */ /* 0x000fe20000000800 */
[----:B------:R1:W-:Y:S02]  /*d9a50*/  STL [R1+0x84], R2 ;  /* 0x0000840201007387 */ /* 0x0003e40000100800 */
[----:B-1----:R-:W-:Y:S01]  /*d9a60*/  VIADD R2, R2, UR4 ;  /* 0x0000000402027c36 */ /* 0x002fe20008000000 */
[----:B------:R-:W-:-:S04]  /*d9a70*/  ULDC UR4, c[0x0][0x248] ;  /* 0x0000920000047ab9 */ /* 0x000fc80000000800 */
[----:B------:R1:W-:Y:S04]  /*d9a80*/  STL [R1+0x8c], R2 ;  /* 0x00008c0201007387 */ /* 0x0003e80000100800 */
[----:B----4-:R-:W-:Y:S01]  /*d9a90*/  STL.64 [R1+0x9c0], R72 ;  /* 0x0009c04801007387 */ /* 0x010fe20000100a00 */
[----:B-1----:R-:W-:Y:S01]  /*d9aa0*/  IADD3 R2, R2, UR4, RZ ;  /* 0x0000000402027c10 */ /* 0x002fe2000fffe0ff */
[----:B------:R-:W-:Y:S02]  /*d9ab0*/  ULDC UR4, c[0x0][0x248] ;  /* 0x0000920000047ab9 */ /* 0x000fe40000000800 */
[----:B------:R-:W-:Y:S04]  /*d9ac0*/  STL.64 [R1+0x9c8], R74 ;  /* 0x0009c84a01007387 */ /* 0x000fe80000100a00 */
[----:B------:R-:W-:Y:S04]  /*d9ad0*/  STL.64 [R1+0x9b0], R68 ;  /* 0x0009b04401007387 */ /* 0x000fe80000100a00 */
[----:B------:R-:W-:Y:S01]  /*d9ae0*/  STL.64 [R1+0x9b8], R70 ;  /* 0x0009b84601007387 */ /* 0x000fe20000100a00 */
[----:B------:R-:W-:Y:S01]  /*d9af0*/  VIADD R172, R2, UR4 ;  /* 0x0000000402ac7c36 */ /* 0x000fe20008000000 */
[----:B------:R-:W-:-:S02]  /*d9b00*/  ULDC UR4, c[0x0][0x248] ;  /* 0x0000920000047ab9 */ /* 0x000fc40000000800 */
[----:B--2---:R1:W-:Y:S04]  /*d9b10*/  STSM.16.M88.4 [R0], R4 ;  /* 0x0000000400007844 */ /* 0x0043e80000000200 */
[----:B-1----:R-:W2:Y:S04]  /*d9b20*/  LDL.LU R4, [R1+0xaf4] ;  /* 0x000af40001047983 */ /* 0x002ea80000300800 */
[----:B------:R-:W2:Y:S04]  /*d9b30*/  LDL.LU R5, [R1+0xafc] ;  /* 0x000afc0001057983 */ /* 0x000ea80000300800 */
[----:B------:R1:W-:Y:S04]  /*d9b40*/  STL [R1+0x80], R2 ;  /* 0x0000800201007387 */ /* 0x0003e80000100800 */
[----:B------:R-:W2:Y:S04]  /*d9b50*/  LDL.LU R6, [R1+0x974] ;  /* 0x0009740001067983 */ /* 0x000ea80000300800 */
[----:B------:R-:W2:Y:S01]  /*d9b60*/  LDL.LU R7, [R1+0x97c] ;  /* 0x00097c0001077983 */ /* 0x000ea20000300800 */
[----:B-1----:R-:W-:Y:S01]  /*d9b70*/  IADD3 R2, R172, UR4, RZ ;  /* 0x00000004ac027c10 */ /* 0x002fe2000fffe0ff */
[----:B------:R-:W-:-:S02]  /*d9b80*/  ULDC UR4, c[0x0][0x248] ;  /* 0x0000920000047ab9 */ /* 0x000fc40000000800 */
[----:B---3--:R1:W-:Y:S01]  /*d9b90*/  STSM.16.M88.4 [R0+0x200], R8 ;  /* 0x0002000800007844 */ /* 0x0083e20000000200 */
[----:B------:R-:W-:Y:S06]  /*d9ba0*/  BAR.SYNC.DEFER_BLOCKING 0x0 ;  /* 0x0000000000007b1d */ /* 0x000fec0000010000 */
[----:B-1----:R-:W3:Y:S04]  /*d9bb0*/  LDL.LU R8, [R1+0x7c4] ;  /* 0x0007c40001087983 */ /* 0x002ee80000300800 */
        /* <DEDUP_REMOVED lines=8> */
[----:B------:R-:W-:Y:S02]  /*d9c40*/  ULDC UR4, c[0x0][0x248] ;  /* 0x0000920000047ab9 */ /* 0x000fe40000000800 */
[----:B------:R-:W-:Y:S01]  /*d9c50*/  IADD3 R171, R2, UR4, RZ ;  /* 0x0000000402ab7c10 */ /* 0x000fe2000fffe0ff */
[----:B------:R-:W-:Y:S01]  /*d9c60*/  ULDC UR4, c[0x0][0x248] ;  /* 0x0000920000047ab9 */ /* 0x000fe20000000800 */
[----:B------:R1:W-:Y:S03]  /*d9c70*/  STL [R1+0xa8], R2 ;  /* 0x0000a80201007387 */ /* 0x0003e60000100800 */
[----:B------:R-:W-:Y:S01]  /*d9c80*/  VIADD R19, R171, UR4 ;  /* 0x00000004ab137c36 */ /* 0x000fe20008000000 */
[----:B------:R-:W-:-:S04]  /*d9c90*/  ULDC UR4, c[0x0][0x248] ;  /* 0x0000920000047ab9 */ /* 0x000fc80000000800 */
[----:B-1----:R-:W-:Y:S01]  /*d9ca0*/  IADD3 R2, R19, UR4, RZ ;  /* 0x0000000413027c10 */ /* 0x002fe2000fffe0ff */
[----:B------:R-:W-:Y:S01]  /*d9cb0*/  ULDC UR4, c[0x0][0x248] ;  /* 0x0000920000047ab9 */ /* 0x000fe20000000800 */
[----:B----4-:R-:W-:Y:S04]  /*d9cc0*/  STL.64 [R1+0x9a0], R72 ;  /* 0x0009a04801007387 */ /* 0x010fe80000100a00 */
[----:B------:R-:W-:Y:S04]  /*d9cd0*/  STL.64 [R1+0x9a8], R74 ;  /* 0x0009a84a01007387 */ /* 0x000fe80000100a00 */
[----:B------:R-:W-:Y:S04]  /*d9ce0*/  STL.64 [R1+0x990], R68 ;  /* 0x0009904401007387 */ /* 0x000fe80000100a00 */
[----:B------:R-:W-:Y:S04]  /*d9cf0*/  STL.64 [R1+0x998], R70 ;  /* 0x0009984601007387 */ /* 0x000fe80000100a00 */
[----:B------:R-:W-:Y:S04]  /*d9d00*/  STL [R1+0x90], R19 ;  /* 0x0000901301007387 */ /* 0x000fe80000100800 */
        /* <DEDUP_REMOVED lines=19> */
[----:B------:R-:W-:Y:S01]  /*d9e40*/  VIADD R2, R2, UR4 ;  /* 0x0000000402027c36 */ /* 0x000fe20008000000 */
[----:B------:R-:W-:Y:S01]  /*d9e50*/  ULDC UR4, c[0x0][0x248] ;  /* 0x0000920000047ab9 */ /* 0x000fe20000000800 */
[----:B------:R-:W-:-:S03]  /*d9e60*/  ULDC UR8, c[0x0][0x248] ;  /* 0x0000920000087ab9 */ /* 0x000fc60000000800 */
[----:B------:R1:W-:Y:S02]  /*d9e70*/  STL [R1+0x98], R2 ;  /* 0x0000980201007387 */ /* 0x0003e40000100800 */
[----:B-1----:R-:W-:Y:S01]  /*d9e80*/  IADD3 R2, R2, UR4, RZ ;  /* 0x0000000402027c10 */ /* 0x002fe2000fffe0ff */
[----:B------:R-:W-:Y:S01]  /*d9e90*/  ULDC UR4, c[0x0][0x248] ;  /* 0x0000920000047ab9 */ /* 0x000fe20000000800 */
[----:B----4-:R-:W-:Y:S04]  /*d9ea0*/  STL.64 [R1+0x980], R72 ;  /* 0x0009804801007387 */ /* 0x010fe80000100a00 */
[----:B------:R-:W-:Y:S04]  /*d9eb0*/  STL.64 [R1+0x988], R74 ;  /* 0x0009884a01007387 */ /* 0x000fe80000100a00 */
[----:B------:R-:W-:Y:S04]  /*d9ec0*/  STL.64 [R1+0x970], R68 ;  /* 0x0009704401007387 */ /* 0x000fe80000100a00 */
[----:B------:R-:W-:Y:S04]  /*d9ed0*/  STL.64 [R1+0x978], R70 ;  /* 0x0009784601007387 */ /* 0x000fe80000100a00 */
[----:B--2---:R1:W-:Y:S04]  /*d9ee0*/  STSM.16.M88.4 [R0], R4 ;  /* 0x0000000400007844 */ /* 0x0043e80000000200 */
[----:B-1----:R-:W2:Y:S04]  /*d9ef0*/  LDL.LU R4, [R1+0xae4] ;  /* 0x000ae40001047983 */ /* 0x002ea80000300800 */
[----:B------:R-:W2:Y:S04]  /*d9f00*/  LDL.LU R5, [R1+0xaec] ;  /* 0x000aec0001057983 */ /* 0x000ea80000300800 */
[----:B------:R1:W-:Y:S04]  /*d9f10*/  STL [R1+0x70], R2 ;  /* 0x0000700201007387 */ /* 0x0003e80000100800 */
[----:B------:R-:W2:Y:S04]  /*d9f20*/  LDL.LU R6, [R1+0x964] ;  /* 0x0009640001067983 */ /* 0x000ea80000300800 */
[----:B------:R-:W2:Y:S01]  /*d9f30*/  LDL.LU R7, [R1+0x96c] ;  /* 0x00096c0001077983 */ /* 0x000ea20000300800 */
[----:B-1----:R-:W-:Y:S01]  /*d9f40*/  VIADD R2, R2, UR4 ;  /* 0x0000000402027c36 */ /* 0x002fe20008000000 */
[----:B------:R-:W-:-:S04]  /*d9f50*/  ULDC UR4, c[0x0][0x248] ;  /* 0x0000920000047ab9 */ /* 0x000fc80000000800 */
        /* <DEDUP_REMOVED lines=8> */
[----:B------:R-:W-:Y:S04]  /*d9fe0*/  STL [R1+0x47d0], R12 ;  /* 0x0047d00c01007387 */ /* 0x000fe80000100800 */
[----:B------:R-:W4:Y:S01]  /*d9ff0*/  LDS.128 R68, [R252] ;  /* 0x00000000fc447984 */ /* 0x000f220000000c00 */
[----:B-1----:R-:W-:Y:S01]  /*da000*/  VIADD R2, R2, UR4 ;  /* 0x0000000402027c36 */ /* 0x002fe20008000000 */
[----:B------:R-:W-:-:S02]  /*da010*/  ULDC UR4, c[0x0][0x248] ;  /* 0x0000920000047ab9 */ /* 0x000fc40000000800 */
[----:B------:R-:W-:Y:S04]  /*da020*/  STL [R1+0x47cc], R17 ;  /* 0x0047cc1101007387 */ /* 0x000fe80000100800 */
[----:B------:R-:W-:Y:S04]  /*da030*/  STL [R1+0x47c8], R13 ;  /* 0x0047c80d01007387 */ /* 0x000fe80000100800 */
[----:B------:R1:W-:Y:S04]  /*da040*/  STL [R1+0x6c], R2 ;  /* 0x00006c0201007387 */ /* 0x0003e80000100800 */
[----:B------:R-:W-:Y:S04]  /*da050*/  STL [R1+0x47c4], R18 ;  /* 0x0047c41201007387 */ /* 0x000fe80000100800 */
[----:B------:R-:W-:Y:S04]  /*da060*/  STL [R1+0x47c0], R14 ;  /* 0x0047c00e01007387 */ /* 0x000fe80000100800 */
[----:B------:R-:W-:Y:S04]  /*da070*/  STL [R1+0x47bc], R15 ;  /* 0x0047bc0f01007387 */ /* 0x000fe80000100800 */
[----:B------:R-:W3:Y:S04]  /*da080*/  LDL.LU R10, [R1+0x204] ;  /* 0x00020400010a7983 */ /* 0x000ee80000300800 */
[----:B------:R-:W3:Y:S04]  /*da090*/  LDL.LU R11, [R1+0x20c] ;  /* 0x00020c00010b7983 */ /* 0x000ee80000300800 */
[----:B------:R-:W4:Y:S01]  /*da0a0*/  LDS.128 R12, [R252+0x400] ;  /* 0x00040000fc0c7984 */ /* 0x000f220000000c00 */
[----:B------:R-:W-:Y:S01]  /*da0b0*/  BAR.SYNC.DEFER_BLOCKING 0x0 ;  /* 0x0000000000007b1d */ /* 0x000fe20000010000 */
[----:B-1----:R-:W-:-:S05]  /*da0c0*/  IADD3 R2, R2, UR4, RZ ;  /* 0x0000000402027c10 */ /* 0x002fca000fffe0ff */
[----:B------:R-:W-:Y:S01]  /*da0d0*/  ULDC UR4, c[0x0][0x248] ;  /* 0x0000920000047ab9 */ /* 0x000fe20000000800 */
[----:B------:R1:W-:Y:S04]  /*da0e0*/  STL [R1+0x78], R2 ;  /* 0x0000780201007387 */ /* 0x0003e80000100800 */
[----:B----4-:R-:W-:Y:S04]  /*da0f0*/  STL.64 [R1+0x960], R68 ;  /* 0x0009604401007387 */ /* 0x010fe80000100a00 */
[----:B------:R-:W-:Y:S01]  /*da100*/  STL.64 [R1+0x968], R70 ;  /* 0x0009684601007387 */ /* 0x000fe20000100a00 */
[----:B-1----:R-:W-:Y:S01]  /*da110*/  VIADD R2, R2, UR4 ;  /* 0x0000000402027c36 */ /* 0x002fe20008000000 */
[----:B------:R-:W-:-:S02]  /*da120*/  ULDC UR4, c[0x0][0x248] ;  /* 0x0000920000047ab9 */ /* 0x000fc40000000800 */
        /* <DEDUP_REMOVED lines=43> */
[----:B------:R1:W-:Y:S02]  /*da3e0*/  STL [R1+0x4c], R2 ;  /* 0x00004c0201007387 */ /* 0x0003e40000100800 */
[----:B-1----:R-:W-:Y:S01]  /*da3f0*/  IADD3 R2, R2, UR4, RZ ;  /* 0x0000000402027c10 */ /* 0x002fe2000fffe0ff */
[----:B------:R-:W-:Y:S01]  /*da400*/  ULDC UR4, c[0x0][0x248] ;  /* 0x0000920000047ab9 */ /* 0x000fe20000000800 */
        /* <DEDUP_REMOVED lines=10> */
[----:B------:R-:W-:-:S05]  /*da4b0*/  VIADD R15, R2, UR4 ;  /* 0x00000004020f7c36 */ /* 0x000fca0008000000 */
[----:B------:R-:W-:Y:S02]  /*da4c0*/  ULDC UR4, c[0x0][0x248] ;  /* 0x0000920000047ab9 */ /* 0x000fe40000000800 */
[----:B-1----:R-:W-:Y:S01]  /*da4d0*/  IADD3 R2, R15, UR4, RZ ;  /* 0x000000040f027c10 */ /* 0x002fe2000fffe0ff */
[----:B------:R-:W-:-:S04]  /*da4e0*/  ULDC UR4, c[0x0][0x248] ;  /* 0x0000920000047ab9 */ /* 0x000fc80000000800 */
[----:B------:R1:W-:Y:S02]  /*da4f0*/  STL [R1+0x48], R2 ;  /* 0x0000480201007387 */ /* 0x0003e40000100800 */
[----:B-1----:R-:W-:Y:S01]  /*da500*/  VIADD R2, R2, UR4 ;  /* 0x0000000402027c36 */ /* 0x002fe20008000000 */
[----:B------:R-:W-:Y:S01]  /*da510*/  ULDC UR4, c[0x0][0x248] ;  /* 0x0000920000047ab9 */ /* 0x000fe20000000800 */
[----:B----4-:R-:W-:Y:S04]  /*da520*/  STL.64 [R1+0x890], R72 ;  /* 0x0008904801007387 */ /* 0x010fe80000100a00 */
[----:B------:R-:W-:Y:S04]  /*da530*/  STL.64 [R1+0x898], R74 ;  /* 0x0008984a01007387 */ /* 0x000fe80000100a00 */
[----:B------:R-:W-:Y:S04]  /*da540*/  STL.64 [R1+0x880], R68 ;  /* 0x0008804401007387 */ /* 0x000fe80000100a00 */
[----:B------:R-:W-:Y:S04]  /*da550*/  STL.64 [R1+0x888], R70 ;  /* 0x0008884601007387 */ /* 0x000fe80000100a00 */
[----:B------:R1:W-:Y:S02]  /*da560*/  STL [R1], R2 ;  /* 0x0000000201007387 */ /* 0x0003e40000100800 */
        /* <DEDUP_REMOVED lines=23> */
[----:B------:R-:W-:Y:S01]  /*da6e0*/  STL [R1+0x4], R2 ;  /* 0x0000040201007387 */ /* 0x000fe20000100800 */
[----:B------:R-:W-:Y:S02]  /*da6f0*/  ULDC UR8, c[0x0][0x248] ;  /* 0x0000920000087ab9 */ /* 0x000fe40000000800 */
[----:B------:R-:W-:Y:S01]  /*da700*/  IADD3 R238, R13, UR4, RZ ;  /* 0x000000040dee7c10 */ /* 0x000fe2000fffe0ff */
        /* <DEDUP_REMOVED lines=8> */
[----:B------:R-:W-:Y:S04]  /*da790*/  STL [R1+0x47a8], R238 ;  /* 0x0047a8ee01007387 */ /* 0x000fe80000100800 */
        /* <DEDUP_REMOVED lines=99> */
[----:B------:R-:W-:Y:S01]  /*dadd0*/  IMAD.MOV.U32 R10, RZ, RZ, R248 ;  /* 0x000000ffff0a7224 */ /* 0x000fe200078e00f8 */
[----:B------:R-:W-:-:S04]  /*dade0*/  MOV R11, R250 ;  /* 0x000000fa000b7202 */ /* 0x000fc80000000f00 */
        /* <DEDUP_REMOVED lines=94> */
[----:B--2---:R-:W-:Y:S04]  /*db3d0*/  STSM.16.M88.4 [R0], R4 ;  /* 0x0000000400007844 */ /* 0x004fe80000000200 */
[----:B---3--:R1:W-:Y:S01]  /*db3e0*/  STSM.16.M88.4 [R0+0x200], R8 ;  /* 0x0002000800007844 */ /* 0x0083e20000000200 */
[----:B------:R-:W-:Y:S06]  /*db3f0*/  BAR.SYNC.DEFER_BLOCKING 0x0 ;  /* 0x0000000000007b1d */ /* 0x000fec0000010000 */
[----:B-1----:R-:W2:Y:S04]  /*db400*/  LDL.LU R8, [R1+0xa30] ;  /* 0x000a300001087983 */ /* 0x002ea80000300800 */
[----:B------:R-:W2:Y:S04]  /*db410*/  LDL.LU R9, [R1+0xa38] ;  /* 0x000a380001097983 */ /* 0x000ea80000300800 */
[----:B------:R-:W2:Y:S04]  /*db420*/  LDL.LU R10, [R1+0x550] ;  /* 0x00055000010a7983 */ /* 0x000ea80000300800 */
[----:B------:R-:W2:Y:S04]  /*db430*/  LDL.LU R11, [R1+0x558] ;  /* 0x00055800010b7983 */ /* 0x000ea80000300800 */
[----:B------:R-:W3:Y:S04]  /*db440*/  LDL.LU R68, [R1+0x730] ;  /* 0x0007300001447983 */ /* 0x000ee80000300800 */
[----:B------:R-:W3:Y:S04]  /*db450*/  LDL.LU R69, [R1+0x738] ;  /* 0x0007380001457983 */ /* 0x000ee80000300800 */
[----:B------:R-:W1:Y:S04]  /*db460*/  LDS.128 R76, [R252] ;  /* 0x00000000fc4c7984 */ /* 0x000e680000000c00 */
[----:B------:R-:W4:Y:S01]  /*db470*/  LDS.128 R72, [R252+0x400] ;  /* 0x00040000fc487984 */ /* 0x000f220000000c00 */
[----:B------:R-:W-:Y:S06]  /*db480*/  BAR.SYNC.DEFER_BLOCKING 0x0 ;  /* 0x0000000000007b1d */ /* 0x000fec0000010000 */
[----:B-1----:R-:W-:Y:S04]  /*db490*/  STL.64 [R1+0x690], R76 ;  /* 0x0006904c01007387 */ /* 0x002fe80000100a00 */
[----:B------:R-:W-:Y:S04]  /*db4a0*/  STL.64 [R1+0x698], R78 ;  /* 0x0006984e01007387 */ /* 0x000fe80000100a00 */
[----:B----4-:R1:W-:Y:S04]  /*db4b0*/  STL.64 [R1+0x680], R72 ;  /* 0x0006804801007387 */ /* 0x0103e80000100a00 */
[----:B------:R4:W-:Y:S04]  /*db4c0*/  STL.64 [R1+0x688], R74 ;  /* 0x0006884a01007387 */ /* 0x0009e80000100a00 */
[----:B-1----:R-:W3:Y:S04]  /*db4d0*/  LDL.LU R72, [R1+0xa34] ;  /* 0x000a340001487983 */ /* 0x002ee80000300800 */
[----:B------:R-:W3:Y:S04]  /*db4e0*/  LDL.LU R73, [R1+0xa3c] ;  /* 0x000a3c0001497983 */ /* 0x000ee80000300800 */
[----:B----4-:R-:W4:Y:S04]  /*db4f0*/  LDL.LU R74, [R1+0x554] ;  /* 0x00055400014a7983 */ /* 0x010f280000300800 */
[----:B------:R-:W4:Y:S04]  /*db500*/  LDL.LU R75, [R1+0x55c] ;  /* 0x00055c00014b7983 */ /* 0x000f280000300800 */
[----:B------:R-:W4:Y:S04]  /*db510*/  LDL.LU R76, [R1+0x734] ;  /* 0x00073400014c7983 */ /* 0x000f280000300800 */
[----:B------:R-:W4:Y:S01]  /*db520*/  LDL.LU R77, [R1+0x73c] ;  /* 0x00073c00014d7983 */ /* 0x000f220000300800 */
[----:B------:R-:W-:Y:S01]  /*db530*/  IMAD.MOV.U32 R70, RZ, RZ, R120 ;  /* 0x000000ffff467224 */ /* 0x000fe200078e0078 */
[----:B------:R-:W-:Y:S01]  /*db540*/  MOV R71, R122 ;  /* 0x0000007a00477202 */ /* 0x000fe20000000f00 */
[----:B------:R-:W-:Y:S01]  /*db550*/  IMAD.MOV.U32 R79, RZ, RZ, R123 ;  /* 0x000000ffff4f7224 */ /* 0x000fe200078e007b */
[----:B------:R-:W-:Y:S01]  /*db560*/  MOV R78, R121 ;  /* 0x00000079004e7202 */ /* 0x000fe20000000f00 */
[----:B--2---:R-:W-:Y:S04]  /*db570*/  STSM.16.M88.4 [R0], R8 ;  /* 0x0000000800007844 */ /* 0x004fe80000000200 */
[----:B---3--:R-:W-:Y:S01]  /*db580*/  STSM.16.M88.4 [R0+0x200], R68 ;  /* 0x0002004400007844 */ /* 0x008fe20000000200 */
[----:B------:R-:W-:Y:S06]  /*db590*/  BAR.SYNC.DEFER_BLOCKING 0x0 ;  /* 0x0000000000007b1d */ /* 0x000fec0000010000 */
[----:B------:R-:W1:Y:S04]  /*db5a0*/  LDS.128 R84, [R252] ;  /* 0x00000000fc547984 */ /* 0x000e680000000c00 */
[----:B------:R-:W2:Y:S01]  /*db5b0*/  LDS.128 R80, [R252+0x400] ;  /* 0x00040000fc507984 */ /* 0x000ea20000000c00 */
[----:B------:R-:W-:Y:S06]  /*db5c0*/  BAR.SYNC.DEFER_BLOCKING 0x0 ;  /* 0x0000000000007b1d */ /* 0x000fec0000010000 */
[----:B-1----:R-:W-:Y:S04]  /*db5d0*/  STL.64 [R1+0x660], R84 ;  /* 0x0006605401007387 */ /* 0x002fe80000100a00 */
[----:B------:R-:W-:Y:S04]  /*db5e0*/  STL.64 [R1+0x668], R86 ;  /* 0x0006685601007387 */ /* 0x000fe80000100a00 */
[----:B----4-:R1:W-:Y:S04]  /*db5f0*/  STSM.16.M88.4 [R0], R72 ;  /* 0x0000004800007844 */ /* 0x0103e80000000200 */
[----:B--2---:R-:W-:Y:S04]  /*db600*/  STL.64 [R1+0x650], R80 ;  /* 0x0006505001007387 */ /* 0x004fe80000100a00 */
[----:B------:R-:W-:Y:S04]  /*db610*/  STL.64 [R1+0x658], R82 ;  /* 0x0006585201007387 */ /* 0x000fe80000100a00 */
[----:B------:R2:W-:Y:S04]  /*db620*/  STSM.16.M88.4 [R0+0x200], R76 ;  /* 0x0002004c00007844 */ /* 0x0005e80000000200 */
[----:B-1----:R-:W3:Y:S01]  /*db630*/  LDL.LU R72, [R1+0xa20] ;  /* 0x000a200001487983 */ /* 0x002ee20000300800 */
[----:B------:R-:W-:Y:S06]  /*db640*/  BAR.SYNC.DEFER_BLOCKING 0x0 ;  /* 0x0000000000007b1d */ /* 0x000fec0000010000 */
[----:B------:R-:W3:Y:S04]  /*db650*/  LDL.LU R73, [R1+0xa28] ;  /* 0x000a280001497983 */ /* 0x000ee80000300800 */
[----:B------:R-:W3:Y:S04]  /*db660*/  LDL.LU R74, [R1+0x540] ;  /* 0x00054000014a7983 */ /* 0x000ee80000300800 */
[----:B------:R-:W3:Y:S04]  /*db670*/  LDL.LU R75, [R1+0x548] ;  /* 0x00054800014b7983 */ /* 0x000ee80000300800 */
[----:B--2---:R-:W2:Y:S04]  /*db680*/  LDL.LU R76, [R1+0x720] ;  /* 0x00072000014c7983 */ /* 0x004ea80000300800 */
[----:B------:R-:W2:Y:S04]  /*db690*/  LDL.LU R77, [R1+0x728] ;  /* 0x00072800014d7983 */ /* 0x000ea80000300800 */
[----:B------:R-:W1:Y:S04]  /*db6a0*/  LDS.128 R84, [R252] ;  /* 0x00000000fc547984 */ /* 0x000e680000000c00 */
[----:B------:R-:W4:Y:S01]  /*db6b0*/  LDS.128 R80, [R252+0x400] ;  /* 0x00040000fc507984 */ /* 0x000f220000000c00 */
[----:B------:R-:W-:Y:S06]  /*db6c0*/  BAR.SYNC.DEFER_BLOCKING 0x0 ;  /* 0x0000000000007b1d */ /* 0x000fec0000010000 */
[----:B-1----:R-:W-:Y:S04]  /*db6d0*/  STL.64 [R1+0x640], R84 ;  /* 0x0006405401007387 */ /* 0x002fe80000100a00 */
[----:B------:R-:W-:Y:S04]  /*db6e0*/  STL.64 [R1+0x648], R86 ;  /* 0x0006485601007387 */ /* 0x000fe80000100a00 */
[----:B----4-:R1:W-:Y:S04]  /*db6f0*/  STL.64 [R1+0x630], R80 ;  /* 0x0006305001007387 */ /* 0x0103e80000100a00 */
[----:B------:R4:W-:Y:S04]  /*db700*/  STL.64 [R1+0x638], R82 ;  /* 0x0006385201007387 */ /* 0x0009e80000100a00 */
[----:B-1----:R-:W2:Y:S04]  /*db710*/  LDL.LU R80, [R1+0xa24] ;  /* 0x000a240001507983 */ /* 0x002ea80000300800 */
[----:B------:R-:W2:Y:S04]  /*db720*/  LDL.LU R81, [R1+0xa2c] ;  /* 0x000a2c0001517983 */ /* 0x000ea80000300800 */
        /* <DEDUP_REMOVED lines=8> */
[----:B---3--:R-:W-:Y:S04]  /*db7b0*/  STSM.16.M88.4 [R0], R72 ;  /* 0x0000004800007844 */ /* 0x008fe80000000200 */
[----:B--2---:R-:W-:Y:S01]  /*db7c0*/  STSM.16.M88.4 [R0+0x200], R76 ;  /* 0x0002004c00007844 */ /* 0x004fe20000000200 */
[----:B------:R-:W-:Y:S06]  /*db7d0*/  BAR.SYNC.DEFER_BLOCKING 0x0 ;  /* 0x0000000000007b1d */ /* 0x000fec0000010000 */
[----:B------:R-:W1:Y:S04]  /*db7e0*/  LDS.128 R92, [R252] ;  /* 0x00000000fc5c7984 */ /* 0x000e680000000c00 */
[----:B------:R-:W2:Y:S01]  /*db7f0*/  LDS.128 R88, [R252+0x400] ;  /* 0x00040000fc587984 */ /* 0x000ea20000000c00 */
[----:B------:R-:W-:Y:S06]  /*db800*/  BAR.SYNC.DEFER_BLOCKING 0x0 ;  /* 0x0000000000007b1d */ /* 0x000fec0000010000 */
[----:B-1----:R-:W-:Y:S04]  /*db810*/  STL.64 [R1+0x620], R92 ;  /* 0x0006205c01007387 */ /* 0x002fe80000100a00 */
[----:B------:R-:W-:Y:S04]  /*db820*/  STL.64 [R1+0x628], R94 ;  /* 0x0006285e01007387 */ /* 0x000fe80000100a00 */
[----:B----4-:R-:W-:Y:S04]  /*db830*/  STSM.16.M88.4 [R0], R80 ;  /* 0x0000005000007844 */ /* 0x010fe80000000200 */
[----:B--2---:R-:W-:Y:S04]  /*db840*/  STL.64 [R1+0x610], R88 ;  /* 0x0006105801007387 */ /* 0x004fe80000100a00 */
[----:B------:R-:W-:Y:S04]  /*db850*/  STL.64 [R1+0x618], R90 ;  /* 0x0006185a01007387 */ /* 0x000fe80000100a00 */
[----:B------:R1:W-:Y:S01]  /*db860*/  STSM.16.M88.4 [R0+0x200], R84 ;  /* 0x0002005400007844 */ /* 0x0003e20000000200 */
        /* <DEDUP_REMOVED lines=16> */
[----:B--2---:R-:W-:Y:S04]  /*db970*/  STSM.16.M88.4 [R0], R84 ;  /* 0x0000005400007844 */ /* 0x004fe80000000200 */
[----:B---3--:R1:W-:Y:S01]  /*db980*/  STSM.16.M88.4 [R0+0x200], R88 ;  /* 0x0002005800007844 */ /* 0x0083e20000000200 */
[----:B------:R-:W-:Y:S01]  /*db990*/  VIADD R237, R238, UR4 ;  /* 0x00000004eeed7c36 */ /* 0x000fe20008000000 */
[----:B------:R-:W-:Y:S01]  /*db9a0*/  ULDC UR4, c[0x0][0x248] ;  /* 0x0000920000047ab9 */ /* 0x000fe20000000800 */
[----:B------:R-:W-:Y:S06]  /*db9b0*/  BAR.SYNC.DEFER_BLOCKING 0x0 ;  /* 0x0000000000007b1d */ /* 0x000fec0000010000 */
[----:B-1----:R-:W2:Y:S04]  /*db9c0*/  LDL.LU R88, [R1+0xa04] ;  /* 0x000a040001587983 */ /* 0x002ea80000300800 */
[----:B------:R-:W2:Y:S04]  /*db9d0*/  LDL.LU R89, [R1+0xa0c] ;  /* 0x000a0c0001597983 */ /* 0x000ea80000300800 */
[----:B------:R-:W2:Y:S04]  /*db9e0*/  LDL.LU R90, [R1+0x534] ;  /* 0x00053400015a7983 */ /* 0x000ea80000300800 */
[----:B------:R-:W2:Y:S04]  /*db9f0*/  LDL.LU R91, [R1+0x53c] ;  /* 0x00053c00015b7983 */ /* 0x000ea80000300800 */
        /* <DEDUP_REMOVED lines=16> */
[----:B------:R-:W-:Y:S01]  /*dbb00*/  MOV R94, R129 ;  /* 0x00000081005e7202 */ /* 0x000fe20000000f00 */
[----:B------:R-:W-:Y:S01]  /*dbb10*/  IMAD.MOV.U32 R95, RZ, RZ, R131 ;  /* 0x000000ffff5f7224 */ /* 0x000fe200078e0083 */
        /* <DEDUP_REMOVED lines=18> */
[----:B-1----:R-:W-:Y:S01]  /*dbc40*/  STL.64 [R1+0x5e0], R108 ;  /* 0x0005e06c01007387 */ /* 0x002fe20000100a00 */
[----:B------:R-:W-:-:S03]  /*dbc50*/  ULDC UR4, c[0x0][0x248] ;  /* 0x0000920000047ab9 */ /* 0x000fc60000000800 */
[----:B------:R-:W-:Y:S01]  /*dbc60*/  VIADD R222, R223, UR5 ;  /* 0x00000005dfde7c36 */ /* 0x000fe20008000000 */
[----:B------:R-:W-:Y:S01]  /*dbc70*/  STL.64 [R1+0x5e8], R110 ;  /* 0x0005e86e01007387 */ /* 0x000fe20000100a00 */
[----:B------:R-:W-:-:S03]  /*dbc80*/  ULDC UR5, c[0x0][0x248] ;  /* 0x0000920000057ab9 */ /* 0x000fc60000000800 */
[----:B------:R-:W-:Y:S01]  /*dbc90*/  IADD3 R221, R222, UR8, RZ ;  /* 0x00000008dedd7c10 */ /* 0x000fe2000fffe0ff */
[----:B----4-:R-:W-:Y:S01]  /*dbca0*/  STL.64 [R1+0x5d0], R100 ;  /* 0x0005d06401007387 */ /* 0x010fe20000100a00 */
[----:B------:R-:W-:-:S03]  /*dbcb0*/  ULDC UR8, c[0x0][0x248] ;  /* 0x0000920000087ab9 */ /* 0x000fc60000000800 */
[----:B------:R-:W-:Y:S01]  /*dbcc0*/  VIADD R220, R221, UR4 ;  /* 0x00000004dddc7c36 */ /* 0x000fe20008000000 */
[----:B------:R-:W-:Y:S01]  /*dbcd0*/  STL.64 [R1+0x5d8], R102 ;  /* 0x0005d86601007387 */ /* 0x000fe20000100a00 */
[----:B------:R-:W-:-:S03]  /*dbce0*/  ULDC UR4, c[0x0][0x248] ;  /* 0x0000920000047ab9 */ /* 0x000fc60000000800 */
        /* <DEDUP_REMOVED lines=34> */
[----:B--2---:R-:W-:Y:S04]  /*dbf10*/  STSM.16.M88.4 [R0], R88 ;  /* 0x0000005800007844 */ /* 0x004fe80000000200 */
[----:B---3--:R1:W-:Y:S01]  /*dbf20*/  STSM.16.M88.4 [R0+0x200], R92 ;  /* 0x0002005c00007844 */ /* 0x0083e20000000200 */
[----:B------:R-:W-:Y:S06]  /*dbf30*/  BAR.SYNC.DEFER_BLOCKING 0x0 ;  /* 0x0000000000007b1d */ /* 0x000fec0000010000 */
[----:B-1----:R-:W2:Y:S04]  /*dbf40*/  LDL.LU R92, [R1+0x440] ;  /* 0x00044000015c7983 */ /* 0x002ea80000300800 */
[----:B------:R-:W2:Y:S04]  /*dbf50*/  LDL.LU R93, [R1+0x448] ;  /* 0x00044800015d7983 */ /* 0x000ea80000300800 */
[----:B------:R-:W2:Y:S04]  /*dbf60*/  LDL.LU R94, [R1+0x3a0] ;  /* 0x0003a000015e7983 */ /* 0x000ea80000300800 */
[----:B------:R-:W1:Y:S04]  /*dbf70*/  LDS.128 R108, [R252] ;  /* 0x00000000fc6c7984 */ /* 0x000e680000000c00 */
[----:B------:R-:W3:Y:S04]  /*dbf80*/  LDS.128 R100, [R252+0x400] ;  /* 0x00040000fc647984 */ /* 0x000ee80000000c00 */
[----:B------:R-:W2:Y:S01]  /*dbf90*/  LDL.LU R95, [R1+0x3a8] ;  /* 0x0003a800015f7983 */ /* 0x000ea20000300800 */
[----:B------:R-:W-:Y:S01]  /*dbfa0*/  VIADD R202, R203, UR5 ;  /* 0x00000005cbca7c36 */ /* 0x000fe20008000000 */
[----:B------:R-:W-:Y:S01]  /*dbfb0*/  ULDC UR5, c[0x0][0x248] ;  /* 0x0000920000057ab9 */ /* 0x000fe20000000800 */
[----:B------:R-:W-:Y:S06]  /*dbfc0*/  BAR.SYNC.DEFER_BLOCKING 0x0 ;  /* 0x0000000000007b1d */ /* 0x000fec0000010000 */
[----:B-1----:R-:W-:Y:S04]  /*dbfd0*/  STL.64 [R1+0x5c0], R108 ;  /* 0x0005c06c01007387 */ /* 0x002fe80000100a00 */
[----:B------:R-:W-:Y:S04]  /*dbfe0*/  STL.64 [R1+0x5c8], R110 ;  /* 0x0005c86e01007387 */ /* 0x000fe80000100a00 */
[----:B---3--:R1:W-:Y:S04]  /*dbff0*/  STL.64 [R1+0x5b0], R100 ;  /* 0x0005b06401007387 */ /* 0x0083e80000100a00 */
[----:B------:R3:W-:Y:S04]  /*dc000*/  STL.64 [R1+0x5b8], R102 ;  /* 0x0005b86601007387 */ /* 0x0007e80000100a00 */
[----:B------:R-:W4:Y:S04]  /*dc010*/  LDL.LU R96, [R1+0x700] ;  /* 0x0007000001607983 */ /* 0x000f280000300800 */
[----:B------:R-:W4:Y:S01]  /*dc020*/  LDL.LU R97, [R1+0x708] ;  /* 0x0007080001617983 */ /* 0x000f220000300800 */
[----:B------:R-:W-:Y:S01]  /*dc030*/  IADD3 R201, R202, UR8, RZ ;  /* 0x00000008cac97c10 */ /* 0x000fe2000fffe0ff */
[----:B------:R-:W-:-:S02]  /*dc040*/  ULDC UR8, c[0x0][0x248] ;  /* 0x0000920000087ab9 */ /* 0x000fc40000000800 */
[----:B-1----:R-:W4:Y:S02]  /*dc050*/  LDL.LU R100, [R1+0x444] ;  /* 0x0004440001647983 */ /* 0x002f240000300800 */
[----:B------:R-:W-:Y:S01]  /*dc060*/  VIADD R200, R201, UR4 ;  /* 0x00000004c9c87c36 */ /* 0x000fe20008000000 */
[----:B------:R-:W-:Y:S01]  /*dc070*/  ULDC UR4, c[0x0][0x248] ;  /* 0x0000920000047ab9 */ /* 0x000fe20000000800 */
[----:B------:R-:W4:Y:S03]  /*dc080*/  LDL.LU R101, [R1+0x44c] ;  /* 0x00044c0001657983 */ /* 0x000f260000300800 */
[----:B------:R-:W-:Y:S01]  /*dc090*/  IADD3 R199, R200, UR4, RZ ;  /* 0x00000004c8c77c10 */ /* 0x000fe2000fffe0ff */
[----:B------:R-:W-:Y:S01]  /*dc0a0*/  ULDC UR4, c[0x0][0x248] ;  /* 0x0000920000047ab9 */ /* 0x000fe20000000800 */
[----:B---3--:R-:W3:Y:S03]  /*dc0b0*/  LDL.LU R102, [R1+0x3a4] ;  /* 0x0003a40001667983 */ /* 0x008ee60000300800 */
[----:B------:R-:W-:Y:S01]  /*dc0c0*/  VIADD R198, R199, UR4 ;  /* 0x00000004c7c67c36 */ /* 0x000fe20008000000 */
[----:B------:R-:W-:Y:S01]  /*dc0d0*/  ULDC UR4, c[0x0][0x248] ;  /* 0x0000920000047ab9 */ /* 0x000fe20000000800 */
[----:B------:R-:W3:Y:S03]  /*dc0e0*/  LDL.LU R103, [R1+0x3ac] ;  /* 0x0003ac0001677983 */ /* 0x000ee60000300800 */
[----:B------:R-:W-:Y:S01]  /*dc0f0*/  IADD3 R197, R198, UR4, RZ ;  /* 0x00000004c6c57c10 */ /* 0x000fe2000fffe0ff */
[----:B------:R-:W-:Y:S01]  /*dc100*/  ULDC UR4, c[0x0][0x248] ;  /* 0x0000920000047ab9 */ /* 0x000fe20000000800 */
[----:B------:R-:W3:Y:S03]  /*dc110*/  LDL.LU R108, [R1+0x704] ;  /* 0x00070400016c7983 */ /* 0x000ee60000300800 */
[----:B------:R-:W-:Y:S01]  /*dc120*/  VIADD R196, R197, UR4 ;  /* 0x00000004c5c47c36 */ /* 0x000fe20008000000 */
[----:B------:R-:W-:Y:S01]  /*dc130*/  ULDC UR4, c[0x0][0x248] ;  /* 0x0000920000047ab9 */ /* 0x000fe20000000800 */
[----:B------:R-:W3:Y:S03]  /*dc140*/  LDL.LU R109, [R1+0x70c] ;  /* 0x00070c00016d7983 */ /* 0x000ee60000300800 */
[----:B------:R-:W-:Y:S01]  /*dc150*/  IADD3 R195, R196, UR4, RZ ;  /* 0x00000004c4c37c10 */ /* 0x000fe2000fffe0ff */
[----:B------:R-:W-:Y:S01]  /*dc160*/  ULDC UR4, c[0x0][0x248] ;  /* 0x0000920000047ab9 */ /* 0x000fe20000000800 */
[----:B------:R-:W3:Y:S03]  /*dc170*/  LDL.LU R12, [R1+0x3e88] ;  /* 0x003e8800010c7983 */ /* 0x000ee60000300800 */
        /* <DEDUP_REMOVED lines=83> */
[----:B------:R-:W-:Y:S02]  /*dc6b0*/  ULDC UR4, c[0x0][0x244] ;  /* 0x0000910000047ab9 */ /* 0x000fe40000000800 */
[----:B------:R-:W-:Y:S02]  /*dc6c0*/  IMAD R2, R98, UR4, RZ ;  /* 0x0000000462027c24 */ /* 0x000fe4000f8e02ff */
[----:B------:R-:W-:Y:S01]  /*dc6d0*/  IMAD.MOV.U32 R98, RZ, RZ, R132 ;  /* 0x000000ffff627224 */ /* 0x000fe200078e0084 */
[----:B--2---:R-:W-:Y:S04]  /*dc6e0*/  STSM.16.M88.4 [R0], R92 ;  /* 0x0000005c00007844 */ /* 0x004fe80000000200 */
[----:B----4-:R-:W-:Y:S01]  /*dc6f0*/  STSM.16.M88.4 [R0+0x200], R96 ;  /* 0x0002006000007844 */ /* 0x010fe20000000200 */
[----:B------:R-:W-:Y:S06]  /*dc700*/  BAR.SYNC.DEFER_BLOCKING 0x0 ;  /* 0x0000000000007b1d */ /* 0x000fec0000010000 */
[----:B------:R-:W1:Y:S04]  /*dc710*/  LDS.128 R116, [R252] ;  /* 0x00000000fc747984 */ /* 0x000e680000000c00 */
[----:B------:R-:W2:Y:S01]  /*dc720*/  LDS.128 R112, [R252+0x400] ;  /* 0x00040000fc707984 */ /* 0x000ea20000000c00 */
[----:B------:R-:W-:Y:S01]  /*dc730*/  VIADD R90, R88, UR5 ;  /* 0x00000005585a7c36 */ /* 0x000fe20008000000 */
[----:B------:R-:W-:Y:S01]  /*dc740*/  ULDC UR5, c[0x0][0x248] ;  /* 0x0000920000057ab9 */ /* 0x000fe20000000800 */
[----:B------:R-:W-:Y:S06]  /*dc750*/  BAR.SYNC.DEFER_BLOCKING 0x0 ;  /* 0x0000000000007b1d */ /* 0x000fec0000010000 */
[----:B-1----:R-:W-:Y:S04]  /*dc760*/  STL.64 [R1+0x5a0], R116 ;  /* 0x0005a07401007387 */ /* 0x002fe80000100a00 */
[----:B------:R-:W-:Y:S04]  /*dc770*/  STL.64 [R1+0x5a8], R118 ;  /* 0x0005a87601007387 */ /* 0x000fe80000100a00 */
[----:B------:R-:W4:Y:S04]  /*dc780*/  LDL.LU R17, [R1+0x3e84] ;  /* 0x003e840001117983 */ /* 0x000f280000300800 */
[----:B--2---:R-:W-:Y:S04]  /*dc790*/  STL.64 [R1+0x590], R112 ;  /* 0x0005907001007387 */ /* 0x004fe80000100a00 */
[----:B------:R-:W-:Y:S04]  /*dc7a0*/  STL.64 [R1+0x598], R114 ;  /* 0x0005987201007387 */ /* 0x000fe80000100a00 */
[----:B------:R-:W-:Y:S04]  /*dc7b0*/  STL [R1+0x4654], R252 ;  /* 0x004654fc01007387 */ /* 0x000fe80000100800 */
[----:B------:R-:W2:Y:S01]  /*dc7c0*/  LDL.LU R14, [R1+0x3e8c] ;  /* 0x003e8c00010e7983 */ /* 0x000ea20000300800 */
[----:B------:R-:W-:Y:S01]  /*dc7d0*/  IADD3 R91, R90, UR5, RZ ;  /* 0x000000055a5b7c10 */ /* 0x000fe2000fffe0ff */
[----:B------:R-:W-:-:S04]  /*dc7e0*/  ULDC UR5, c[0x0][0x248] ;  /* 0x0000920000057ab9 */ /* 0x000fc80000000800 */
[----:B------:R-:W-:Y:S01]  /*dc7f0*/  VIADD R89, R91, UR5 ;  /* 0x000000055b597c36 */ /* 0x000fe20008000000 */
[----:B------:R-:W-:-:S04]  /*dc800*/  ULDC.64 UR4, c[0x0][0x220] ;  /* 0x0000880000047ab9 */ /* 0x000fc80000000a00 */
[----:B------:R-:W-:Y:S02]  /*dc810*/  IADD3 R92, R89, UR8, RZ ;  /* 0x00000008595c7c10 */ /* 0x000fe4000fffe0ff */
[----:B------:R-:W-:Y:S02]  /*dc820*/  MOV R110, R133 ;  /* 0x00000085006e7202 */ /* 0x000fe40000000f00 */
[----:B------:R-:W-:Y:S01]  /*dc830*/  MOV R111, R135 ;  /* 0x00000087006f7202 */ /* 0x000fe20000000f00 */
[----:B------:R-:W-:Y:S01]  /*dc840*/  VIADD R94, R92, UR9 ;  /* 0x000000095c5e7c36 */ /* 0x000fe20008000000 */
[----:B------:R-:W-:Y:S01]  /*dc850*/  LEA R3, P1, R2, UR4, 0x2 ;  /* 0x0000000402037c11 */ /* 0x000fe2000f8210ff */
[----:B------:R-:W-:Y:S01]  /*dc860*/  ULDC UR4, c[0x0][0x248] ;  /* 0x0000920000047ab9 */ /* 0x000fe20000000800 */
[----:B---3--:R1:W-:Y:S01]  /*dc870*/  STSM.16.M88.4 [R0], R100 ;  /* 0x0000006400007844 */ /* 0x0083e20000000200 */
[----:B------:R-:W-:Y:S01]  /*dc880*/  ULDC UR8, c[0x0][0x248] ;  /* 0x0000920000087ab9 */ /* 0x000fe20000000800 */
[----:B------:R-:W-:Y:S01]  /*dc890*/  IADD3 R93, R94, UR4, RZ ;  /* 0x000000045e5d7c10 */ /* 0x000fe2000fffe0ff */
[----:B------:R-:W-:Y:S01]  /*dc8a0*/  ULDC UR4, c[0x0][0x248] ;  /* 0x0000920000047ab9 */ /* 0x000fe20000000800 */
[----:B------:R-:W-:-:S03]  /*dc8b0*/  ULDC UR9, c[0x0][0x248] ;  /* 0x0000920000097ab9 */ /* 0x000fc60000000800 */
[----:B------:R-:W-:Y:S01]  /*dc8c0*/  VIADD R95, R93, UR4 ;  /* 0x000000045d5f7c36 */ /* 0x000fe20008000000 */
[----:B------:R-:W-:-:S04]  /*dc8d0*/  ULDC UR4, c[0x0][0x248] ;  /* 0x0000920000047ab9 */ /* 0x000fc80000000800 */
[----:B------:R-:W-:Y:S01]  /*dc8e0*/  IADD3 R96, R95, UR4, RZ ;  /* 0x000000045f607c10 */ /* 0x000fe2000fffe0ff */
[----:B------:R-:W-:-:S04]  /*dc8f0*/  ULDC UR4, c[0x0][0x248] ;  /* 0x0000920000047ab9 */ /* 0x000fc80000000800 */
[----:B------:R-:W-:Y:S01]  /*dc900*/  VIADD R97, R96, UR4 ;  /* 0x0000000460617c36 */ /* 0x000fe20008000000 */
[----:B------:R-:W-:-:S03]  /*dc910*/  ULDC UR4, c[0x0][0x248] ;  /* 0x0000920000047ab9 */ /* 0x000fc60000000800 */
[----:B------:R-:W-:Y:S01]  /*dc920*/  VIADD R98, R97, UR4 ;  /* 0x0000000461627c36 */ /* 0x000fe20008000000 */
[----:B------:R-:W-:-:S03]  /*dc930*/  ULDC UR4, c[0x0][0x248] ;  /* 0x0000920000047ab9 */ /* 0x000fc60000000800 */
[----:B------:R-:W-:Y:S01]  /*dc940*/  VIADD R105, R98, UR4 ;  /* 0x0000000462697c36 */ /* 0x000fe20008000000 */
[----:B------:R-:W-:Y:S01]  /*dc950*/  ULDC UR4, c[0x0][0x248] ;  /* 0x0000920000047ab9 */ /* 0x000fe20000000800 */
[----:B------:R3:W-:Y:S01]  /*dc960*/  STSM.16.M88.4 [R0+0x200], R108 ;  /* 0x0002006c00007844 */ /* 0x0007e20000000200 */
[----:B------:R-:W-:Y:S01]  /*dc970*/  LEA.HI.X.SX32 R2, R2, UR5, 0x2, P1 ;  /* 0x0000000502027c11 */ /* 0x000fe200088f16ff */
[----:B------:R-:W-:Y:S01]  /*dc980*/  ULDC UR5, c[0x0][0x22c] ;  /* 0x00008b0000057ab9 */ /* 0x000fe20000000800 */
[----:B------:R-:W-:Y:S01]  /*dc990*/  BAR.SYNC.DEFER_BLOCKING 0x0 ;  /* 0x0000000000007b1d */ /* 0x000fe20000010000 */
[C---:B------:R-:W-:Y:S02]  /*dc9a0*/  LEA R106, P6, R104.reuse, R3, 0x2 ;  /* 0x00000003686a7211 */ /* 0x040fe400078c10ff */
[----:B------:R-:W-:Y:S02]  /*dc9b0*/  IADD3 R99, R105, UR4, RZ ;  /* 0x0000000469637c10 */ /* 0x000fe4000fffe0ff */
[----:B------:R-:W-:Y:S01]  /*dc9c0*/  LEA.HI.X.SX32 R107, R104, R2, 0x2, P6 ;  /* 0x00000002686b7211 */ /* 0x000fe200030f16ff */
[----:B------:R-:W-:-:S02]  /*dc9d0*/  ULDC UR4, c[0x0][0x248] ;  /* 0x0000920000047ab9 */ /* 0x000fc40000000800 */
[----:B------:R-:W-:Y:S01]  /*dc9e0*/  VIADD R104, R99, UR4 ;  /* 0x0000000463687c36 */ /* 0x000fe20008000000 */
[----:B------:R-:W-:Y:S01]  /*dc9f0*/  ISETP.LT.AND P1, PT, R156, UR5, !P0 ;  /* 0x000000059c007c0c */ /* 0x000fe2000c721270 */
[----:B------:R-:W-:Y:S01]  /*dca00*/  ULDC UR5, c[0x0][0x248] ;  /* 0x0000920000057ab9 */ /* 0x000fe20000000800 */
[----:B------:R-:W-:Y:S02]  /*dca10*/  ULDC UR4, c[0x0][0x248] ;  /* 0x0000920000047ab9 */ /* 0x000fe40000000800 */
[----:B-1----:R-:W-:Y:S01]  /*dca20*/  IADD3 R100, R104, UR5, RZ ;  /* 0x0000000568647c10 */ /* 0x002fe2000fffe0ff */
[----:B---3--:R-:W-:Y:S01]  /*dca30*/  VIADD R0, R156, 0x5 ;  /* 0x000000059c007836 */ /* 0x008fe20000000000 */
[----:B------:R-:W-:-:S03]  /*dca40*/  ULDC UR5, c[0x0][0x22c] ;  /* 0x00008b0000057ab9 */ /* 0x000fc60000000800 */
[----:B------:R-:W-:Y:S01]  /*dca50*/  VIADD R101, R100, UR4 ;  /* 0x0000000464657c36 */ /* 0x000fe20008000000 */
[----:B------:R-:W-:-:S04]  /*dca60*/  ULDC UR4, c[0x0][0x248] ;  /* 0x0000920000047ab9 */ /* 0x000fc80000000800 */
[----:B------:R-:W-:Y:S01]  /*dca70*/  IADD3 R102, R101, UR4, RZ ;  /* 0x0000000465667c10 */ /* 0x000fe2000fffe0ff */
[----:B------:R-:W-:Y:S01]  /*dca80*/  ULDC UR4, c[0x0][0x248] ;  /* 0x0000920000047ab9 */ /* 0x000fe20000000800 */
[----:B------:R1:W-:Y:S02]  /*dca90*/  @P1 STG.E desc[UR6][R106.64], R64 ;  /* 0x000000406a001986 */ /* 0x0003e4000c101906 */
[----:B------:R-:W-:Y:S01]  /*dcaa0*/  IADD3 R103, R102, UR4, RZ ;  /* 0x0000000466677c10 */ /* 0x000fe2000fffe0ff */
[----:B------:R-:W-:Y:S01]  /*dcab0*/  ULDC UR4, c[0x0][0x248] ;  /* 0x0000920000047ab9 */ /* 0x000fe20000000800 */
[----:B-1----:R-:W-:-:S03]  /*dcac0*/  LEA R106, P1, R155, R3, 0x2 ;  /* 0x000000039b6a7211 */ /* 0x002fc600078210ff */
[----:B------:R-:W-:Y:S01]  /*dcad0*/  VIADD R64, R103, UR4 ;  /* 0x0000000467407c36 */ /* 0x000fe20008000000 */
[----:B------:R-:W-:Y:S01]  /*dcae0*/  ULDC UR4, c[0x0][0x248] ;  /* 0x0000920000047ab9 */ /* 0x000fe20000000800 */
[----:B------:R-:W-:-:S05]  /*dcaf0*/  LEA.HI.X.SX32 R107, R155, R2, 0x2, P1 ;  /* 0x000000029b6b7211 */ /* 0x000fca00008f16ff */
[----:B------:R1:W-:Y:S01]  /*dcb00*/  @P5 STG.E desc[UR6][R106.64], R56 ;  /* 0x000000386a005986 */ /* 0x0003e2000c101906 */
[----:B------:R-:W-:Y:S01]  /*dcb10*/  ISETP.LT.AND P1, PT, R0, UR5, !P0 ;  /* 0x0000000500007c0c */ /* 0x000fe2000c721270 */
[----:B------:R-:W-:Y:S01]  /*dcb20*/  ULDC UR5, c[0x0][0x248] ;  /* 0x0000920000057ab9 */ /* 0x000fe20000000800 */
[----:B------:R-:W-:Y:S02]  /*dcb30*/  LEA R110, P5, R153, R3, 0x2 ;  /* 0x00000003996e7211 */ /* 0x000fe400078a10ff */
[----:B------:R-:W-:Y:S02]  /*dcb40*/  IADD3 R0, R156, 0x6, RZ ;  /* 0x000000069c007810 */ /* 0x000fe40007ffe0ff */
[----:B-1----:R-:W-:Y:S01]  /*dcb50*/  IADD3 R107, R64, UR4, RZ ;  /* 0x00000004406b7c10 */ /* 0x002fe2000fffe0ff */
[----:B------:R-:W-:-:S04]  /*dcb60*/  ULDC UR4, c[0x0][0x248] ;  /* 0x0000920000047ab9 */ /* 0x000fc80000000800 */
[----:B------:R-:W-:Y:S01]  /*dcb70*/  VIADD R108, R107, UR4 ;  /* 0x000000046b6c7c36 */ /* 0x000fe20008000000 */
[----:B------:R-:W-:Y:S01]  /*dcb80*/  ULDC UR4, c[0x0][0x22c] ;  /* 0x00008b0000047ab9 */ /* 0x000fe20000000800 */
[----:B------:R-:W-:Y:S02]  /*dcb90*/  LEA.HI.X.SX32 R111, R153, R2, 0x2, P5 ;  /* 0x00000002996f7211 */ /* 0x000fe400028f16ff */
[----:B------:R-:W-:Y:S01]  /*dcba0*/  VIADD R56, R108, UR5 ;  /* 0x000000056c387c36 */ /* 0x000fe20008000000 */
[----:B------:R-:W-:Y:S01]  /*dcbb0*/  ISETP.LT.AND P5, PT, R0, UR4, !P0 ;  /* 0x0000000400007c0c */ /* 0x000fe2000c7a1270 */
[----:B------:R-:W-:Y:S01]  /*dcbc0*/  ULDC UR4, c[0x0][0x248] ;  /* 0x0000920000047ab9 */ /* 0x000fe20000000800 */
[----:B------:R1:W-:Y:S01]  /*dcbd0*/  @P2 STG.E desc[UR6][R110.64], R65 ;  /* 0x000000416e002986 */ /* 0x0003e2000c101906 */
[----:B------:R-:W-:Y:S01]  /*dcbe0*/  ULDC UR5, c[0x0][0x22c] ;  /* 0x00008b0000057ab9 */ /* 0x000fe20000000800 */
[----:B------:R-:W-:Y:S01]  /*dcbf0*/  IADD3 R106, R56, UR4, RZ ;  /* 0x00000004386a7c10 */ /* 0x000fe2000fffe0ff */
[----:B------:R-:W-:Y:S01]  /*dcc00*/  ULDC UR4, c[0x0][0x248] ;  /* 0x0000920000047ab9 */ /* 0x000fe20000000800 */
[----:B------:R-:W-:-:S03]  /*dcc10*/  LEA R112, P2, R136, R3, 0x2 ;  /* 0x0000000388707211 */ /* 0x000fc600078410ff */
[----:B-1----:R-:W-:Y:S01]  /*dcc20*/  VIADD R110, R106, UR4 ;  /* 0x000000046a6e7c36 */ /* 0x002fe20008000000 */
[----:B------:R-:W-:-:S03]  /*dcc30*/  ULDC UR4, c[0x0][0x248] ;  /* 0x0000920000047ab9 */ /* 0x000fc60000000800 */
[----:B------:R-:W-:Y:S01]  /*dcc40*/  VIADD R65, R110, UR4 ;  /* 0x000000046e417c36 */ /* 0x000fe20008000000 */
[----:B------:R-:W-:Y:S01]  /*dcc50*/  ULDC UR4, c[0x0][0x248] ;  /* 0x0000920000047ab9 */ /* 0x000fe20000000800 */
[----:B------:R-:W-:-:S03]  /*dcc60*/  LEA.HI.X.SX32 R113, R136, R2, 0x2, P2 ;  /* 0x0000000288717211 */ /* 0x000fc600010f16ff */
[----:B------:R-:W-:Y:S01]  /*dcc70*/  IADD3 R109, R65, UR4, RZ ;  /* 0x00000004416d7c10 */ /* 0x000fe2000fffe0ff */
[----:B------:R-:W-:Y:S01]  /*dcc80*/  ULDC UR4, c[0x0][0x248] ;  /* 0x0000920000047ab9 */ /* 0x000fe20000000800 */
[----:B------:R1:W-:Y:S01]  /*dcc90*/  @P3 STG.E desc[UR6][R112.64], R57 ;  /* 0x0000003970003986 */ /* 0x0003e2000c101906 */
[----:B------:R-:W-:Y:S02]  /*dcca0*/  IADD3 R0, R156, 0x7, RZ ;  /* 0x000000079c007810 */ /* 0x000fe40007ffe0ff */
[----:B------:R-:W-:Y:S02]  /*dccb0*/  LEA R114, P3, R137, R3, 0x2 ;  /* 0x0000000389727211 */ /* 0x000fe400078610ff */
[----:B------:R-:W-:Y:S01]  /*dccc0*/  ISETP.LT.AND P2, PT, R0, UR5, !P0 ;  /* 0x0000000500007c0c */ /* 0x000fe2000c741270 */
[----:B------:R-:W-:Y:S01]  /*dccd0*/  VIADD R0, R156, 0x8 ;  /* 0x000000089c007836 */ /* 0x000fe20000000000 */
[----:B------:R-:W-:Y:S01]  /*dcce0*/  ULDC UR5, c[0x0][0x248] ;  /* 0x0000920000057ab9 */ /* 0x000fe20000000800 */
[----:B-1----:R-:W-:Y:S01]  /*dccf0*/  VIADD R113, R109, UR4 ;  /* 0x000000046d717c36 */ /* 0x002fe20008000000 */
[----:B------:R-:W-:-:S04]  /*dcd00*/  ULDC UR4, c[0x0][0x248] ;  /* 0x0000920000047ab9 */ /* 0x000fc80000000800 */
[----:B------:R-:W-:Y:S01]  /*dcd10*/  IADD3 R57, R113, UR4, RZ ;  /* 0x0000000471397c10 */ /* 0x000fe2000fffe0ff */
[----:B------:R-:W-:Y:S01]  /*dcd20*/  ULDC UR4, c[0x0][0x22c] ;  /* 0x00008b0000047ab9 */ /* 0x000fe20000000800 */
[----:B------:R-:W-:Y:S02]  /*dcd30*/  LEA.HI.X.SX32 R115, R137, R2, 0x2, P3 ;  /* 0x0000000289737211 */ /* 0x000fe400018f16ff */
[----:B------:R-:W-:Y:S01]  /*dcd40*/  IADD3 R111, R57, UR5, RZ ;  /* 0x00000005396f7c10 */ /* 0x000fe2000fffe0ff */
[----:B------:R-:W-:Y:S01]  /*dcd50*/  ULDC UR5, c[0x0][0x22c] ;  /* 0x00008b0000057ab9 */ /* 0x000fe20000000800 */
[----:B------:R-:W-:Y:S01]  /*dcd60*/  ISETP.LT.AND P3, PT, R0, UR4, !P0 ;  /* 0x0000000400007c0c */ /* 0x000fe2000c761270 */
[----:B------:R-:W-:Y:S02]  /*dcd70*/  ULDC UR4, c[0x0][0x248] ;  /* 0x0000920000047ab9 */ /* 0x000fe40000000800 */
[----:B------:R-:W-:Y:S01]  /*dcd80*/  VIADD R112, R111, UR4 ;  /* 0x000000046f707c36 */ /* 0x000fe20008000000 */
[----:B------:R-:W-:Y:S01]  /*dcd90*/  ULDC UR4, c[0x0][0x248] ;  /* 0x0000920000047ab9 */ /* 0x000fe20000000800 */
[----:B------:R1:W-:Y:S01]  /*dcda0*/  @P4 STG.E desc[UR6][R114.64], R66 ;  /* 0x0000004272004986 */ /* 0x0003e2000c101906 */
[----:B------:R-:W-:-:S02]  /*dcdb0*/  LEA R116, P4, R139, R3, 0x2 ;  /* 0x000000038b747211 */ /* 0x000fc400078810ff */
[----:B-1----:R-:W-:Y:S01]  /*dcdc0*/  IADD3 R66, R112, UR4, RZ ;  /* 0x0000000470427c10 */ /* 0x002fe2000fffe0ff */
[----:B------:R-:W-:-:S03]  /*dcdd0*/  ULDC UR4, c[0x0][0x248] ;  /* 0x0000920000047ab9 */ /* 0x000fc60000000800 */
[----:B------:R-:W-:Y:S01]  /*dcde0*/  IADD3 R114, R66, UR4, RZ ;  /* 0x0000000442727c10 */ /* 0x000fe2000fffe0ff */
[----:B------:R-:W-:Y:S01]  /*dcdf0*/  ULDC UR4, c[0x0][0x248] ;  /* 0x0000920000047ab9 */ /* 0x000fe20000000800 */
[----:B------:R-:W-:-:S03]  /*dce00*/  LEA.HI.X.SX32 R117, R139, R2, 0x2, P4 ;  /* 0x000000028b757211 */ /* 0x000fc600020f16ff */
[----:B------:R-:W-:Y:S01]  /*dce10*/  VIADD R115, R114, UR4 ;  /* 0x0000000472737c36 */ /* 0x000fe20008000000 */
[----:B------:R-:W-:Y:S01]  /*dce20*/  ULDC UR4, c[0x0][0x248] ;  /* 0x0000920000047ab9 */ /* 0x000fe20000000800 */
[----:B------:R1:W-:Y:S01]  /*dce30*/  @P1 STG.E desc[UR6][R116.64], R58 ;  /* 0x0000003a74001986 */ /* 0x0003e2000c101906 */
[----:B------:R-:W-:Y:S01]  /*dce40*/  VIADD R0, R156, 0x9 ;  /* 0x000000099c007836 */ /* 0x000fe20000000000 */
[----:B------:R-:W-:-:S04]  /*dce50*/  LEA R120, P1, R140, R3, 0x2 ;  /* 0x000000038c787211 */ /* 0x000fc800078210ff */
[----:B------:R-:W-:Y:S01]  /*dce60*/  ISETP.LT.AND P4, PT, R0, UR5, !P0 ;  /* 0x0000000500007c0c */ /* 0x000fe2000c781270 */
[----:B------:R-:W-:Y:S01]  /*dce70*/  ULDC UR5, c[0x0][0x248] ;  /* 0x0000920000057ab9 */ /* 0x000fe20000000800 */
[----:B-1----:R-:W-:Y:S01]  /*dce80*/  IADD3 R116, R115, UR4, RZ ;  /* 0x0000000473747c10 */ /* 0x002fe2000fffe0ff */
[----:B------:R-:W-:Y:S01]  /*dce90*/  ULDC UR4, c[0x0][0x248] ;  /* 0x0000920000047ab9 */ /* 0x000fe20000000800 */
[----:B------:R-:W-:-:S03]  /*dcea0*/  IADD3 R0, R156, 0xa, RZ ;  /* 0x0000000a9c007810 */ /* 0x000fc60007ffe0ff */
[----:B------:R-:W-:Y:S01]  /*dceb0*/  VIADD R117, R116, UR4 ;  /* 0x0000000474757c36 */ /* 0x000fe20008000000 */
[----:B------:R-:W-:Y:S01]  /*dcec0*/  ULDC UR4, c[0x0][0x22c] ;  /* 0x00008b0000047ab9 */ /* 0x000fe20000000800 */
[----:B------:R-:W-:Y:S02]  /*dced0*/  LEA.HI.X.SX32 R121, R140, R2, 0x2, P1 ;  /* 0x000000028c797211 */ /* 0x000fe400008f16ff */
[----:B------:R-:W-:Y:S01]  /*dcee0*/  VIADD R118, R117, UR5 ;  /* 0x0000000575767c36 */ /* 0x000fe20008000000 */
[----:B------:R-:W-:Y:S01]  /*dcef0*/  ISETP.LT.AND P1, PT, R0, UR4, !P0 ;  /* 0x0000000400007c0c */ /* 0x000fe2000c721270 */
[----:B------:R-:W-:Y:S01]  /*dcf00*/  ULDC UR4, c[0x0][0x248] ;  /* 0x0000920000047ab9 */ /* 0x000fe20000000800 */
[----:B------:R1:W-:Y:S01]  /*dcf10*/  @P5 STG.E desc[UR6][R120.64], R67 ;  /* 0x0000004378005986 */ /* 0x0003e2000c101906 */
[----:B------:R-:W-:Y:S01]  /*dcf20*/  LEA R126, P6, R142, R3, 0x2 ;  /* 0x000000038e7e7211 */ /* 0x000fe200078c10ff */
[----:B------:R-:W-:Y:S01]  /*dcf30*/  ULDC UR5, c[0x0][0x22c] ;  /* 0x00008b0000057ab9 */ /* 0x000fe20000000800 */
[----:B------:R-:W-:Y:S01]  /*dcf40*/  IADD3 R58, R118, UR4, RZ ;  /* 0x00000004763a7c10 */ /* 0x000fe2000fffe0ff */
[----:B------:R-:W-:-:S03]  /*dcf50*/  ULDC UR4, c[0x0][0x248] ;  /* 0x0000920000047ab9 */ /* 0x000fc60000000800 */
[----:B------:R-:W-:Y:S01]  /*dcf60*/  IADD3 R119, R58, UR4, RZ ;  /* 0x000000043a777c10 */ /* 0x000fe2000fffe0ff */
[----:B------:R-:W-:Y:S01]  /*dcf70*/  ULDC UR4, c[0x0][0x248] ;  /* 0x0000920000047ab9 */ /* 0x000fe20000000800 */
[----:B------:R-:W-:-:S03]  /*dcf80*/  LEA R122, P5, R138, R3, 0x2 ;  /* 0x000000038a7a7211 */ /* 0x000fc600078a10ff */
[----:B-1----:R-:W-:Y:S01]  /*dcf90*/  VIADD R120, R119, UR4 ;  /* 0x0000000477787c36 */ /* 0x002fe20008000000 */
[----:B------:R-:W-:Y:S01]  /*dcfa0*/  LEA.HI.X.SX32 R123, R138, R2, 0x2, P5 ;  /* 0x000000028a7b7211 */ /* 0x000fe200028f16ff */
[----:B------:R-:W-:-:S03]  /*dcfb0*/  ULDC UR4, c[0x0][0x248] ;  /* 0x0000920000047ab9 */ /* 0x000fc60000000800 */
[----:B------:R-:W-:Y:S01]  /*dcfc0*/  IADD3 R67, R120, UR4, RZ ;  /* 0x0000000478437c10 */ /* 0x000fe2000fffe0ff */
[----:B------:R1:W-:Y:S01]  /*dcfd0*/  @P2 STG.E desc[UR6][R122.64], R59 ;  /* 0x0000003b7a002986 */ /* 0x0003e2000c101906 */
[----:B------:R-:W-:Y:S01]  /*dcfe0*/  ULDC UR4, c[0x0][0x248] ;  /* 0x0000920000047ab9 */ /* 0x000fe20000000800 */
[----:B------:R-:W-:Y:S02]  /*dcff0*/  LEA R124, P2, R141, R3, 0x2 ;  /* 0x000000038d7c7211 */ /* 0x000fe400078410ff */
[----:B------:R-:W-:Y:S01]  /*dd000*/  VIADD R121, R67, UR4 ;  /* 0x0000000443797c36 */ /* 0x000fe20008000000 */
[----:B------:R-:W-:Y:S01]  /*dd010*/  ULDC UR4, c[0x0][0x22c] ;  /* 0x00008b0000047ab9 */ /* 0x000fe20000000800 */
[-C--:B------:R-:W-:Y:S02]  /*dd020*/  LEA.HI.X.SX32 R125, R141, R2.reuse, 0x2, P2 ;  /* 0x000000028d7d7211 */ /* 0x080fe400010f16ff */
[----:B------:R-:W-:Y:S02]  /*dd030*/  ISETP.LT.AND P2, PT, R12, UR4, !P0 ;  /* 0x000000040c007c0c */ /* 0x000fe4000c741270 */
[----:B------:R-:W3:Y:S01]  /*dd040*/  LDL.LU R12, [R1+0x3e98] ;  /* 0x003e9800010c7983 */ /* 0x000ee20000300800 */
[----:B------:R-:W-:Y:S01]  /*dd050*/  VIADD R0, R156, 0xb ;  /* 0x0000000b9c007836 */ /* 0x000fe20000000000 */
[----:B------:R-:W-:-:S02]  /*dd060*/  LEA.HI.X.SX32 R127, R142, R2, 0x2, P6 ;  /* 0x000000028e7f7211 */ /* 0x000fc400030f16ff */
[----:B------:R1:W-:Y:S02]  /*dd070*/  @P3 STG.E desc[UR6][R124.64], R60 ;  /* 0x0000003c7c003986 */ /* 0x0003e4000c101906 */
[----:B------:R-:W-:Y:S01]  /*dd080*/  ISETP.LT.AND P5, PT, R0, UR5, !P0 ;  /* 0x0000000500007c0c */ /* 0x000fe2000c7a1270 */
[----:B------:R-:W-:Y:S01]  /*dd090*/  ULDC UR5, c[0x0][0x248] ;  /* 0x0000920000057ab9 */ /* 0x000fe20000000800 */
[----:B------:R-:W4:Y:S04]  /*dd0a0*/  LDL.LU R0, [R1+0x3e9c] ;  /* 0x003e9c0001007983 */ /* 0x000f280000300800 */
[----:B------:R1:W-:Y:S01]  /*dd0b0*/  @P4 STG.E desc[UR6][R126.64], R52 ;  /* 0x000000347e004986 */ /* 0x0003e2000c101906 */
[----:B--2---:R-:W-:-:S03]  /*dd0c0*/  ISETP.LT.AND P4, PT, R14, UR4, !P0 ;  /* 0x000000040e007c0c */ /* 0x004fc6000c781270 */
[----:B------:R-:W2:Y:S01]  /*dd0d0*/  LDL.LU R14, [R1+0x3ea0] ;  /* 0x003ea000010e7983 */ /* 0x000ea20000300800 */
[----:B-1----:R-:W-:Y:S01]  /*dd0e0*/  IADD3 R122, R121, UR5, RZ ;  /* 0x00000005797a7c10 */ /* 0x002fe2000fffe0ff */
[----:B------:R-:W-:-:S04]  /*dd0f0*/  ULDC UR5, c[0x0][0x248] ;  /* 0x0000920000057ab9 */ /* 0x000fc80000000800 */
[----:B------:R-:W-:Y:S01]  /*dd100*/  VIADD R59, R122, UR5 ;  /* 0x000000057a3b7c36 */ /* 0x000fe20008000000 */
[----:B------:R-:W-:Y:S01]  /*dd110*/  ULDC UR5, c[0x0][0x248] ;  /* 0x0000920000057ab9 */ /* 0x000fe20000000800 */
[----:B------:R-:W-:-:S03]  /*dd120*/  LEA R128, P6, R144, R3, 0x2 ;  /* 0x0000000390807211 */ /* 0x000fc600078c10ff */
[----:B------:R-:W-:Y:S01]  /*dd130*/  IADD3 R123, R59, UR5, RZ ;  /* 0x000000053b7b7c10 */ /* 0x000fe2000fffe0ff */
[----:B------:R-:W-:Y:S01]  /*dd140*/  ULDC UR5, c[0x0][0x248] ;  /* 0x0000920000057ab9 */ /* 0x000fe20000000800 */
[----:B------:R-:W-:-:S03]  /*dd150*/  LEA.HI.X.SX32 R129, R144, R2, 0x2, P6 ;  /* 0x0000000290817211 */ /* 0x000fc600030f16ff */
[----:B------:R-:W-:Y:S01]  /*dd160*/  VIADD R124, R123, UR5 ;  /* 0x000000057b7c7c36 */ /* 0x000fe20008000000 */
[----:B------:R-:W-:Y:S01]  /*dd170*/  ULDC UR5, c[0x0][0x248] ;  /* 0x0000920000057ab9 */ /* 0x000fe20000000800 */
[----:B------:R-:W-:Y:S01]  /*dd180*/  @P1 STG.E desc[UR6][R128.64], R61 ;  /* 0x0000003d80001986 */ /* 0x000fe2000c101906 */
[C---:B------:R-:W-:Y:S02]  /*dd190*/  LEA R130, P1, R145.reuse, R3, 0x2 ;  /* 0x0000000391827211 */ /* 0x040fe400078210ff */
[----:B------:R-:W-:Y:S01]  /*dd1a0*/  IADD3 R60, R124, UR5, RZ ;  /* 0x000000057c3c7c10 */ /* 0x000fe2000fffe0ff */
[----:B------:R-:W-:Y:S01]  /*dd1b0*/  ULDC UR5, c[0x0][0x248] ;  /* 0x0000920000057ab9 */ /* 0x000fe20000000800 */
[----:B------:R-:W-:-:S03]  /*dd1c0*/  LEA.HI.X.SX32 R131, R145, R2, 0x2, P1 ;  /* 0x0000000291837211 */ /* 0x000fc600008f16ff */
[----:B------:R-:W-:Y:S01]  /*dd1d0*/  VIADD R125, R60, UR8 ;  /* 0x000000083c7d7c36 */ /* 0x000fe20008000000 */
[----:B------:R-:W-:Y:S01]  /*dd1e0*/  ULDC UR8, c[0x0][0x22c] ;  /* 0x00008b0000087ab9 */ /* 0x000fe20000000800 */
[----:B------:R1:W-:Y:S01]  /*dd1f0*/  @P5 STG.E desc[UR6][R130.64], R53 ;  /* 0x0000003582005986 */ /* 0x0003e2000c101906 */
[----:B------:R-:W-:-:S04]  /*dd200*/  LEA R52, P5, R143, R3, 0x2 ;  /* 0x000000038f347211 */ /* 0x000fc800078a10ff */
[----:B-1----:R-:W-:Y:S02]  /*dd210*/  LEA.HI.X.SX32 R53, R143, R2, 0x2, P5 ;  /* 0x000000028f357211 */ /* 0x002fe400028f16ff */
[----:B---3--:R-:W-:Y:S01]  /*dd220*/  ISETP.LT.AND P1, PT, R12, UR8, !P0 ;  /* 0x000000080c007c0c */ /* 0x008fe2000c721270 */
[----:B------:R-:W-:Y:S01]  /*dd230*/  ULDC UR8, c[0x0][0x22c] ;  /* 0x00008b0000087ab9 */ /* 0x000fe20000000800 */
[----:B------:R-:W3:Y:S01]  /*dd240*/  LDL.LU R12, [R1+0x3ea4] ;  /* 0x003ea400010c7983 */ /* 0x000ee20000300800 */
[----:B----4-:R-:W-:Y:S01]  /*dd250*/  ISETP.LT.AND P5, PT, R0, UR8, !P0 ;  /* 0x0000000800007c0c */ /* 0x010fe2000c7a1270 */
[----:B------:R-:W-:Y:S02]  /*dd260*/  ULDC UR8, c[0x0][0x22c] ;  /* 0x00008b0000087ab9 */ /* 0x000fe40000000800 */
[----:B------:R-:W4:Y:S07]  /*dd270*/  LDL.LU R0, [R1+0x3ea8] ;  /* 0x003ea80001007983 */ /* 0x000f2e0000300800 */
[----:B------:R1:W-:Y:S02]  /*dd280*/  @P1 STG.E desc[UR6][R52.64], R62 ;  /* 0x0000003e34001986 */ /* 0x0003e4000c101906 */
[----:B-1----:R-:W-:-:S04]  /*dd290*/  LEA R52, P1, R146, R3, 0x2 ;  /* 0x0000000392347211 */ /* 0x002fc800078210ff */
[----:B------:R-:W-:Y:S02]  /*dd2a0*/  LEA.HI.X.SX32 R53, R146, R2, 0x2, P1 ;  /* 0x0000000292357211 */ /* 0x000fe400008f16ff */
[----:B--2---:R-:W-:-:S03]  /*dd2b0*/  ISETP.LT.AND P1, PT, R14, UR8, !P0 ;  /* 0x000000080e007c0c */ /* 0x004fc6000c721270 */
[----:B------:R1:W-:Y:S01]  /*dd2c0*/  @P5 STG.E desc[UR6][R52.64], R54 ;  /* 0x0000003634005986 */ /* 0x0003e2000c101906 */
[----:B------:R-:W-:-:S03]  /*dd2d0*/  ULDC UR8, c[0x0][0x22c] ;  /* 0x00008b0000087ab9 */ /* 0x000fc60000000800 */
[----:B------:R-:W2:Y:S01]  /*dd2e0*/  LDL.LU R14, [R1+0x3eac] ;  /* 0x003eac00010e7983 */ /* 0x000ea20000300800 */
[----:B-1----:R-:W-:-:S04]  /*dd2f0*/  LEA R52, P5, R147, R3, 0x2 ;  /* 0x0000000393347211 */ /* 0x002fc800078a10ff */
[----:B------:R-:W-:-:S05]  /*dd300*/  LEA.HI.X.SX32 R53, R147, R2, 0x2, P5 ;  /* 0x0000000293357211 */ /* 0x000fca00028f16ff */
[----:B------:R1:W-:Y:S02]  /*dd310*/  @P1 STG.E desc[UR6][R52.64], R63 ;  /* 0x0000003f34001986 */ /* 0x0003e4000c101906 */
[----:B-1----:R-:W-:-:S04]  /*dd320*/  LEA R52, P1, R149, R3, 0x2 ;  /* 0x0000000395347211 */ /* 0x002fc800078210ff */
[----:B------:R-:W-:Y:S02]  /*dd330*/  LEA.HI.X.SX32 R53, R149, R2, 0x2, P1 ;  /* 0x0000000295357211 */ /* 0x000fe400008f16ff */
        /* <DEDUP_REMOVED lines=24> */
[----:B------:R1:W-:Y:S01]  /*dd4c0*/  @P1 STG.E desc[UR6][R52.64], R49 ;  /* 0x0000003134001986 */ /* 0x0003e2000c101906 */
[----:B------:R-:W-:-:S04]  /*dd4d0*/  LEA R48, P1, R152, R3, 0x2 ;  /* 0x0000000398307211 */ /* 0x000fc800078210ff */
[----:B-1----:R-:W-:Y:S02]  /*dd4e0*/  LEA.HI.X.SX32 R49, R152, R2, 0x2, P1 ;  /* 0x0000000298317211 */ /* 0x002fe400008f16ff */
[----:B--2---:R-:W-:-:S03]  /*dd4f0*/  ISETP.LT.AND P1, PT, R14, UR8, !P0 ;  /* 0x000000080e007c0c */ /* 0x004fc6000c721270 */
[----:B------:R1:W-:Y:S04]  /*dd500*/  @P5 STG.E desc[UR6][R48.64], R41 ;  /* 0x0000002930005986 */ /* 0x0003e8000c101906 */
[----:B------:R-:W2:Y:S01]  /*dd510*/  LDL.LU R14, [R1+0x3ec4] ;  /* 0x003ec400010e7983 */ /* 0x000ea20000300800 */
[----:B------:R-:W-:Y:S01]  /*dd520*/  LEA R40, P5, R154, R3, 0x2 ;  /* 0x000000039a287211 */ /* 0x000fe200078a10ff */
[----:B------:R-:W-:-:S03]  /*dd530*/  ULDC UR8, c[0x0][0x22c] ;  /* 0x00008b0000087ab9 */ /* 0x000fc60000000800 */
[----:B-1----:R-:W-:-:S05]  /*dd540*/  LEA.HI.X.SX32 R41, R154, R2, 0x2, P5 ;  /* 0x000000029a297211 */ /* 0x002fca00028f16ff */
        /* <DEDUP_REMOVED lines=33> */
[----:B------:R-:W2:Y:S04]  /*dd760*/  LDL.LU R14, [R1+0x3edc] ;  /* 0x003edc00010e7983 */ /* 0x000ea80000300800 */
[----:B------:R-:W2:Y:S01]  /*dd770*/  LDL.LU R18, [R1+0x3ee0] ;  /* 0x003ee00001127983 */ /* 0x000ea20000300800 */
[----:B-1----:R-:W-:-:S04]  /*dd780*/  LEA R40, P5, R170, R3, 0x2 ;  /* 0x00000003aa287211 */ /* 0x002fc800078a10ff */
[----:B------:R-:W-:-:S05]  /*dd790*/  LEA.HI.X.SX32 R41, R170, R2, 0x2, P5 ;  /* 0x00000002aa297211 */ /* 0x000fca00028f16ff */
[----:B------:R1:W-:Y:S02]  /*dd7a0*/  @P1 STG.E desc[UR6][R40.64], R45 ;  /* 0x0000002d28001986 */ /* 0x0003e4000c101906 */
[----:B-1----:R-:W-:-:S04]  /*dd7b0*/  LEA R40, P1, R164, R3, 0x2 ;  /* 0x00000003a4287211 */ /* 0x002fc800078210ff */
[----:B------:R-:W-:Y:S02]  /*dd7c0*/  LEA.HI.X.SX32 R41, R164, R2, 0x2, P1 ;  /* 0x00000002a4297211 */ /* 0x000fe400008f16ff */
[----:B---3--:R-:W-:Y:S01]  /*dd7d0*/  ISETP.LT.AND P5, PT, R12, UR8, !P0 ;  /* 0x000000080c007c0c */ /* 0x008fe2000c7a1270 */
[----:B------:R-:W-:Y:S02]  /*dd7e0*/  ULDC UR8, c[0x0][0x22c] ;  /* 0x00008b0000087ab9 */ /* 0x000fe40000000800 */
[----:B----4-:R-:W-:Y:S01]  /*dd7f0*/  ISETP.LT.AND P1, PT, R0, UR8, !P0 ;  /* 0x0000000800007c0c */ /* 0x010fe2000c721270 */
[----:B------:R-:W-:Y:S01]  /*dd800*/  ULDC UR8, c[0x0][0x22c] ;  /* 0x00008b0000087ab9 */ /* 0x000fe20000000800 */
[----:B------:R-:W3:Y:S08]  /*dd810*/  LDL.LU R0, [R1+0x3efc] ;  /* 0x003efc0001007983 */ /* 0x000ef00000300800 */
[----:B------:R1:W-:Y:S01]  /*dd820*/  @P5 STG.E desc[UR6][R40.64], R37 ;  /* 0x0000002528005986 */ /* 0x0003e2000c101906 */
[----:B------:R-:W-:-:S04]  /*dd830*/  LEA R36, P5, R166, R3, 0x2 ;  /* 0x00000003a6247211 */ /* 0x000fc800078a10ff */
[----:B-1----:R-:W-:Y:S02]  /*dd840*/  LEA.HI.X.SX32 R37, R166, R2, 0x2, P5 ;  /* 0x00000002a6257211 */ /* 0x002fe400028f16ff */
[----:B--2---:R-:W-:-:S03]  /*dd850*/  ISETP.LT.AND P5, PT, R14, UR8, !P0 ;  /* 0x000000080e007c0c */ /* 0x004fc6000c7a1270 */
[----:B------:R1:W-:Y:S01]  /*dd860*/  @P1 STG.E desc[UR6][R36.64], R46 ;  /* 0x0000002e24001986 */ /* 0x0003e2000c101906 */
[----:B------:R-:W-:-:S03]  /*dd870*/  ULDC UR8, c[0x0][0x22c] ;  /* 0x00008b0000087ab9 */ /* 0x000fc60000000800 */
[----:B------:R-:W2:Y:S01]  /*dd880*/  LDL.LU R14, [R1+0x3f00] ;  /* 0x003f0000010e7983 */ /* 0x000ea20000300800 */
[----:B-1----:R-:W-:-:S04]  /*dd890*/  LEA R36, P1, R239, R3, 0x2 ;  /* 0x00000003ef247211 */ /* 0x002fc800078210ff */
[----:B------:R-:W-:Y:S02]  /*dd8a0*/  LEA.HI.X.SX32 R37, R239, R2, 0x2, P1 ;  /* 0x00000002ef257211 */ /* 0x000fe400008f16ff */
[----:B------:R-:W-:Y:S01]  /*dd8b0*/  ISETP.LT.AND P1, PT, R18, UR8, !P0 ;  /* 0x0000000812007c0c */ /* 0x000fe2000c721270 */
[----:B------:R-:W-:Y:S01]  /*dd8c0*/  ULDC UR8, c[0x0][0x22c] ;  /* 0x00008b0000087ab9 */ /* 0x000fe20000000800 */
[----:B------:R-:W4:Y:S04]  /*dd8d0*/  LDL.LU R18, [R1+0x3f04] ;  /* 0x003f040001127983 */ /* 0x000f280000300800 */
[----:B------:R1:W-:Y:S02]  /*dd8e0*/  @P5 STG.E desc[UR6][R36.64], R38 ;  /* 0x0000002624005986 */ /* 0x0003e4000c101906 */
        /* <DEDUP_REMOVED lines=8> */
[----:B--2---:R-:W-:-:S10]  /*dd970*/  ISETP.LT.AND P1, PT, R14, UR8, !P0 ;  /* 0x000000080e007c0c */ /* 0x004fd4000c721270 */
[----:B------:R1:W-:Y:S01]  /*dd980*/  @P5 STG.E desc[UR6][R36.64], R39 ;  /* 0x0000002724005986 */ /* 0x0003e2000c101906 */
[----:B------:R-:W-:-:S03]  /*dd990*/  ULDC UR8, c[0x0][0x22c] ;  /* 0x00008b0000087ab9 */ /* 0x000fc60000000800 */
[----:B------:R-:W2:Y:S01]  /*dd9a0*/  LDL.LU R14, [R1+0x3f0c] ;  /* 0x003f0c00010e7983 */ /* 0x000ea20000300800 */
[----:B-1----:R-:W-:-:S03]  /*dd9b0*/  LEA R36, P5, R240, R3, 0x2 ;  /* 0x00000003f0247211 */ /* 0x002fc600078a10ff */
[----:B------:R-:W2:Y:S01]  /*dd9c0*/  LDL.LU R39, [R1+0x3f1c] ;  /* 0x003f1c0001277983 */ /* 0x000ea20000300800 */
[----:B------:R-:W-:Y:S02]  /*dd9d0*/  LEA.HI.X.SX32 R37, R240, R2, 0x2, P5 ;  /* 0x00000002f0257211 */ /* 0x000fe400028f16ff */
[----:B----4-:R-:W-:Y:S01]  /*dd9e0*/  ISETP.LT.AND P5, PT, R18, UR8, !P0 ;  /* 0x0000000812007c0c */ /* 0x010fe2000c7a1270 */
        /* <DEDUP_REMOVED lines=12> */
[----:B------:R1:W-:Y:S04]  /*ddab0*/  @P1 STG.E desc[UR6][R36.64], R33 ;  /* 0x0000002124001986 */ /* 0x0003e8000c101906 */
[----:B------:R-:W2:Y:S01]  /*ddac0*/  LDL.LU R14, [R1+0x3f30] ;  /* 0x003f3000010e7983 */ /* 0x000ea20000300800 */
[----:B------:R-:W-:-:S03]  /*ddad0*/  ULDC UR8, c[0x0][0x22c] ;  /* 0x00008b0000087ab9 */ /* 0x000fc60000000800 */
[----:B------:R-:W2:Y:S04]  /*ddae0*/  LDL.LU R248, [R1+0x8] ;  /* 0x0000080001f87983 */ /* 0x000ea80000300800 */
[----:B------:R-:W2:Y:S04]  /*ddaf0*/  LDL.LU R239, [R1+0x3f38] ;  /* 0x003f380001ef7983 */ /* 0x000ea80000300800 */
[----:B------:R-:W2:Y:S01]  /*ddb00*/  LDL.LU R238, [R1+0x10] ;  /* 0x0000100001ee7983 */ /* 0x000ea20000300800 */
[----:B------:R-:W-:-:S04]  /*ddb10*/  LEA R32, P1, R247, R3, 0x2 ;  /* 0x00000003f7207211 */ /* 0x000fc800078210ff */
[----:B-1----:R-:W-:Y:S02]  /*ddb20*/  LEA.HI.X.SX32 R33, R247, R2, 0x2, P1 ;  /* 0x00000002f7217211 */ /* 0x002fe400008f16ff */
[----:B------:R-:W-:Y:S01]  /*ddb30*/  ISETP.LT.AND P1, PT, R39, UR8, !P0 ;  /* 0x0000000827007c0c */ /* 0x000fe2000c721270 */
[----:B------:R-:W-:Y:S02]  /*ddb40*/  ULDC UR8, c[0x0][0x22c] ;  /* 0x00008b0000087ab9 */ /* 0x000fe40000000800 */
[----:B------:R1:W-:Y:S01]  /*ddb50*/  @P5 STG.E desc[UR6][R32.64], R25 ;  /* 0x0000001920005986 */ /* 0x0003e2000c101906 */
[----:B----4-:R-:W-:-:S04]  /*ddb60*/  LEA R24, P5, R18, R3, 0x2 ;  /* 0x0000000312187211 */ /* 0x010fc800078a10ff */
[----:B-1----:R-:W-:Y:S02]  /*ddb70*/  LEA.HI.X.SX32 R25, R18, R2, 0x2, P5 ;  /* 0x0000000212197211 */ /* 0x002fe400028f16ff */
[----:B------:R-:W4:Y:S04]  /*ddb80*/  LDL.LU R18, [R1+0x3f3c] ;  /* 0x003f3c0001127983 */ /* 0x000f280000300800 */
[----:B------:R-:W-:Y:S01]  /*ddb90*/  @P1 STG.E desc[UR6][R24.64], R34 ;  /* 0x0000002218001986 */ /* 0x000fe2000c101906 */
[----:B------:R-:W-:-:S03]  /*ddba0*/  LEA R138, P1, R246, R3, 0x2 ;  /* 0x00000003f68a7211 */ /* 0x000fc600078210ff */
[----:B------:R-:W4:Y:S01]  /*ddbb0*/  LDL.LU R250, [R1+0x18] ;  /* 0x0000180001fa7983 */ /* 0x000f220000300800 */
[----:B------:R-:W-:Y:S02]  /*ddbc0*/  LEA.HI.X.SX32 R139, R246, R2, 0x2, P1 ;  /* 0x00000002f68b7211 */ /* 0x000fe400008f16ff */
[----:B---3--:R-:W-:Y:S01]  /*ddbd0*/  ISETP.LT.AND P5, PT, R0, UR8, !P0 ;  /* 0x0000000800007c0c */ /* 0x008fe2000c7a1270 */
[----:B------:R-:W-:Y:S02]  /*ddbe0*/  ULDC UR8, c[0x0][0x22c] ;  /* 0x00008b0000087ab9 */ /* 0x000fe40000000800 */
[----:B--2---:R-:W-:-:S10]  /*ddbf0*/  ISETP.LT.AND P1, PT, R14, UR8, !P0 ;  /* 0x000000080e007c0c */ /* 0x004fd4000c721270 */
[----:B------:R1:W-:Y:S01]  /*ddc00*/  @P5 STG.E desc[UR6][R138.64], R26 ;  /* 0x0000001a8a005986 */ /* 0x0003e2000c101906 */
[----:B------:R-:W-:-:S03]  /*ddc10*/  ULDC UR8, c[0x0][0x22c] ;  /* 0x00008b0000087ab9 */ /* 0x000fc60000000800 */
[----:B------:R-:W2:Y:S01]  /*ddc20*/  LDL.LU R14, [R1+0x3f60] ;  /* 0x003f6000010e7983 */ /* 0x000ea20000300800 */
[----:B-1----:R-:W-:-:S04]  /*ddc30*/  LEA R138, P5, R248, R3, 0x2 ;  /* 0x00000003f88a7211 */ /* 0x002fc800078a10ff */
[-C--:B------:R-:W-:Y:S02]  /*ddc40*/  LEA.HI.X.SX32 R139, R248, R2.reuse, 0x2, P5 ;  /* 0x00000002f88b7211 */ /* 0x080fe400028f16ff */
[----:B------:R-:W3:Y:S04]  /*ddc50*/  LDL.LU R248, [R1+0x24] ;  /* 0x0000240001f87983 */ /* 0x000ee80000300800 */
[----:B------:R1:W-:Y:S01]  /*ddc60*/  @P1 STG.E desc[UR6][R138.64], R35 ;  /* 0x000000238a001986 */ /* 0x0003e2000c101906 */
[C---:B------:R-:W-:Y:S02]  /*ddc70*/  LEA R34, P1, R238.reuse, R3, 0x2 ;  /* 0x00000003ee227211 */ /* 0x040fe400078210ff */
[----:B------:R-:W-:Y:S01]  /*ddc80*/  ISETP.LT.AND P5, PT, R239, UR8, !P0 ;  /* 0x00000008ef007c0c */ /* 0x000fe2000c7a1270 */
[----:B------:R-:W-:Y:S01]  /*ddc90*/  ULDC UR8, c[0x0][0x22c] ;  /* 0x00008b0000087ab9 */ /* 0x000fe20000000800 */
[----:B-1----:R-:W-:-:S02]  /*ddca0*/  LEA.HI.X.SX32 R35, R238, R2, 0x2, P1 ;  /* 0x00000002ee237211 */ /* 0x002fc400008f16ff */
[----:B------:R-:W3:Y:S01]  /*ddcb0*/  LDL.LU R238, [R1+0x3f68] ;  /* 0x003f680001ee7983 */ /* 0x000ee20000300800 */
[----:B----4-:R-:W-:Y:S01]  /*ddcc0*/  ISETP.LT.AND P1, PT, R18, UR8, !P0 ;  /* 0x0000000812007c0c */ /* 0x010fe2000c721270 */
[----:B------:R-:W-:-:S07]  /*ddcd0*/  ULDC UR8, c[0x0][0x22c] ;  /* 0x00008b0000087ab9 */ /* 0x000fce0000000800 */
[----:B------:R1:W-:Y:S01]  /*ddce0*/  @P5 STG.E desc[UR6][R34.64], R27 ;  /* 0x0000001b22005986 */ /* 0x0003e2000c101906 */
[----:B------:R-:W-:-:S03]  /*ddcf0*/  LEA R26, P5, R250, R3, 0x2 ;  /* 0x00000003fa1a7211 */ /* 0x000fc600078a10ff */
[----:B------:R-:W4:Y:S01]  /*ddd00*/  LDL.LU R18, [R1+0x14] ;  /* 0x0000140001127983 */ /* 0x000f220000300800 */
[----:B-1----:R-:W-:Y:S02]  /*ddd10*/  LEA.HI.X.SX32 R27, R250, R2, 0x2, P5 ;  /* 0x00000002fa1b7211 */ /* 0x002fe400028f16ff */
        /* <DEDUP_REMOVED lines=34> */
[----:B--2---:R-:W-:-:S03]  /*ddf40*/  ISETP.LT.AND P5, PT, R14, UR8, !P0 ;  /* 0x000000080e007c0c */ /* 0x004fc6000c7a1270 */
[----:B------:R-:W-:Y:S01]  /*ddf50*/  VIADD R141, R55, UR5 ;  /* 0x00000005378d7c36 */ /* 0x000fe20008000000 */
[----:B------:R-:W2:Y:S01]  /*ddf60*/  LDL.LU R14, [R1+0x3f6c] ;  /* 0x003f6c00010e7983 */ /* 0x000ea20000300800 */
[----:B------:R-:W-:Y:S01]  /*ddf70*/  ULDC UR5, c[0x0][0x248] ;  /* 0x0000920000057ab9 */ /* 0x000fe20000000800 */
[----:B------:R-:W-:Y:S02]  /*ddf80*/  ULDC UR8, c[0x0][0x22c] ;  /* 0x00008b0000087ab9 */ /* 0x000fe40000000800 */
[----:B------:R-:W-:Y:S01]  /*ddf90*/  IADD3 R142, R141, UR5, RZ ;  /* 0x000000058d8e7c10 */ /* 0x000fe2000fffe0ff */
[----:B------:R-:W-:Y:S01]  /*ddfa0*/  ULDC UR5, c[0x0][0x248] ;  /* 0x0000920000057ab9 */ /* 0x000fe20000000800 */
[----:B------:R3:W-:Y:S03]  /*ddfb0*/  @P1 STG.E desc[UR6][R26.64], R28 ;  /* 0x0000001c1a001986 */ /* 0x0007e6000c101906 */
[----:B------:R-:W-:Y:S01]  /*ddfc0*/  VIADD R143, R142, UR5 ;  /* 0x000000058e8f7c36 */ /* 0x000fe20008000000 */
[----:B------:R-:W-:Y:S01]  /*ddfd0*/  ULDC UR5, c[0x0][0x248] ;  /* 0x0000920000057ab9 */ /* 0x000fe20000000800 */
[----:B------:R-:W2:Y:S03]  /*ddfe0*/  LDL.LU R252, [R1+0x3f70] ;  /* 0x003f700001fc7983 */ /* 0x000ea60000300800 */
        /* <DEDUP_REMOVED lines=30> */
[----:B---3--:R-:W-:-:S03]  /*de1d0*/  LEA R26, P1, R248, R3, 0x2 ;  /* 0x00000003f81a7211 */ /* 0x008fc600078210ff */
[----:B------:R-:W-:Y:S01]  /*de1e0*/  VIADD R162, R161, UR5 ;  /* 0x00000005a1a27c36 */ /* 0x000fe20008000000 */
[----:B------:R-:W-:Y:S01]  /*de1f0*/  ULDC UR5, c[0x0][0x248] ;  /* 0x0000920000057ab9 */ /* 0x000fe20000000800 */
[----:B------:R-:W-:-:S03]  /*de200*/  LEA.HI.X.SX32 R27, R248, R2, 0x2, P1 ;  /* 0x00000002f81b7211 */ /* 0x000fc600008f16ff */
[----:B------:R-:W-:Y:S01]  /*de210*/  IADD3 R163, R162, UR5, RZ ;  /* 0x00000005a2a37c10 */ /* 0x000fe2000fffe0ff */
[----:B------:R-:W-:Y:S01]  /*de220*/  ULDC UR5, c[0x0][0x248] ;  /* 0x0000920000057ab9 */ /* 0x000fe20000000800 */
[----:B------:R-:W-:Y:S01]  /*de230*/  ISETP.LT.AND P1, PT, R238, UR8, !P0 ;  /* 0x00000008ee007c0c */ /* 0x000fe2000c721270 */
[----:B------:R1:W-:Y:S01]  /*de240*/  @P5 STG.E desc[UR6][R26.64], R20 ;  /* 0x000000141a005986 */ /* 0x0003e2000c101906 */
[----:B------:R-:W-:Y:S01]  /*de250*/  MOV R12, R172 ;  /* 0x000000ac000c7202 */ /* 0x000fe20000000f00 */
[----:B------:R-:W-:Y:S01]  /*de260*/  VIADD R167, R163, UR5 ;  /* 0x00000005a3a77c36 */ /* 0x000fe20008000000 */
[----:B------:R-:W-:Y:S01]  /*de270*/  ULDC UR5, c[0x0][0x248] ;  /* 0x0000920000057ab9 */ /* 0x000fe20000000800 */
[----:B------:R-:W3:Y:S01]  /*de280*/  LDL.LU R238, [R1+0x2c] ;  /* 0x00002c0001ee7983 */ /* 0x000ee20000300800 */
[----:B------:R-:W-:Y:S02]  /*de290*/  ULDC UR8, c[0x0][0x22c] ;  /* 0x00008b0000087ab9 */ /* 0x000fe40000000800 */
[----:B------:R-:W-:Y:S01]  /*de2a0*/  IADD3 R168, R167, UR5, RZ ;  /* 0x00000005a7a87c10 */ /* 0x000fe2000fffe0ff */
[----:B------:R-:W-:Y:S01]  /*de2b0*/  ULDC UR5, c[0x0][0x248] ;  /* 0x0000920000057ab9 */ /* 0x000fe20000000800 */
[----:B-1----:R-:W3:Y:S03]  /*de2c0*/  LDL.LU R20, [R1+0x28] ;  /* 0x0000280001147983 */ /* 0x002ee60000300800 */
[----:B------:R-:W-:Y:S01]  /*de2d0*/  VIADD R169, R168, UR5 ;  /* 0x00000005a8a97c36 */ /* 0x000fe20008000000 */
[----:B------:R-:W-:-:S04]  /*de2e0*/  ULDC UR5, c[0x0][0x248] ;  /* 0x0000920000057ab9 */ /* 0x000fc80000000800 */
[----:B------:R-:W-:Y:S01]  /*de2f0*/  IADD3 R173, R169, UR5, RZ ;  /* 0x00000005a9ad7c10 */ /* 0x000fe2000fffe0ff */
[----:B------:R-:W-:Y:S01]  /*de300*/  ULDC UR5, c[0x0][0x248] ;  /* 0x0000920000057ab9 */ /* 0x000fe20000000800 */
[----:B----4-:R-:W-:-:S03]  /*de310*/  LEA R26, P5, R18, R3, 0x2 ;  /* 0x00000003121a7211 */ /* 0x010fc600078a10ff */
[----:B------:R-:W-:Y:S01]  /*de320*/  VIADD R174, R173, UR5 ;  /* 0x00000005adae7c36 */ /* 0x000fe20008000000 */
[----:B------:R-:W-:Y:S01]  /*de330*/  ULDC UR5, c[0x0][0x248] ;  /* 0x0000920000057ab9 */ /* 0x000fe20000000800 */
[----:B------:R-:W-:Y:S02]  /*de340*/  LEA.HI.X.SX32 R27, R18, R2, 0x2, P5 ;  /* 0x00000002121b7211 */ /* 0x000fe400028f16ff */
[----:B------:R-:W4:Y:S01]  /*de350*/  LDL.LU R18, [R1+0x3f84] ;  /* 0x003f840001127983 */ /* 0x000f220000300800 */
[----:B------:R-:W-:Y:S01]  /*de360*/  IADD3 R175, R174, UR5, RZ ;  /* 0x00000005aeaf7c10 */ /* 0x000fe2000fffe0ff */
[----:B------:R-:W-:-:S04]  /*de370*/  ULDC UR5, c[0x0][0x248] ;  /* 0x0000920000057ab9 */ /* 0x000fc80000000800 */
[----:B------:R-:W-:Y:S01]  /*de380*/  VIADD R179, R175, UR5 ;  /* 0x00000005afb37c36 */ /* 0x000fe20008000000 */
[----:B------:R-:W-:-:S04]  /*de390*/  ULDC UR5, c[0x0][0x248] ;  /* 0x0000920000057ab9 */ /* 0x000fc80000000800 */
[----:B------:R-:W-:Y:S01]  /*de3a0*/  IADD3 R181, R179, UR5, RZ ;  /* 0x00000005b3b57c10 */ /* 0x000fe2000fffe0ff */
        /* <DEDUP_REMOVED lines=8> */
[----:B------:R-:W-:Y:S01]  /*de430*/  ULDC UR5, c[0x0][0x248] ;  /* 0x0000920000057ab9 */ /* 0x000fe20000000800 */
[----:B------:R-:W-:-:S03]  /*de440*/  ISETP.LT.AND P3, PT, R17, UR4, !P0 ;  /* 0x0000000411007c0c */ /* 0x000fc6000c761270 */
[----:B------:R-:W-:Y:S01]  /*de450*/  IADD3 R170, R178, UR5, RZ ;  /* 0x00000005b2aa7c10 */ /* 0x000fe2000fffe0ff */
[----:B------:R-:W-:Y:S01]  /*de460*/  ULDC UR5, c[0x0][0x248] ;  /* 0x0000920000057ab9 */ /* 0x000fe20000000800 */
[----:B------:R-:W-:-:S03]  /*de470*/  IMAD.MOV.U32 R17, RZ, RZ, R171 ;  /* 0x000000ffff117224 */ /* 0x000fc600078e00ab */
[----:B------:R-:W-:Y:S01]  /*de480*/  VIADD R171, R170, UR5 ;  /* 0x00000005aaab7c36 */ /* 0x000fe20008000000 */
[----:B------:R-:W-:-:S03]  /*de490*/  ULDC UR5, c[0x0][0x248] ;  /* 0x0000920000057ab9 */ /* 0x000fc60000000800 */
        /* <DEDUP_REMOVED lines=22> */
[----:B------:R-:W-:Y:S01]  /*de600*/  MOV R14, R12 ;  /* 0x0000000c000e7202 */ /* 0x000fe20000000f00 */
[----:B------:R-:W-:Y:S01]  /*de610*/  ULDC UR5, c[0x0][0x248] ;  /* 0x0000920000057ab9 */ /* 0x000fe20000000800 */
[----:B------:R-:W2:Y:S01]  /*de620*/  LDL.LU R12, [R1+0x84] ;  /* 0x00008400010c7983 */ /* 0x000ea20000300800 */
[----:B------:R-:W-:Y:S01]  /*de630*/  ULDC UR8, c[0x0][0x22c] ;  /* 0x00008b0000087ab9 */ /* 0x000fe20000000800 */
        /* <DEDUP_REMOVED lines=67> */
[----:B------:R-:W-:-:S03]  /*dea70*/  ULDC UR5, c[0x0][0x248] ;  /* 0x0000920000057ab9 */ /* 0x000fc60000000800 */
[----:B------:R-:W-:Y:S01]  /*dea80*/  VIADD R247, R248, UR5 ;  /* 0x00000005f8f77c36 */ /* 0x000fe20008000000 */
[----:B------:R-:W-:-:S04]  /*dea90*/  ULDC UR5, c[0x0][0x248] ;  /* 0x0000920000057ab9 */ /* 0x000fc80000000800 */
[----:B------:R-:W-:Y:S01]  /*deaa0*/  IADD3 R251, R247, UR5, RZ ;  /* 0x00000005f7fb7c10 */ /* 0x000fe2000fffe0ff */
[----:B------:R-:W-:Y:S01]  /*deab0*/  ULDC UR5, c[0x0][0x248] ;  /* 0x0000920000057ab9 */ /* 0x000fe20000000800 */
[----:B------:R3:W-:Y:S03]  /*deac0*/  @P1 STG.E desc[UR6][R26.64], R29 ;  /* 0x0000001d1a001986 */ /* 0x0007e6000c101906 */
[----:B------:R-:W-:Y:S01]  /*dead0*/  VIADD R250, R251, UR5 ;  /* 0x00000005fbfa7c36 */ /* 0x000fe20008000000 */
[----:B------:R-:W-:Y:S01]  /*deae0*/  ULDC UR5, c[0x0][0x248] ;  /* 0x0000920000057ab9 */ /* 0x000fe20000000800 */
[----:B---3--:R-:W-:-:S03]  /*deaf0*/  LEA R26, P1, R20, R3, 0x2 ;  /* 0x00000003141a7211 */ /* 0x008fc600078210ff */
[----:B------:R-:W-:Y:S01]  /*deb00*/  IADD3 R29, R250, UR5, RZ ;  /* 0x00000005fa1d7c10 */ /* 0x000fe2000fffe0ff */
[----:B------:R-:W-:Y:S01]  /*deb10*/  ULDC UR5, c[0x0][0x248] ;  /* 0x0000920000057ab9 */ /* 0x000fe20000000800 */
[----:B------:R-:W-:Y:S02]  /*deb20*/  LEA.HI.X.SX32 R27, R20, R2, 0x2, P1 ;  /* 0x00000002141b7211 */ /* 0x000fe400008f16ff */
[----:B------:R-:W-:Y:S01]  /*deb30*/  ISETP.LT.AND P1, PT, R252, UR8, !P0 ;  /* 0x00000008fc007c0c */ /* 0x000fe2000c721270 */
[----:B------:R-:W-:Y:S01]  /*deb40*/  ULDC UR8, c[0x0][0x22c] ;  /* 0x00008b0000087ab9 */ /* 0x000fe20000000800 */
[----:B------:R-:W3:Y:S04]  /*deb50*/  LDL.LU R252, [R1+0x3fa0] ;  /* 0x003fa00001fc7983 */ /* 0x000ee80000300800 */
[----:B------:R1:W-:Y:S01]  /*deb60*/  @P5 STG.E desc[UR6][R26.64], R21 ;  /* 0x000000151a005986 */ /* 0x0003e2000c101906 */
[----:B------:R-:W-:Y:S01]  /*deb70*/  LEA R20, P5, R238, R3, 0x2 ;  /* 0x00000003ee147211 */ /* 0x000fe200078a10ff */
[----:B-1----:R-:W-:Y:S01]  /*deb80*/  VIADD R27, R29, UR5 ;  /* 0x000000051d1b7c36 */ /* 0x002fe20008000000 */
[----:B------:R-:W-:-:S04]  /*deb90*/  ULDC UR5, c[0x0][0x248] ;  /* 0x0000920000057ab9 */ /* 0x000fc80000000800 */
[----:B------:R1:W-:Y:S01]  /*deba0*/  STL [R1+0x8], R27 ;  /* 0x0000081b01007387 */ /* 0x0003e20000100800 */
[----:B------:R-:W-:Y:S02]  /*debb0*/  LEA.HI.X.SX32 R21, R238, R2, 0x2, P5 ;  /* 0x00000002ee157211 */ /* 0x000fe400028f16ff */
[----:B-1----:R-:W-:Y:S01]  /*debc0*/  IADD3 R27, R27, UR5, RZ ;  /* 0x000000051b1b7c10 */ /* 0x002fe2000fffe0ff */
[----:B------:R-:W-:Y:S01]  /*debd0*/  ULDC UR5, c[0x0][0x248] ;  /* 0x0000920000057ab9 */ /* 0x000fe20000000800 */
[----:B----4-:R-:W-:Y:S01]  /*debe0*/  ISETP.LT.AND P5, PT, R18, UR8, !P0 ;  /* 0x0000000812007c0c */ /* 0x010fe2000c7a1270 */
[----:B------:R1:W-:Y:S01]  /*debf0*/  @P1 STG.E desc[UR6][R20.64], R30 ;  /* 0x0000001e14001986 */ /* 0x0003e2000c101906 */
[----:B------:R-:W-:Y:S01]  /*dec00*/  ULDC UR8, c[0x0][0x22c] ;  /* 0x00008b0000087ab9 */ /* 0x000fe20000000800 */
[----:B------:R-:W-:Y:S01]  /*dec10*/  VIADD R26, R27, UR5 ;  /* 0x000000051b1a7c36 */ /* 0x000fe20008000000 */
[----:B------:R-:W-:Y:S01]  /*dec20*/  ULDC UR5, c[0x0][0x248] ;  /* 0x0000920000057ab9 */ /* 0x000fe20000000800 */
[----:B------:R-:W4:Y:S04]  /*dec30*/  LDL.LU R238, [R1+0x3fa4] ;  /* 0x003fa40001ee7983 */ /* 0x000f280000300800 */
[----:B------:R-:W4:Y:S01]  /*dec40*/  LDL.LU R18, [R1+0x80] ;  /* 0x0000800001127983 */ /* 0x000f220000300800 */
[----:B-1----:R-:W-:Y:S01]  /*dec50*/  IADD3 R30, R26, UR5, RZ ;  /* 0x000000051a1e7c10 */ /* 0x002fe2000fffe0ff */
[----:B------:R-:W-:Y:S01]  /*dec60*/  ULDC UR5, c[0x0][0x248] ;  /* 0x0000920000057ab9 */ /* 0x000fe20000000800 */
[----:B--2---:R-:W-:Y:S01]  /*dec70*/  IMAD.MOV.U32 R21, RZ, RZ, R12 ;  /* 0x000000ffff157224 */ /* 0x004fe200078e000c */
[----:B------:R-:W-:-:S02]  /*dec80*/  LEA R20, P1, R12, R3, 0x2 ;  /* 0x000000030c147211 */ /* 0x000fc400078210ff */
[----:B------:R-:W2:Y:S02]  /*dec90*/  LDL.LU R12, [R1+0x47d0] ;  /* 0x0047d000010c7983 */ /* 0x000ea40000300800 */
[----:B------:R-:W-:Y:S02]  /*deca0*/  LEA.HI.X.SX32 R21, R21, R2, 0x2, P1 ;  /* 0x0000000215157211 */ /* 0x000fe400008f16ff */
[----:B------:R1:W-:Y:S04]  /*decb0*/  STL [R1+0x10], R30 ;  /* 0x0000101e01007387 */ /* 0x0003e80000100800 */
[----:B------:R1:W-:Y:S02]  /*decc0*/  @P5 STG.E desc[UR6][R20.64], R22 ;  /* 0x0000001614005986 */ /* 0x0003e4000c101906 */
[----:B-1----:R-:W-:Y:S01]  /*decd0*/  IADD3 R30, R30, UR5, RZ ;  /* 0x000000051e1e7c10 */ /* 0x002fe2000fffe0ff */
[----:B------:R-:W-:-:S04]  /*dece0*/  ULDC UR5, c[0x0][0x248] ;  /* 0x0000920000057ab9 */ /* 0x000fc80000000800 */
[----:B------:R1:W-:Y:S04]  /*decf0*/  STL [R1+0xc], R30 ;  /* 0x00000c1e01007387 */ /* 0x0003e80000100800 */
[----:B------:R-:W4:Y:S01]  /*ded00*/  LDL.LU R22, [R1+0x8c] ;  /* 0x00008c0001167983 */ /* 0x000f220000300800 */
[----:B-1----:R-:W-:Y:S01]  /*ded10*/  VIADD R30, R30, UR5 ;  /* 0x000000051e1e7c36 */ /* 0x002fe20008000000 */
[----:B------:R-:W-:Y:S01]  /*ded20*/  ULDC UR5, c[0x0][0x248] ;  /* 0x0000920000057ab9 */ /* 0x000fe20000000800 */
[----:B---3--:R-:W-:Y:S01]  /*ded30*/  ISETP.LT.AND P1, PT, R252, UR8, !P0 ;  /* 0x00000008fc007c0c */ /* 0x008fe2000c721270 */
[----:B------:R-:W-:Y:S01]  /*ded40*/  ULDC UR8, c[0x0][0x22c] ;  /* 0x00008b0000087ab9 */ /* 0x000fe20000000800 */
[----:B------:R-:W-:Y:S01]  /*ded50*/  MOV R252, R13 ;  /* 0x0000000d00fc7202 */ /* 0x000fe20000000f00 */
[----:B------:R-:W-:Y:S01]  /*ded60*/  VIADD R13, R30, UR5 ;  /* 0x000000051e0d7c36 */ /* 0x000fe20008000000 */
[----:B------:R-:W-:-:S04]  /*ded70*/  ULDC UR5, c[0x0][0x248] ;  /* 0x0000920000057ab9 */ /* 0x000fc80000000800 */
[----:B------:R1:W-:Y:S02]  /*ded80*/  STL [R1+0x18], R13 ;  /* 0x0000180d01007387 */ /* 0x0003e40000100800 */
[----:B-1----:R-:W-:Y:S01]  /*ded90*/  IADD3 R13, R13, UR5, RZ ;  /* 0x000000050d0d7c10 */ /* 0x002fe2000fffe0ff */
[----:B------:R-:W-:-:S04]  /*deda0*/  ULDC UR5, c[0x0][0x248] ;  /* 0x0000920000057ab9 */ /* 0x000fc80000000800 */
[----:B------:R-:W-:Y:S01]  /*dedb0*/  STL [R1+0x14], R13 ;  /* 0x0000140d01007387 */ /* 0x000fe20000100800 */
[----:B----4-:R-:W-:-:S04]  /*dedc0*/  LEA R20, P5, R22, R3, 0x2 ;  /* 0x0000000316147211 */ /* 0x010fc800078a10ff */
[----:B------:R-:W-:Y:S02]  /*dedd0*/  LEA.HI.X.SX32 R21, R22, R2, 0x2, P5 ;  /* 0x0000000216157211 */ /* 0x000fe400028f16ff */
[----:B------:R-:W-:Y:S01]  /*dede0*/  ISETP.LT.AND P5, PT, R238, UR8, !P0 ;  /* 0x00000008ee007c0c */ /* 0x000fe2000c7a1270 */
[----:B------:R-:W-:Y:S01]  /*dedf0*/  IMAD.MOV.U32 R238, RZ, RZ, R17 ;  /* 0x000000ffffee7224 */ /* 0x000fe200078e0011 */
[----:B------:R-:W-:Y:S01]  /*dee00*/  IADD3 R22, R13, UR5, RZ ;  /* 0x000000050d167c10 */ /* 0x000fe2000fffe0ff */
[----:B------:R-:W3:Y:S01]  /*dee10*/  LDL.LU R17, [R1+0xa4] ;  /* 0x0000a40001117983 */ /* 0x000ee20000300800 */
[----:B------:R-:W-:Y:S01]  /*dee20*/  ULDC UR5, c[0x0][0x248] ;  /* 0x0000920000057ab9 */ /* 0x000fe20000000800 */
[----:B------:R-:W-:Y:S02]  /*dee30*/  ULDC UR8, c[0x0][0x22c] ;  /* 0x00008b0000087ab9 */ /* 0x000fe40000000800 */
[----:B------:R1:W-:Y:S04]  /*dee40*/  @P1 STG.E desc[UR6][R20.64], R31 ;  /* 0x0000001f14001986 */ /* 0x0003e8000c101906 */
[----:B-1----:R-:W4:Y:S01]  /*dee50*/  LDL.LU R31, [R1+0x3fa8] ;  /* 0x003fa800011f7983 */ /* 0x002f220000300800 */
[----:B------:R-:W-:Y:S01]  /*dee60*/  LEA R20, P1, R18, R3, 0x2 ;  /* 0x0000000312147211 */ /* 0x000fe200078210ff */
[----:B------:R-:W-:Y:S01]  /*dee70*/  VIADD R13, R22, UR5 ;  /* 0x00000005160d7c36 */ /* 0x000fe20008000000 */
[----:B------:R-:W-:-:S02]  /*dee80*/  ULDC UR5, c[0x0][0x248] ;  /* 0x0000920000057ab9 */ /* 0x000fc40000000800 */
[----:B------:R-:W-:Y:S02]  /*dee90*/  LEA.HI.X.SX32 R21, R18, R2, 0x2, P1 ;  /* 0x0000000212157211 */ /* 0x000fe400008f16ff */
[----:B------:R-:W-:Y:S04]  /*deea0*/  STL [R1+0x28], R13 ;  /* 0x0000280d01007387 */ /* 0x000fe80000100800 */
[----:B------:R-:W2:Y:S04]  /*deeb0*/  LDL.LU R18, [R1+0xa8] ;  /* 0x0000a80001127983 */ /* 0x000ea80000300800 */
[----:B------:R1:W-:Y:S04]  /*deec0*/  @P5 STG.E desc[UR6][R20.64], R23 ;  /* 0x0000001714005986 */ /* 0x0003e8000c101906 */
[----:B-1----:R-:W3:Y:S01]  /*deed0*/  LDL.LU R23, [R1+0x3fc0] ;  /* 0x003fc00001177983 */ /* 0x002ee20000300800 */
[----:B------:R-:W-:Y:S01]  /*deee0*/  IADD3 R13, R13, UR5, RZ ;  /* 0x000000050d0d7c10 */ /* 0x000fe2000fffe0ff */
[----:B------:R-:W-:Y:S01]  /*deef0*/  ULDC UR5, c[0x0][0x248] ;  /* 0x0000920000057ab9 */ /* 0x000fe20000000800 */
[----:B------:R-:W-:Y:S01]  /*def00*/  LEA R20, P5, R14, R3, 0x2 ;  /* 0x000000030e147211 */ /* 0x000fe200078a10ff */
[----:B------:R-:W-:-:S05]  /*def10*/  IMAD.MOV.U32 R21, RZ, RZ, R14 ;  /* 0x000000ffff157224 */ /* 0x000fca00078e000e */
[----:B------:R-:W-:Y:S02]  /*def20*/  LEA.HI.X.SX32 R21, R21, R2, 0x2, P5 ;  /* 0x0000000215157211 */ /* 0x000fe400028f16ff */
[----:B----4-:R-:W-:Y:S01]  /*def30*/  ISETP.LT.AND P1, PT, R31, UR8, !P0 ;  /* 0x000000081f007c0c */ /* 0x010fe2000c721270 */
[----:B------:R-:W-:Y:S01]  /*def40*/  VIADD R31, R13, UR5 ;  /* 0x000000050d1f7c36 */ /* 0x000fe20008000000 */
[----:B------:R-:W-:Y:S01]  /*def50*/  ULDC UR5, c[0x0][0x248] ;  /* 0x0000920000057ab9 */ /* 0x000fe20000000800 */
[----:B------:R-:W-:-:S03]  /*def60*/  ULDC UR8, c[0x0][0x22c] ;  /* 0x00008b0000087ab9 */ /* 0x000fc60000000800 */
[----:B------:R-:W-:Y:S01]  /*def70*/  IADD3 R13, R31, UR5, RZ ;  /* 0x000000051f0d7c10 */ /* 0x000fe2000fffe0ff */
[----:B------:R-:W-:-:S03]  /*def80*/  ULDC UR5, c[0x0][0x248] ;  /* 0x0000920000057ab9 */ /* 0x000fc60000000800 */
[----:B------:R-:W-:Y:S01]  /*def90*/  IADD3 R14, R13, UR5, RZ ;  /* 0x000000050d0e7c10 */ /* 0x000fe2000fffe0ff */
[----:B------:R1:W-:Y:S01]  /*defa0*/  STL [R1+0x30], R13 ;  /* 0x0000300d01007387 */ /* 0x0003e20000100800 */
[----:B------:R-:W-:-:S03]  /*defb0*/  ULDC UR5, c[0x0][0x248] ;  /* 0x0000920000057ab9 */ /* 0x000fc60000000800 */
[----:B-1----:R-:W4:Y:S04]  /*defc0*/  LDL.LU R13, [R1+0x3fc4] ;  /* 0x003fc400010d7983 */ /* 0x002f280000300800 */
[----:B------:R1:W-:Y:S01]  /*defd0*/  STL [R1+0x2c], R14 ;  /* 0x00002c0e01007387 */ /* 0x0003e20000100800 */
[----:B---3--:R-:W-:Y:S01]  /*defe0*/  ISETP.LT.AND P5, PT, R23, UR8, !P0 ;  /* 0x0000000817007c0c */ /* 0x008fe2000c7a1270 */
[----:B------:R-:W-:Y:S02]  /*deff0*/  VIADD R23, R14, UR5 ;  /* 0x000000050e177c36 */ /* 0x000fe40008000000 */
[----:B------:R3:W-:Y:S01]  /*df000*/  @P1 STG.E desc[UR6][R20.64], R16 ;  /* 0x0000001014001986 */ /* 0x0007e2000c101906 */
[----:B------:R-:W-:Y:S01]  /*df010*/  ULDC UR5, c[0x0][0x248] ;  /* 0x0000920000057ab9 */ /* 0x000fe20000000800 */
[----:B------:R-:W-:-:S02]  /*df020*/  ULDC UR8, c[0x0][0x22c] ;  /* 0x00008b0000087ab9 */ /* 0x000fc40000000800 */
[----:B-1----:R-:W4:Y:S01]  /*df030*/  LDL.LU R14, [R1+0x3fdc] ;  /* 0x003fdc00010e7983 */ /* 0x002f220000300800 */
[----:B---3--:R-:W-:Y:S02]  /*df040*/  LEA R20, P1, R17, R3, 0x2 ;  /* 0x0000000311147211 */ /* 0x008fe400078210ff */
[----:B------:R-:W-:Y:S02]  /*df050*/  MOV R21, R17 ;  /* 0x0000001100157202 */ /* 0x000fe40000000f00 */
[----:B------:R-:W3:Y:S01]  /*df060*/  LDL.LU R17, [R1+0x47cc] ;  /* 0x0047cc0001117983 */ /* 0x000ee20000300800 */
[----:B------:R-:W-:Y:S01]  /*df070*/  MOV R16, R238 ;  /* 0x000000ee00107202 */ /* 0x000fe20000000f00 */
[----:B------:R-:W-:Y:S01]  /*df080*/  VIADD R238, R23, UR5 ;  /* 0x0000000517ee7c36 */ /* 0x000fe20008000000 */
[----:B------:R-:W-:Y:S01]  /*df090*/  ULDC UR5, c[0x0][0x248] ;  /* 0x0000920000057ab9 */ /* 0x000fe20000000800 */
[----:B------:R-:W-:-:S03]  /*df0a0*/  LEA.HI.X.SX32 R21, R21, R2, 0x2, P1 ;  /* 0x0000000215157211 */ /* 0x000fc600008f16ff */
[----:B------:R1:W-:Y:S02]  /*df0b0*/  STL [R1+0x3c], R238 ;  /* 0x00003cee01007387 */ /* 0x0003e40000100800 */
[----:B-1----:R-:W-:Y:S01]  /*df0c0*/  VIADD R238, R238, UR5 ;  /* 0x00000005eeee7c36 */ /* 0x002fe20008000000 */
[----:B------:R-:W-:Y:S01]  /*df0d0*/  ULDC UR5, c[0x0][0x248] ;  /* 0x0000920000057ab9 */ /* 0x000fe20000000800 */
[----:B--2---:R1:W-:Y:S02]  /*df0e0*/  @P5 STG.E desc[UR6][R20.64], R12 ;  /* 0x0000000c14005986 */ /* 0x0043e4000c101906 */
[----:B-1----:R-:W-:Y:S01]  /*df0f0*/  IMAD.MOV.U32 R12, RZ, RZ, R16 ;  /* 0x000000ffff0c7224 */ /* 0x002fe200078e0010 */
[----:B------:R-:W-:Y:S01]  /*df100*/  LEA R20, P5, R18, R3, 0x2 ;  /* 0x0000000312147211 */ /* 0x000fe200078a10ff */
[----:B------:R-:W-:-:S05]  /*df110*/  IMAD.MOV.U32 R21, RZ, RZ, R18 ;  /* 0x000000ffff157224 */ /* 0x000fca00078e0012 */
[----:B------:R-:W-:Y:S02]  /*df120*/  LEA.HI.X.SX32 R21, R21, R2, 0x2, P5 ;  /* 0x0000000215157211 */ /* 0x000fe400028f16ff */
[----:B----4-:R-:W-:Y:S01]  /*df130*/  ISETP.LT.AND P1, PT, R13, UR8, !P0 ;  /* 0x000000080d007c0c */ /* 0x010fe2000c721270 */
[----:B------:R-:W-:Y:S01]  /*df140*/  ULDC UR8, c[0x0][0x22c] ;  /* 0x00008b0000087ab9 */ /* 0x000fe20000000800 */
[----:B------:R-:W2:Y:S04]  /*df150*/  LDL.LU R13, [R1+0x47c8] ;  /* 0x0047c800010d7983 */ /* 0x000ea80000300800 */
[----:B------:R1:W-:Y:S04]  /*df160*/  STL [R1+0x38], R238 ;  /* 0x000038ee01007387 */ /* 0x0003e80000100800 */
[----:B------:R-:W4:Y:S01]  /*df170*/  LDL.LU R18, [R1+0x47c4] ;  /* 0x0047c40001127983 */ /* 0x000f220000300800 */
[----:B-1----:R-:W-:Y:S01]  /*df180*/  IADD3 R238, R238, UR5, RZ ;  /* 0x00000005eeee7c10 */ /* 0x002fe2000fffe0ff */
[----:B------:R-:W-:-:S03]  /*df190*/  ULDC UR5, c[0x0][0x248] ;  /* 0x0000920000057ab9 */ /* 0x000fc60000000800 */
[----:B------:R-:W-:Y:S01]  /*df1a0*/  IADD3 R16, R238, UR5, RZ ;  /* 0x00000005ee107c10 */ /* 0x000fe2000fffe0ff */
[----:B------:R-:W-:-:S03]  /*df1b0*/  ULDC UR5, c[0x0][0x248] ;  /* 0x0000920000057ab9 */ /* 0x000fc60000000800 */
[----:B------:R-:W-:Y:S01]  /*df1c0*/  IADD3 R16, R16, UR5, RZ ;  /* 0x0000000510107c10 */ /* 0x000fe2000fffe0ff */
[----:B---3--:R1:W-:Y:S01]  /*df1d0*/  @P1 STG.E desc[UR6][R20.64], R17 ;  /* 0x0000001114001986 */ /* 0x0083e2000c101906 */
[----:B------:R-:W-:Y:S01]  /*df1e0*/  ISETP.LT.AND P5, PT, R14, UR8, !P0 ;  /* 0x000000080e007c0c */ /* 0x000fe2000c7a1270 */
[----:B------:R-:W-:Y:S01]  /*df1f0*/  ULDC UR5, c[0x0][0x248] ;  /* 0x0000920000057ab9 */ /* 0x000fe20000000800 */
[----:B------:R-:W-:Y:S01]  /*df200*/  ULDC UR8, c[0x0][0x22c] ;  /* 0x00008b0000087ab9 */ /* 0x000fe20000000800 */
[----:B------:R-:W3:Y:S04]  /*df210*/  LDL.LU R14, [R1+0x47c0] ;  /* 0x0047c000010e7983 */ /* 0x000ee80000300800 */
[----:B------:R1:W-:Y:S04]  /*df220*/  STL [R1+0x88], R16 ;  /* 0x0000881001007387 */ /* 0x0003e80000100800 */
[----:B-1----:R-:W4:Y:S01]  /*df230*/  LDL.LU R20, [R1+0x3fe0] ;  /* 0x003fe00001147983 */ /* 0x002f220000300800 */
[----:B------:R-:W-:Y:S01]  /*df240*/  VIADD R16, R16, UR5 ;  /* 0x0000000510107c36 */ /* 0x000fe20008000000 */
[----:B------:R-:W-:Y:S01]  /*df250*/  ULDC UR5, c[0x0][0x248] ;  /* 0x0000920000057ab9 */ /* 0x000fe20000000800 */
[----:B------:R-:W-:-:S03]  /*df260*/  IMAD.MOV.U32 R17, RZ, RZ, R12 ;  /* 0x000000ffff117224 */ /* 0x000fc600078e000c */
[----:B------:R-:W-:Y:S01]  /*df270*/  IADD3 R21, R16, UR5, RZ ;  /* 0x0000000510157c10 */ /* 0x000fe2000fffe0ff */
[----:B------:R1:W-:Y:S01]  /*df280*/  STL [R1+0x84], R16 ;  /* 0x0000841001007387 */ /* 0x0003e20000100800 */
[----:B------:R-:W-:-:S03]  /*df290*/  ULDC UR5, c[0x0][0x248] ;  /* 0x0000920000057ab9 */ /* 0x000fc60000000800 */
[----:B------:R1:W-:Y:S02]  /*df2a0*/  STL [R1+0x46e8], R21 ;  /* 0x0046e81501007387 */ /* 0x0003e40000100800 */
[----:B-1----:R-:W-:Y:S02]  /*df2b0*/  LEA R16, P1, R12, R3, 0x2 ;  /* 0x000000030c107211 */ /* 0x002fe400078210ff */
[----:B------:R-:W-:Y:S01]  /*df2c0*/  IADD3 R12, R21, UR5, RZ ;  /* 0x00000005150c7c10 */ /* 0x000fe2000fffe0ff */
[----:B------:R-:W-:Y:S01]  /*df2d0*/  ULDC UR5, c[0x0][0x248] ;  /* 0x0000920000057ab9 */ /* 0x000fe20000000800 */
[----:B------:R-:W-:Y:S01]  /*df2e0*/  IMAD.MOV.U32 R21, RZ, RZ, R15 ;  /* 0x000000ffff157224 */ /* 0x000fe200078e000f */
[----:B------:R-:W-:Y:S01]  /*df2f0*/  LEA.HI.X.SX32 R17, R17, R2, 0x2, P1 ;  /* 0x0000000211117211 */ /* 0x000fe200008f16ff */
[----:B------:R-:W3:Y:S04]  /*df300*/  LDL.LU R15, [R1+0x47bc] ;  /* 0x0047bc00010f7983 */ /* 0x000ee80000300800 */
[----:B------:R-:W-:Y:S04]  /*df310*/  STL [R1+0x8c], R12 ;  /* 0x00008c0c01007387 */ /* 0x000fe80000100800 */
[----:B--2---:R1:W-:Y:S04]  /*df320*/  @P5 STG.E desc[UR6][R16.64], R13 ;  /* 0x0000000d10005986 */ /* 0x0043e8000c101906 */
[----:B-1----:R-:W2:Y:S01]  /*df330*/  LDL.LU R17, [R1+0x9c] ;  /* 0x00009c0001117983 */ /* 0x002ea20000300800 */
[----:B----4-:R-:W-:Y:S01]  /*df340*/  ISETP.LT.AND P1, PT, R20, UR8, !P0 ;  /* 0x0000000814007c0c */ /* 0x010fe2000c721270 */
[----:B------:R-:W-:Y:S01]  /*df350*/  ULDC UR8, c[0x0][0x22c] ;  /* 0x00008b0000087ab9 */ /* 0x000fe20000000800 */
[----:B------:R-:W-:Y:S01]  /*df360*/  IADD3 R20, R12, UR5, RZ ;  /* 0x000000050c147c10 */ /* 0x000fe2000fffe0ff */
[----:B------:R-:W-:Y:S01]  /*df370*/  VIADD R12, R19, UR11 ;  /* 0x0000000b130c7c36 */ /* 0x000fe20008000000 */
[----:B------:R-:W-:Y:S01]  /*df380*/  ULDC UR5, c[0x0][0x248] ;  /* 0x0000920000057ab9 */ /* 0x000fe20000000800 */
[----:B------:R-:W-:-:S03]  /*df390*/  ULDC UR11, c[0x0][0x248] ;  /* 0x00009200000b7ab9 */ /* 0x000fc60000000800 */
[----:B------:R-:W-:Y:S01]  /*df3a0*/  IADD3 R12, R12, UR10, RZ ;  /* 0x0000000a0c0c7c10 */ /* 0x000fe2000fffe0ff */
[----:B------:R1:W-:Y:S01]  /*df3b0*/  STL [R1+0x46ec], R20 ;  /* 0x0046ec1401007387 */ /* 0x0003e20000100800 */
[----:B------:R-:W-:Y:S01]  /*df3c0*/  IADD3 R16, R20, UR5, RZ ;  /* 0x0000000514107c10 */ /* 0x000fe2000fffe0ff */
[----:B------:R-:W-:Y:S01]  /*df3d0*/  ULDC UR5, c[0x0][0x248] ;  /* 0x0000920000057ab9 */ /* 0x000fe20000000800 */
[----:B------:R-:W-:Y:S01]  /*df3e0*/  ULDC UR10, c[0x0][0x248] ;  /* 0x00009200000a7ab9 */ /* 0x000fe20000000800 */
[----:B------:R-:W-:Y:S01]  /*df3f0*/  VIADD R12, R12, UR9 ;  /* 0x000000090c0c7c36 */ /* 0x000fe20008000000 */
[----:B------:R-:W-:Y:S01]  /*df400*/  ULDC UR9, c[0x0][0x248] ;  /* 0x0000920000097ab9 */ /* 0x000fe20000000800 */
[----:B------:R-:W-:Y:S02]  /*df410*/  ULDC UR11, c[0x0][0x248] ;  /* 0x00009200000b7ab9 */ /* 0x000fe40000000800 */
[----:B-1----:R-:W-:Y:S01]  /*df420*/  IMAD.MOV.U32 R20, RZ, RZ, R12 ;  /* 0x000000ffff147224 */ /* 0x002fe200078e000c */
[----:B------:R-:W-:-:S02]  /*df430*/  LEA R12, P5, R19, R3, 0x2 ;  /* 0x00000003130c7211 */ /* 0x000fc400078a10ff */
[----:B------:R-:W4:Y:S04]  /*df440*/  LDL.LU R19, [R1+0x47b8] ;  /* 0x0047b80001137983 */ /* 0x000f280000300800 */
[----:B------:R-:W-:Y:S04]  /*df450*/  STL [R1+0xa4], R16 ;  /* 0x0000a41001007387 */ /* 0x000fe80000100800 */
[----:B------:R-:W3:Y:S04]  /*df460*/  LDL.LU R13, [R1+0x90] ;  /* 0x00009000010d7983 */ /* 0x000ee80000300800 */
[----:B------:R1:W-:Y:S04]  /*df470*/  STL [R1+0x47b4], R0 ;  /* 0x0047b40001007387 */ /* 0x0003e80000100800 */
[----:B-1----:R-:W2:Y:S04]  /*df480*/  LDL.LU R0, [R1+0x3ff8] ;  /* 0x003ff80001007983 */ /* 0x002ea80000300800 */
[----:B------:R1:W-:Y:S04]  /*df490*/  STL [R1+0x47b0], R239 ;  /* 0x0047b0ef01007387 */ /* 0x0003e80000100800 */
[----:B-1----:R-:W4:Y:S01]  /*df4a0*/  LDL.LU R239, [R1+0xa0] ;  /* 0x0000a00001ef7983 */ /* 0x002f220000300800 */
[----:B------:R-:W-:Y:S01]  /*df4b0*/  IADD3 R16, R16, UR5, RZ ;  /* 0x0000000510107c10 */ /* 0x000fe2000fffe0ff */
[----:B------:R-:W-:-:S02]  /*df4c0*/  ULDC UR5, c[0x0][0x248] ;  /* 0x0000920000057ab9 */ /* 0x000fc40000000800 */
[----:B------:R1:W-:Y:S04]  /*df4d0*/  STL [R1+0x47ac], R243 ;  /* 0x0047acf301007387 */ /* 0x0003e80000100800 */
[----:B------:R1:W-:Y:S04]  /*df4e0*/  STL [R1+0xa8], R16 ;  /* 0x0000a81001007387 */ /* 0x0003e80000100800 */
[----:B-1----:R-:W4:Y:S01]  /*df4f0*/  LDL.LU R243, [R1+0x3ffc] ;  /* 0x003ffc0001f37983 */ /* 0x002f220000300800 */
[----:B------:R-:W-:Y:S01]  /*df500*/  VIADD R16, R16, UR5 ;  /* 0x0000000510107c36 */ /* 0x000fe20008000000 */
[----:B------:R-:W-:Y:S01]  /*df510*/  ULDC UR5, c[0x0][0x248] ;  /* 0x0000920000057ab9 */ /* 0x000fe20000000800 */
[----:B---3--:R-:W-:-:S05]  /*df520*/  LEA.HI.X.SX32 R13, R13, R2, 0x2, P5 ;  /* 0x000000020d0d7211 */ /* 0x008fca00028f16ff */
[----:B------:R1:W-:Y:S01]  /*df530*/  @P1 STG.E desc[UR6][R12.64], R18 ;  /* 0x000000120c001986 */ /* 0x0003e2000c101906 */
[----:B--2---:R-:W-:Y:S01]  /*df540*/  ISETP.LT.AND P5, PT, R0, UR8, !P0 ;  /* 0x0000000800007c0c */ /* 0x004fe2000c7a1270 */
[----:B------:R-:W-:Y:S02]  /*df550*/  ULDC UR8, c[0x0][0x22c] ;  /* 0x00008b0000087ab9 */ /* 0x000fe40000000800 */
[----:B------:R-:W2:Y:S01]  /*df560*/  LDL.LU R0, [R1+0x47b4] ;  /* 0x0047b40001007983 */ /* 0x000ea20000300800 */
[----:B-1----:R-:W-:Y:S01]  /*df570*/  IADD3 R18, R16, UR5, RZ ;  /* 0x0000000510127c10 */ /* 0x002fe2000fffe0ff */
[----:B------:R-:W-:Y:S02]  /*df580*/  ULDC UR5, c[0x0][0x248] ;  /* 0x0000920000057ab9 */ /* 0x000fe40000000800 */
[----:B------:R1:W-:Y:S04]  /*df590*/  STL [R1+0x90], R16 ;  /* 0x0000901001007387 */ /* 0x0003e80000100800 */
[----:B-1----:R-:W3:Y:S01]  /*df5a0*/  LDL.LU R16, [R1+0x4000] ;  /* 0x0040000001107983 */ /* 0x002ee20000300800 */
[----:B----4-:R-:W-:Y:S01]  /*df5b0*/  LEA R12, P1, R239, R3, 0x2 ;  /* 0x00000003ef0c7211 */ /* 0x010fe200078210ff */
[----:B------:R-:W-:-:S02]  /*df5c0*/  IMAD.MOV.U32 R13, RZ, RZ, R239 ;  /* 0x000000ffff0d7224 */ /* 0x000fc400078e00ef */
[----:B------:R-:W4:Y:S04]  /*df5d0*/  LDL.LU R239, [R1+0x47b0] ;  /* 0x0047b00001ef7983 */ /* 0x000f280000300800 */
[----:B------:R1:W-:Y:S01]  /*df5e0*/  STL [R1+0xac], R18 ;  /* 0x0000ac1201007387 */ /* 0x0003e20000100800 */
[----:B------:R-:W-:Y:S02]  /*df5f0*/  LEA.HI.X.SX32 R13, R13, R2, 0x2, P1 ;  /* 0x000000020d0d7211 */ /* 0x000fe400008f16ff */
[----:B-1----:R-:W-:Y:S01]  /*df600*/  IADD3 R18, R18, UR5, RZ ;  /* 0x0000000512127c10 */ /* 0x002fe2000fffe0ff */
[----:B------:R-:W-:-:S04]  /*df610*/  ULDC UR5, c[0x0][0x248] ;  /* 0x0000920000057ab9 */ /* 0x000fc80000000800 */
[----:B------:R1:W-:Y:S01]  /*df620*/  STL [R1+0xb0], R18 ;  /* 0x0000b01201007387 */ /* 0x0003e20000100800 */
[----:B------:R-:W-:Y:S01]  /*df630*/  ISETP.LT.AND P1, PT, R243, UR8, !P0 ;  /* 0x00000008f3007c0c */ /* 0x000fe2000c721270 */
[----:B------:R-:W-:Y:S02]  /*df640*/  ULDC UR8, c[0x0][0x22c] ;  /* 0x00008b0000087ab9 */ /* 0x000fe40000000800 */
[----:B------:R1:W-:Y:S04]  /*df650*/  @P5 STG.E desc[UR6][R12.64], R14 ;  /* 0x0000000e0c005986 */ /* 0x0003e8000c101906 */
[----:B------:R-:W4:Y:S01]  /*df660*/  LDL.LU R243, [R1+0x47ac] ;  /* 0x0047ac0001f37983 */ /* 0x000f220000300800 */
[----:B-1----:R-:W-:Y:S01]  /*df670*/  VIADD R18, R18, UR5 ;  /* 0x0000000512127c36 */ /* 0x002fe20008000000 */
[----:B------:R-:W-:-:S04]  /*df680*/  ULDC UR5, c[0x0][0x248] ;  /* 0x0000920000057ab9 */ /* 0x000fc80000000800 */
[----:B------:R-:W-:Y:S01]  /*df690*/  IADD3 R13, R18, UR5, RZ ;  /* 0x00000005120d7c10 */ /* 0x000fe2000fffe0ff */
[----:B------:R1:W-:Y:S01]  /*df6a0*/  STL [R1+0x46e4], R18 ;  /* 0x0046e41201007387 */ /* 0x0003e20000100800 */
[----:B------:R-:W-:-:S03]  /*df6b0*/  ULDC UR5, c[0x0][0x248] ;  /* 0x0000920000057ab9 */ /* 0x000fc60000000800 */
[----:B-1----:R-:W-:Y:S01]  /*df6c0*/  IMAD.MOV.U32 R18, RZ, RZ, R13 ;  /* 0x000000ffff127224 */ /* 0x002fe200078e000d */
[----:B------:R-:W-:-:S04]  /*df6d0*/  LEA R12, P6, R17, R3, 0x2 ;  /* 0x00000003110c7211 */ /* 0x000fc800078c10ff */
[----:B------:R-:W-:Y:S01]  /*df6e0*/  IADD3 R14, R18, UR5, RZ ;  /* 0x00000005120e7c10 */ /* 0x000fe2000fffe0ff */
[----:B------:R-:W-:Y:S01]  /*df6f0*/  ULDC UR5, c[0x0][0x248] ;  /* 0x0000920000057ab9 */ /* 0x000fe20000000800 */
[----:B------:R-:W-:-:S03]  /*df700*/  LEA.HI.X.SX32 R13, R17, R2, 0x2, P6 ;  /* 0x00000002110d7211 */ /* 0x000fc600030f16ff */
[----:B------:R1:W-:Y:S01]  /*df710*/  STL [R1+0xb4], R14 ;  /* 0x0000b40e01007387 */ /* 0x0003e20000100800 */
[----:B------:R-:W-:Y:S01]  /*df720*/  MOV R17, R20 ;  /* 0x0000001400117202 */ /* 0x000fe20000000f00 */
[----:B-1----:R-:W-:Y:S01]  /*df730*/  VIADD R14, R14, UR5 ;  /* 0x000000050e0e7c36 */ /* 0x002fe20008000000 */
[----:B------:R-:W-:Y:S01]  /*df740*/  ULDC UR5, c[0x0][0x248] ;  /* 0x0000920000057ab9 */ /* 0x000fe20000000800 */
[----:B------:R1:W-:Y:S04]  /*df750*/  @P1 STG.E desc[UR6][R12.64], R19 ;  /* 0x000000130c001986 */ /* 0x0003e8000c101906 */
[----:B------:R1:W-:Y:S01]  /*df760*/  STL [R1+0x46e0], R14 ;  /* 0x0046e00e01007387 */ /* 0x0003e20000100800 */
[----:B---3--:R-:W-:Y:S01]  /*df770*/  ISETP.LT.AND P5, PT, R16, UR8, !P0 ;  /* 0x0000000810007c0c */ /* 0x008fe2000c7a1270 */
[----:B------:R-:W-:Y:S01]  /*df780*/  ULDC UR8, c[0x0][0x248] ;  /* 0x0000920000087ab9 */ /* 0x000fe20000000800 */
[----:B------:R-:W-:Y:S01]  /*df790*/  LEA R16, P6, R20, R3, 0x2 ;  /* 0x0000000314107211 */ /* 0x000fe200078c10ff */
[----:B------:R-:W-:Y:S01]  /*df7a0*/  VIADD R20, R14, UR5 ;  /* 0x000000050e147c36 */ /* 0x000fe20008000000 */
[----:B------:R-:W-:-:S02]  /*df7b0*/  ULDC UR5, c[0x0][0x248] ;  /* 0x0000920000057ab9 */ /* 0x000fc40000000800 */
[----:B------:R-:W-:Y:S02]  /*df7c0*/  LEA.HI.X.SX32 R17, R17, R2, 0x2, P6 ;  /* 0x0000000211117211 */ /* 0x000fe400030f16ff */
[----:B-1----:R-:W-:Y:S01]  /*df7d0*/  IADD3 R13, R20, UR8, RZ ;  /* 0x00000008140d7c10 */ /* 0x002fe2000fffe0ff */
[----:B------:R-:W-:-:S03]  /*df7e0*/  ULDC UR8, c[0x0][0x248] ;  /* 0x0000920000087ab9 */ /* 0x000fc60000000800 */
[----:B------:R-:W-:Y:S01]  /*df7f0*/  IADD3 R12, R13, UR5, RZ ;  /* 0x000000050d0c7c10 */ /* 0x000fe2000fffe0ff */
[----:B------:R-:W-:Y:S01]  /*df800*/  ULDC UR5, c[0x0][0x248] ;  /* 0x0000920000057ab9 */ /* 0x000fe20000000800 */
[----:B------:R1:W-:Y:S01]  /*df810*/  @P5 STG.E desc[UR6][R16.64], R15 ;  /* 0x0000000f10005986 */ /* 0x0003e2000c101906 */
[----:B------:R-:W-:Y:S01]  /*df820*/  VIADD R14, R238, UR9 ;  /* 0x00000009ee0e7c36 */ /* 0x000fe20008000000 */
[----:B------:R-:W-:Y:S02]  /*df830*/  ULDC UR9, c[0x0][0x248] ;  /* 0x0000920000097ab9 */ /* 0x000fe40000000800 */
[----:B------:R3:W-:Y:S01]  /*df840*/  STL [R1+0x46dc], R13 ;  /* 0x0046dc0d01007387 */ /* 0x0007e20000100800 */
[----:B-1----:R-:W-:Y:S01]  /*df850*/  IADD3 R15, R12, UR5, RZ ;  /* 0x000000050c0f7c10 */ /* 0x002fe2000fffe0ff */
[----:B------:R-:W-:Y:S01]  /*df860*/  ULDC UR5, c[0x0][0x248] ;  /* 0x0000920000057ab9 */ /* 0x000fe20000000800 */
[----:B---3--:R-:W-:-:S03]  /*df870*/  IMAD.MOV.U32 R13, RZ, RZ, R14 ;  /* 0x000000ffff0d7224 */ /* 0x008fc600078e000e */
[----:B------:R-:W-:Y:S01]  /*df880*/  VIADD R17, R15, UR8 ;  /* 0x000000080f117c36 */ /* 0x000fe20008000000 */
[----:B------:R1:W-:Y:S01]  /*df890*/  STL [R1+0x46d8], R15 ;  /* 0x0046d80f01007387 */ /* 0x0003e20000100800 */
[----:B------:R-:W-:Y:S01]  /*df8a0*/  VIADD R14, R22, UR13 ;  /* 0x0000000d160e7c36 */ /* 0x000fe20008000000 */
[----:B------:R-:W-:Y:S01]  /*df8b0*/  ULDC UR8, c[0x0][0x248] ;  /* 0x0000920000087ab9 */ /* 0x000fe20000000800 */
[----:B------:R-:W-:Y:S01]  /*df8c0*/  ULDC UR13, c[0x0][0x248] ;  /* 0x00009200000d7ab9 */ /* 0x000fe20000000800 */
[----:B------:R-:W-:Y:S01]  /*df8d0*/  IADD3 R16, R17, UR9, RZ ;  /* 0x0000000911107c10 */ /* 0x000fe2000fffe0ff */
[----:B------:R-:W-:Y:S01]  /*df8e0*/  ULDC UR9, c[0x0][0x248] ;  /* 0x0000920000097ab9 */ /* 0x000fe20000000800 */
[----:B------:R-:W-:Y:S01]  /*df8f0*/  IADD3 R14, R14, UR12, RZ ;  /* 0x0000000c0e0e7c10 */ /* 0x000fe2000fffe0ff */
[----:B------:R-:W-:Y:S02]  /*df900*/  ULDC UR12, c[0x0][0x248] ;  /* 0x00009200000c7ab9 */ /* 0x000fe40000000800 */
[----:B------:R-:W-:Y:S01]  /*df910*/  VIADD R19, R16, UR5 ;  /* 0x0000000510137c36 */ /* 0x000fe20008000000 */
[----:B-1----:R-:W-:Y:S01]  /*df920*/  MOV R15, R14 ;  /* 0x0000000e000f7202 */ /* 0x002fe20000000f00 */
[----:B------:R-:W-:Y:S01]  /*df930*/  IMAD.MOV.U32 R14, RZ, RZ, R238 ;  /* 0x000000ffff0e7224 */ /* 0x000fe200078e00ee */
[----:B------:R-:W-:-:S02]  /*df940*/  ULDC UR5, c[0x0][0x248] ;  /* 0x0000920000057ab9 */ /* 0x000fc40000000800 */
[----:B------:R-:W-:Y:S01]  /*df950*/  IADD3 R238, R19, UR10, RZ ;  /* 0x0000000a13ee7c10 */ /* 0x000fe2000fffe0ff */
[----:B------:R-:W-:-:S04]  /*df960*/  ULDC UR10, c[0x0][0x248] ;  /* 0x00009200000a7ab9 */ /* 0x000fc80000000800 */
[----:B------:R1:W-:Y:S04]  /*df970*/  STL [R1+0xb8], R238 ;  /* 0x0000b8ee01007387 */ /* 0x0003e80000100800 */
[----:B-1----:R-:W3:Y:S04]  /*df980*/  LDL.LU R238, [R1+0x47a8] ;  /* 0x0047a80001ee7983 */ /* 0x002ee80000300800 */
[----:B------:R1:W-:Y:S04]  /*df990*/  STL.64 [R1+0x47a0], R52 ;  /* 0x0047a03401007387 */ /* 0x0003e80000100a00 */
[----:B------:R-:W-:Y:S04]  /*df9a0*/  STL.64 [R1+0x4798], R48 ;  /* 0x0047983001007387 */ /* 0x000fe80000100a00 */
[----:B------:R-:W-:Y:S04]  /*df9b0*/  STL.64 [R1+0x4790], R50 ;  /* 0x0047903201007387 */ /* 0x000fe80000100a00 */
[----:B------:R2:W-:Y:S04]  /*df9c0*/  STL.64 [R1+0x4788], R46 ;  /* 0x0047882e01007387 */ /* 0x0005e80000100a00 */
[----:B------:R-:W-:Y:S04]  /*df9d0*/  STL.64 [R1+0x4780], R42 ;  /* 0x0047802a01007387 */ /* 0x000fe80000100a00 */
[----:B------:R4:W-:Y:S04]  /*df9e0*/  STL.64 [R1+0x4778], R44 ;  /* 0x0047782c01007387 */ /* 0x0009e80000100a00 */
[----:B------:R-:W-:Y:S04]  /*df9f0*/  STL.64 [R1+0x4770], R40 ;  /* 0x0047702801007387 */ /* 0x000fe80000100a00 */
[----:B------:R-:W-:Y:S04]  /*dfa00*/  STL.64 [R1+0x4768], R36 ;  /* 0x0047682401007387 */ /* 0x000fe80000100a00 */
[----:B------:R-:W-:Y:S01]  /*dfa10*/  STL.64 [R1+0x4760], R38 ;  /* 0x0047602601007387 */ /* 0x000fe20000100a00 */
[----:B-1----:R-:W-:Y:S01]  /*dfa20*/  VIADD R53, R19, UR8 ;  /* 0x0000000813357c36 */ /* 0x002fe20008000000 */
[----:B--2---:R-:W-:Y:S01]  /*dfa30*/  MOV R47, R13 ;  /* 0x0000000d002f7202 */ /* 0x004fe20000000f00 */
[----:B----4-:R-:W-:Y:S01]  /*dfa40*/  IMAD.MOV.U32 R44, RZ, RZ, R18 ;  /* 0x000000ffff2c7224 */ /* 0x010fe200078e0012 */
[----:B------:R-:W-:Y:S01]  /*dfa50*/  STL.64 [R1+0x4758], R32 ;  /* 0x0047582001007387 */ /* 0x000fe20000100a00 */
[----:B------:R-:W-:-:S03]  /*dfa60*/  ULDC UR8, c[0x0][0x248] ;  /* 0x0000920000087ab9 */ /* 0x000fc60000000800 */
[----:B------:R-:W-:Y:S04]  /*dfa70*/  STL.64 [R1+0x4750], R24 ;  /* 0x0047501801007387 */ /* 0x000fe80000100a00 */
[----:B------:R-:W-:Y:S04]  /*dfa80*/  STL.64 [R1+0x4748], R240 ;  /* 0x004748f001007387 */ /* 0x000fe80000100a00 */
[----:B------:R-:W-:Y:S04]  /*dfa90*/  STL.64 [R1+0x4740], R138 ;  /* 0x0047408a01007387 */ /* 0x000fe80000100a00 */
[----:B------:R-:W-:Y:S01]  /*dfaa0*/  STL.64 [R1+0x4738], R244 ;  /* 0x004738f401007387 */ /* 0x000fe20000100a00 */
[----:B------:R-:W-:Y:S01]  /*dfab0*/  IADD3 R53, R53, UR5, RZ ;  /* 0x0000000535357c10 */ /* 0x000fe2000fffe0ff */
[----:B------:R-:W-:-:S02]  /*dfac0*/  ULDC UR5, c[0x0][0x248] ;  /* 0x0000920000057ab9 */ /* 0x000fc40000000800 */
        /* <DEDUP_REMOVED lines=8> */
[----:B-1----:R-:W-:-:S02]  /*dfb50*/  IMAD.MOV.U32 R23, RZ, RZ, R53 ;  /* 0x000000ffff177224 */ /* 0x002fc400078e0035 */
[----:B------:R-:W2:Y:S04]  /*dfb60*/  LDL.LU R53, [R1+0x40] ;  /* 0x0000400001357983 */ /* 0x000ea80000300800 */
[----:B------:R-:W4:Y:S04]  /*dfb70*/  LDL.LU R51, [R1+0xac] ;  /* 0x0000ac0001337983 */ /* 0x000f280000300800 */
[----:B------:R-:W3:Y:S04]  /*dfb80*/  LDL.LU R46, [R1+0xa4] ;  /* 0x0000a400012e7983 */ /* 0x000ee80000300800 */
[----:B------:R-:W2:Y:S04]  /*dfb90*/  LDL.LU R42, [R1+0x18] ;  /* 0x00001800012a7983 */ /* 0x000ea80000300800 */
[----:B------:R-:W2:Y:S04]  /*dfba0*/  LDL.LU R43, [R1+0x10] ;  /* 0x00001000012b7983 */ /* 0x000ea80000300800 */
[----:B------:R-:W2:Y:S04]  /*dfbb0*/  LDL.LU R41, [R1+0x2c] ;  /* 0x00002c0001297983 */ /* 0x000ea80000300800 */
[----:B------:R-:W4:Y:S01]  /*dfbc0*/  LDL.LU R40, [R1+0x3c] ;  /* 0x00003c0001287983 */ /* 0x000f220000300800 */
[----:B------:R-:W-:Y:S01]  /*dfbd0*/  IADD3 R13, R23, UR12, RZ ;  /* 0x0000000c170d7c10 */ /* 0x000fe2000fffe0ff */
[----:B------:R-:W-:-:S02]  /*dfbe0*/  ULDC UR12, c[0x0][0x248] ;  /* 0x00009200000c7ab9 */ /* 0x000fc40000000800 */
[----:B------:R-:W2:Y:S02]  /*dfbf0*/  LDL.LU R37, [R1+0x14] ;  /* 0x0000140001257983 */ /* 0x000ea40000300800 */
[----:B------:R-:W-:Y:S01]  /*dfc00*/  VIADD R35, R13, UR13 ;  /* 0x0000000d0d237c36 */ /* 0x000fe20008000000 */
[----:B------:R-:W-:Y:S01]  /*dfc10*/  MOV R33, R21 ;  /* 0x0000001500217202 */ /* 0x000fe20000000f00 */
[----:B------:R-:W2:Y:S01]  /*dfc20*/  LDL.LU R45, [R1+0x84] ;  /* 0x00008400012d7983 */ /* 0x000ea20000300800 */
[----:B------:R-:W-:Y:S02]  /*dfc30*/  ULDC UR13, c[0x0][0x248] ;  /* 0x00009200000d7ab9 */ /* 0x000fe40000000800 */
[----:B------:R-:W-:Y:S01]  /*dfc40*/  IADD3 R34, R35, UR14, RZ ;  /* 0x0000000e23227c10 */ /* 0x000fe2000fffe0ff */
[----:B------:R-:W2:Y:S01]  /*dfc50*/  LDL.LU R50, [R1+0x38] ;  /* 0x0000380001327983 */ /* 0x000ea20000300800 */
[----:B------:R-:W-:-:S03]  /*dfc60*/  ULDC UR14, c[0x0][0x248] ;  /* 0x00009200000e7ab9 */ /* 0x000fc60000000800 */
[----:B------:R-:W-:Y:S01]  /*dfc70*/  VIADD R30, R34, UR16 ;  /* 0x00000010221e7c36 */ /* 0x000fe20008000000 */
[----:B------:R-:W2:Y:S01]  /*dfc80*/  LDL.LU R48, [R1+0x88] ;  /* 0x0000880001307983 */ /* 0x000ea20000300800 */
[----:B------:R-:W-:-:S03]  /*dfc90*/  ULDC UR16, c[0x0][0x248] ;  /* 0x0000920000107ab9 */ /* 0x000fc60000000800 */
[----:B------:R-:W-:Y:S01]  /*dfca0*/  IADD3 R250, R30, UR17, RZ ;  /* 0x000000111efa7c10 */ /* 0x000fe2000fffe0ff */
[----:B------:R-:W2:Y:S01]  /*dfcb0*/  LDL.LU R49, [R1+0xc] ;  /* 0x00000c0001317983 */ /* 0x000ea20000300800 */
[----:B------:R-:W-:-:S03]  /*dfcc0*/  ULDC UR17, c[0x0][0x248] ;  /* 0x0000920000117ab9 */ /* 0x000fc60000000800 */
[----:B------:R-:W-:Y:S01]  /*dfcd0*/  VIADD R18, R250, UR19 ;  /* 0x00000013fa127c36 */ /* 0x000fe20008000000 */
[----:B------:R-:W2:Y:S01]  /*dfce0*/  LDL.LU R52, [R1+0x8] ;  /* 0x0000080001347983 */ /* 0x000ea20000300800 */
[----:B------:R-:W-:-:S03]  /*dfcf0*/  ULDC UR19, c[0x0][0x248] ;  /* 0x0000920000137ab9 */ /* 0x000fc60000000800 */
[----:B------:R-:W-:Y:S04]  /*dfd00*/  STL [R1+0x46f4], R16 ;  /* 0x0046f41001007387 */ /* 0x000fe80000100800 */
[----:B------:R-:W-:Y:S04]  /*dfd10*/  STL [R1+0x46f0], R19 ;  /* 0x0046f01301007387 */ /* 0x000fe80000100800 */
[----:B------:R1:W-:Y:S02]  /*dfd20*/  STL [R1+0xcc], R18 ;  /* 0x0000cc1201007387 */ /* 0x0003e40000100800 */
[----:B-1----:R-:W-:Y:S01]  /*dfd30*/  IADD3 R18, R18, UR20, RZ ;  /* 0x0000001412127c10 */ /* 0x002fe2000fffe0ff */
[----:B------:R-:W-:-:S04]  /*dfd40*/  ULDC UR20, c[0x0][0x248] ;  /* 0x0000920000147ab9 */ /* 0x000fc80000000800 */
[----:B------:R-:W-:Y:S01]  /*dfd50*/  VIADD R16, R18, UR37 ;  /* 0x0000002512107c36 */ /* 0x000fe20008000000 */
[----:B------:R-:W-:-:S04]  /*dfd60*/  ULDC UR37, c[0x0][0x248] ;  /* 0x0000920000257ab9 */ /* 0x000fc80000000800 */
[----:B------:R1:W-:Y:S02]  /*dfd70*/  STL [R1+0xe4], R16 ;  /* 0x0000e41001007387 */ /* 0x0003e40000100800 */
[----:B-1----:R-:W-:Y:S01]  /*dfd80*/  IADD3 R16, R16, UR40, RZ ;  /* 0x0000002810107c10 */ /* 0x002fe2000fffe0ff */
[----:B------:R-:W-:-:S04]  /*dfd90*/  ULDC UR40, c[0x0][0x248] ;  /* 0x0000920000287ab9 */ /* 0x000fc80000000800 */
[----:B------:R-:W-:Y:S01]  /*dfda0*/  VIADD R251, R16, UR10 ;  /* 0x0000000a10fb7c36 */ /* 0x000fe20008000000 */
[----:B------:R-:W-:Y:S01]  /*dfdb0*/  STL [R1+0xdc], R16 ;  /* 0x0000dc1001007387 */ /* 0x000fe20000100800 */
[----:B------:R-:W-:Y:S01]  /*dfdc0*/  ULDC UR10, c[0x0][0x248] ;  /* 0x00009200000a7ab9 */ /* 0x000fe20000000800 */
[----:B----4-:R-:W-:Y:S01]  /*dfdd0*/  MOV R36, R40 ;  /* 0x0000002800247202 */ /* 0x010fe20000000f00 */
[----:B------:R-:W-:Y:S01]  /*dfde0*/  IMAD.MOV.U32 R40, RZ, RZ, R44 ;  /* 0x000000ffff287224 */ /* 0x000fe200078e002c */
[----:B---3--:R-:W-:Y:S01]  /*dfdf0*/  MOV R44, R46 ;  /* 0x0000002e002c7202 */ /* 0x008fe20000000f00 */
[----:B------:R-:W-:Y:S01]  /*dfe00*/  IMAD.MOV.U32 R46, RZ, RZ, R47 ;  /* 0x000000ffff2e7224 */ /* 0x000fe200078e002f */
[----:B------:R-:W-:Y:S01]  /*dfe10*/  MOV R47, R51 ;  /* 0x00000033002f7202 */ /* 0x000fe20000000f00 */
[----:B--2---:R-:W-:Y:S01]  /*dfe20*/  IMAD.MOV.U32 R51, RZ, RZ, R53 ;  /* 0x000000ffff337224 */ /* 0x004fe200078e0035 */
[----:B------:R-:W-:Y:S01]  /*dfe30*/  MOV R53, R15 ;  /* 0x0000000f00357202 */ /* 0x000fe20000000f00 */
[----:B------:R-:W-:Y:S01]  /*dfe40*/  IMAD.MOV.U32 R15, RZ, RZ, R14 ;  /* 0x000000ffff0f7224 */ /* 0x000fe200078e000e */
[----:B------:R-:W-:Y:S01]  /*dfe50*/  IADD3 R14, R251, UR46, RZ ;  /* 0x0000002efb0e7c10 */ /* 0x000fe2000fffe0ff */
[----:B------:R-:W-:-:S04]  /*dfe60*/  ULDC UR46, c[0x0][0x248] ;  /* 0x00009200002e7ab9 */ /* 0x000fc80000000800 */
[----:B------:R1:W-:Y:S02]  /*dfe70*/  STL [R1+0x1168], R14 ;  /* 0x0011680e01007387 */ /* 0x0003e40000100800 */
[----:B-1----:R-:W-:Y:S01]  /*dfe80*/  VIADD R14, R14, UR49 ;  /* 0x000000310e0e7c36 */ /* 0x002fe20008000000 */
[----:B------:R-:W-:Y:S01]  /*dfe90*/  MOV R39, R51 ;  /* 0x0000003300277202 */ /* 0x000fe20000000f00 */
[----:B------:R-:W-:-:S03]  /*dfea0*/  ULDC UR49, c[0x0][0x248] ;  /* 0x0000920000317ab9 */ /* 0x000fc60000000800 */
[----:B------:R1:W-:Y:S02]  /*dfeb0*/  STL [R1+0x1164], R14 ;  /* 0x0011640e01007387 */ /* 0x0003e40000100800 */
[----:B-1----:R-:W-:Y:S01]  /*dfec0*/  IADD3 R14, R14, UR11, RZ ;  /* 0x0000000b0e0e7c10 */ /* 0x002fe2000fffe0ff */
[----:B------:R-:W-:Y:S01]  /*dfed0*/  IMAD.MOV.U32 R51, RZ, RZ, R15 ;  /* 0x000000ffff337224 */ /* 0x000fe200078e000f */
[----:B------:R-:W-:-:S03]  /*dfee0*/  ULDC UR11, c[0x0][0x248] ;  /* 0x00009200000b7ab9 */ /* 0x000fc60000000800 */
[----:B------:R-:W-:Y:S01]  /*dfef0*/  VIADD R29, R14, UR55 ;  /* 0x000000370e1d7c36 */ /* 0x000fe20008000000 */
[----:B------:R-:W-:-:S04]  /*dff00*/  ULDC UR55, c[0x0][0x248] ;  /* 0x0000920000377ab9 */ /* 0x000fc80000000800 */
[----:B------:R-:W-:Y:S01]  /*dff10*/  IADD3 R16, R29, UR8, RZ ;  /* 0x000000081d107c10 */ /* 0x000fe2000fffe0ff */
[----:B------:R-:W-:-:S04]  /*dff20*/  ULDC UR8, c[0x0][0x248] ;  /* 0x0000920000087ab9 */ /* 0x000fc80000000800 */
[----:B------:R1:W-:Y:S04]  /*dff30*/  STL [R1+0x1170], R16 ;  /* 0x0011701001007387 */ /* 0x0003e80000100800 */
[----:B------:R-:W2:Y:S04]  /*dff40*/  LDL.LU R38, [R1+0x98] ;  /* 0x0000980001267983 */ /* 0x000ea80000300800 */
[----:B------:R-:W3:Y:S04]  /*dff50*/  LDL.LU R32, [R1+0x70] ;  /* 0x0000700001207983 */ /* 0x000ee80000300800 */
[----:B------:R-:W4:Y:S04]  /*dff60*/  LDL.LU R244, [R1+0x7c] ;  /* 0x00007c0001f47983 */ /* 0x000f280000300800 */
[----:B------:R-:W4:Y:S04]  /*dff70*/  LDL.LU R245, [R1+0x74] ;  /* 0x0000740001f57983 */ /* 0x000f280000300800 */
[----:B------:R-:W4:Y:S01]  /*dff80*/  LDL.LU R241, [R1+0x6c] ;  /* 0x00006c0001f17983 */ /* 0x000f220000300800 */
        /* <DEDUP_REMOVED lines=8> */
[----:B-1----:R-:W-:Y:S01]  /*e0010*/  IADD3 R16, R15, UR18, RZ ;  /* 0x000000120f107c10 */ /* 0x002fe2000fffe0ff */
[----:B------:R-:W-:-:S04]  /*e0020*/  ULDC UR18, c[0x0][0x248] ;  /* 0x0000920000127ab9 */ /* 0x000fc80000000800 */
[----:B------:R-:W-:Y:S01]  /*e0030*/  VIADD R21, R16, UR21 ;  /* 0x0000001510157c36 */ /* 0x000fe20008000000 */
[----:B------:R-:W-:-:S04]  /*e0040*/  ULDC UR21, c[0x0][0x248] ;  /* 0x0000920000157ab9 */ /* 0x000fc80000000800 */
[----:B------:R-:W-:Y:S01]  /*e0050*/  IADD3 R19, R21, UR22, RZ ;  /* 0x0000001615137c10 */ /* 0x000fe2000fffe0ff */
[----:B------:R-:W-:Y:S01]  /*e0060*/  ULDC UR22, c[0x0][0x248] ;  /* 0x0000920000167ab9 */ /* 0x000fe20000000800 */
[----:B--2---:R-:W-:-:S04]  /*e0070*/  LEA R138, P1, R38, R3, 0x2 ;  /* 0x00000003268a7211 */ /* 0x004fc800078210ff */
[-C--:B------:R-:W-:Y:S02]  /*e0080*/  LEA.HI.X.SX32 R139, R38, R2.reuse, 0x2, P1 ;  /* 0x00000002268b7211 */ /* 0x080fe400008f16ff */
[C---:B---3--:R-:W-:Y:S01]  /*e0090*/  LEA R24, P5, R32.reuse, R3, 0x2 ;  /* 0x0000000320187211 */ /* 0x048fe200078a10ff */
[----:B------:R-:W2:Y:S04]  /*e00a0*/  LDL.LU R38, [R1+0x5c] ;  /* 0x00005c0001267983 */ /* 0x000ea80000300800 */
[----:B------:R-:W-:Y:S01]  /*e00b0*/  STL [R1+0x11a0], R19 ;  /* 0x0011a01301007387 */ /* 0x000fe20000100800 */
[----:B------:R-:W-:-:S03]  /*e00c0*/  LEA.HI.X.SX32 R25, R32, R2, 0x2, P5 ;  /* 0x0000000220197211 */ /* 0x000fc600028f16ff */
[----:B------:R1:W-:Y:S04]  /*e00d0*/  STL.64 [R1+0x1158], R138 ;  /* 0x0011588a01007387 */ /* 0x0003e80000100a00 */
[----:B------:R-:W3:Y:S01]  /*e00e0*/  LDL.LU R240, [R1+0x78] ;  /* 0x0000780001f07983 */ /* 0x000ee20000300800 */
[----:B----4-:R-:W-:-:S03]  /*e00f0*/  LEA R246, P1, R244, R3, 0x2 ;  /* 0x00000003f4f67211 */ /* 0x010fc600078210ff */
[----:B------:R-:W4:Y:S01]  /*e0100*/  LDL.LU R32, [R1+0x60] ;  /* 0x0000600001207983 */ /* 0x000f220000300800 */
[-C--:B------:R-:W-:Y:S02]  /*e0110*/  LEA.HI.X.SX32 R247, R244, R2.reuse, 0x2, P1 ;  /* 0x00000002f4f77211 */ /* 0x080fe400008f16ff */
[CC--:B-1----:R-:W-:Y:S01]  /*e0120*/  LEA R138, P5, R245.reuse, R3.reuse, 0x2 ;  /* 0x00000003f58a7211 */ /* 0x0c2fe200078a10ff */
[----:B------:R1:W-:Y:S03]  /*e0130*/  STL.64 [R1+0x1150], R24 ;  /* 0x0011501801007387 */ /* 0x0003e60000100a00 */
[----:B------:R-:W-:Y:S01]  /*e0140*/  LEA.HI.X.SX32 R139, R245, R2, 0x2, P5 ;  /* 0x00000002f58b7211 */ /* 0x000fe200028f16ff */
[----:B------:R-:W-:Y:S04]  /*e0150*/  STL.64 [R1+0x1148], R246 ;  /* 0x001148f601007387 */ /* 0x000fe80000100a00 */
[----:B------:R-:W-:Y:S01]  /*e0160*/  STL.64 [R1+0x1140], R138 ;  /* 0x0011408a01007387 */ /* 0x000fe20000100a00 */
[----:B-1----:R-:W-:-:S03]  /*e0170*/  LEA R24, P6, R241, R3, 0x2 ;  /* 0x00000003f1187211 */ /* 0x002fc600078c10ff */
[----:B------:R-:W4:Y:S01]  /*e0180*/  LDL.LU R244, [R1+0x68] ;  /* 0x0000680001f47983 */ /* 0x000f220000300800 */
[----:B------:R-:W-:-:S03]  /*e0190*/  LEA.HI.X.SX32 R25, R241, R2, 0x2, P6 ;  /* 0x00000002f1197211 */ /* 0x000fc600030f16ff */
[----:B------:R-:W4:Y:S04]  /*e01a0*/  LDL.LU R245, [R1+0x64] ;  /* 0x0000640001f57983 */ /* 0x000f280000300800 */
[----:B------:R-:W4:Y:S04]  /*e01b0*/  LDL.LU R241, [R1+0x58] ;  /* 0x0000580001f17983 */ /* 0x000f280000300800 */
[----:B------:R2:W-:Y:S01]  /*e01c0*/  STL.64 [R1+0x1138], R24 ;  /* 0x0011381801007387 */ /* 0x0005e20000100a00 */
[----:B------:R-:W-:Y:S01]  /*e01d0*/  VIADD R28, R19, UR23 ;  /* 0x00000017131c7c36 */ /* 0x000fe20008000000 */
[----:B------:R-:W-:Y:S01]  /*e01e0*/  ULDC UR23, c[0x0][0x248] ;  /* 0x0000920000177ab9 */ /* 0x000fe20000000800 */
[----:B--2---:R-:W-:-:S04]  /*e01f0*/  LEA R24, P6, R38, R3, 0x2 ;  /* 0x0000000326187211 */ /* 0x004fc800078c10ff */
[-C--:B------:R-:W-:Y:S02]  /*e0200*/  LEA.HI.X.SX32 R25, R38, R2.reuse, 0x2, P6 ;  /* 0x0000000226197211 */ /* 0x080fe400030f16ff */
[-C--:B---3--:R-:W-:Y:S02]  /*e0210*/  LEA R246, P1, R240, R3.reuse, 0x2 ;  /* 0x00000003f0f67211 */ /* 0x088fe400078210ff */
[----:B----4-:R-:W-:Y:S02]  /*e0220*/  LEA R138, P5, R32, R3, 0x2 ;  /* 0x00000003208a7211 */ /* 0x010fe400078a10ff */
[-C--:B------:R-:W-:Y:S02]  /*e0230*/  LEA.HI.X.SX32 R247, R240, R2.reuse, 0x2, P1 ;  /* 0x00000002f0f77211 */ /* 0x080fe400008f16ff */
[----:B------:R-:W-:Y:S01]  /*e0240*/  LEA.HI.X.SX32 R139, R32, R2, 0x2, P5 ;  /* 0x00000002208b7211 */ /* 0x000fe200028f16ff */
[----:B------:R-:W-:Y:S02]  /*e0250*/  IMAD.MOV.U32 R32, RZ, RZ, R33 ;  /* 0x000000ffff207224 */ /* 0x000fe400078e0021 */
[----:B------:R1:W-:Y:S01]  /*e0260*/  STL.64 [R1+0x1130], R246 ;  /* 0x001130f601007387 */ /* 0x0003e20000100a00 */
[----:B------:R-:W-:Y:S01]  /*e0270*/  MOV R33, R39 ;  /* 0x0000002700217202 */ /* 0x000fe20000000f00 */
[----:B------:R-:W-:-:S02]  /*e0280*/  IMAD.MOV.U32 R39, RZ, RZ, R36 ;  /* 0x000000ffff277224 */ /* 0x000fc400078e0024 */
[----:B------:R2:W-:Y:S01]  /*e0290*/  STL.64 [R1+0x1128], R138 ;  /* 0x0011288a01007387 */ /* 0x0005e20000100a00 */
[----:B------:R-:W-:-:S03]  /*e02a0*/  IMAD.MOV.U32 R36, RZ, RZ, R45 ;  /* 0x000000ffff247224 */ /* 0x000fc600078e002d */
[----:B------:R3:W-:Y:S01]  /*e02b0*/  STL.64 [R1+0x1120], R24 ;  /* 0x0011201801007387 */ /* 0x0007e20000100a00 */
[----:B------:R-:W-:-:S03]  /*e02c0*/  MOV R38, R37 ;  /* 0x0000002500267202 */ /* 0x000fc60000000f00 */
[----:B------:R-:W4:Y:S01]  /*e02d0*/  LDL.LU R240, [R1+0x54] ;  /* 0x0000540001f07983 */ /* 0x000f220000300800 */
[----:B-1----:R-:W-:-:S03]  /*e02e0*/  LEA R246, P1, R244, R3, 0x2 ;  /* 0x00000003f4f67211 */ /* 0x002fc600078210ff */
[----:B------:R-:W4:Y:S01]  /*e02f0*/  LDL.LU R45, [R1+0x4c] ;  /* 0x00004c00012d7983 */ /* 0x000f220000300800 */
[----:B------:R-:W-:Y:S02]  /*e0300*/  MOV R37, R50 ;  /* 0x0000003200257202 */ /* 0x000fe40000000f00 */
[-C--:B--2---:R-:W-:Y:S01]  /*e0310*/  LEA R138, P5, R245, R3.reuse, 0x2 ;  /* 0x00000003f58a7211 */ /* 0x084fe200078a10ff */
[----:B------:R-:W2:Y:S01]  /*e0320*/  LDL.LU R50, [R1+0x44] ;  /* 0x0000440001327983 */ /* 0x000ea20000300800 */
[----:B---3--:R-:W-:Y:S02]  /*e0330*/  LEA R24, P6, R241, R3, 0x2 ;  /* 0x00000003f1187211 */ /* 0x008fe400078c10ff */
[-C--:B------:R-:W-:Y:S02]  /*e0340*/  LEA.HI.X.SX32 R247, R244, R2.reuse, 0x2, P1 ;  /* 0x00000002f4f77211 */ /* 0x080fe400008f16ff */
[-C--:B------:R-:W-:Y:S02]  /*e0350*/  LEA.HI.X.SX32 R139, R245, R2.reuse, 0x2, P5 ;  /* 0x00000002f58b7211 */ /* 0x080fe400028f16ff */
[----:B------:R-:W-:Y:S01]  /*e0360*/  LEA.HI.X.SX32 R25, R241, R2, 0x2, P6 ;  /* 0x00000002f1197211 */ /* 0x000fe200030f16ff */
[----:B------:R-:W-:Y:S04]  /*e0370*/  STL.64 [R1+0x1118], R246 ;  /* 0x001118f601007387 */ /* 0x000fe80000100a00 */
[----:B------:R1:W-:Y:S04]  /*e0380*/  STL.64 [R1+0x1110], R138 ;  /* 0x0011108a01007387 */ /* 0x0003e80000100a00 */
[----:B------:R3:W-:Y:S04]  /*e0390*/  STL.64 [R1+0x1108], R24 ;  /* 0x0011081801007387 */ /* 0x0007e80000100a00 */
[----:B------:R-:W2:Y:S04]  /*e03a0*/  LDL.LU R19, [R1+0x48] ;  /* 0x0000480001137983 */ /* 0x000ea80000300800 */
[----:B-1----:R-:W2:Y:S04]  /*e03b0*/  LDL.LU R138, [R1] ;  /* 0x00000000018a7983 */ /* 0x002ea80000300800 */
[----:B------:R-:W2:Y:S04]  /*e03c0*/  LDL.LU R244, [R1+0x20] ;  /* 0x0000200001f47983 */ /* 0x000ea80000300800 */
[----:B------:R-:W2:Y:S01]  /*e03d0*/  LDL.LU R245, [R1+0x4] ;  /* 0x0000040001f57983 */ /* 0x000ea20000300800 */
[----:B---3--:R-:W-:Y:S01]  /*e03e0*/  IMAD.MOV.U32 R25, RZ, RZ, R36 ;  /* 0x000000ffff197224 */ /* 0x008fe200078e0024 */
[----:B------:R-:W-:Y:S01]  /*e03f0*/  IADD3 R31, R28, UR24, RZ ;  /* 0x000000181c1f7c10 */ /* 0x000fe2000fffe0ff */
[----:B------:R-:W-:Y:S01]  /*e0400*/  IMAD.MOV.U32 R36, RZ, RZ, R52 ;  /* 0x000000ffff247224 */ /* 0x000fe200078e0034 */
[----:B------:R-:W-:Y:S01]  /*e0410*/  MOV R241, R32 ;  /* 0x0000002000f17202 */ /* 0x000fe20000000f00 */
[----:B------:R-:W-:Y:S01]  /*e0420*/  IMAD.MOV.U32 R139, RZ, RZ, R33 ;  /* 0x000000ffff8b7224 */ /* 0x000fe200078e0021 */
[----:B------:R-:W-:Y:S01]  /*e0430*/  MOV R32, R37 ;  /* 0x0000002500207202 */ /* 0x000fe20000000f00 */
[----:B------:R-:W-:Y:S01]  /*e0440*/  IMAD.MOV.U32 R33, RZ, RZ, R48 ;  /* 0x000000ffff217224 */ /* 0x000fe200078e0030 */
[----:B------:R-:W-:Y:S01]  /*e0450*/  MOV R37, R53 ;  /* 0x0000003500257202 */ /* 0x000fe20000000f00 */
[----:B------:R-:W-:Y:S01]  /*e0460*/  VIADD R249, R31, UR25 ;  /* 0x000000191ff97c36 */ /* 0x000fe20008000000 */
[----:B------:R-:W-:Y:S01]  /*e0470*/  MOV R24, R38 ;  /* 0x0000002600187202 */ /* 0x000fe20000000f00 */
[----:B------:R-:W-:Y:S01]  /*e0480*/  ULDC UR24, c[0x0][0x248] ;  /* 0x0000920000187ab9 */ /* 0x000fe20000000800 */
[----:B------:R-:W-:Y:S01]  /*e0490*/  MOV R38, R49 ;  /* 0x0000003100267202 */ /* 0x000fe20000000f00 */
[----:B------:R-:W-:Y:S01]  /*e04a0*/  VIADD R248, R249, UR26 ;  /* 0x0000001af9f87c36 */ /* 0x000fe20008000000 */
[----:B------:R-:W-:Y:S01]  /*e04b0*/  ULDC UR25, c[0x0][0x248] ;  /* 0x0000920000197ab9 */ /* 0x000fe20000000800 */
[----:B------:R-:W-:Y:S01]  /*e04c0*/  ULDC UR26, c[0x0][0x248] ;  /* 0x00009200001a7ab9 */ /* 0x000fe20000000800 */
[----:B----4-:R-:W-:-:S02]  /*e04d0*/  LEA R52, P1, R240, R3, 0x2 ;  /* 0x00000003f0347211 */ /* 0x010fc400078210ff */
[CC--:B------:R-:W-:Y:S02]  /*e04e0*/  LEA R48, P5, R45.reuse, R3.reuse, 0x2 ;  /* 0x000000032d307211 */ /* 0x0c0fe400078a10ff */
[-C--:B------:R-:W-:Y:S02]  /*e04f0*/  LEA.HI.X.SX32 R53, R240, R2.reuse, 0x2, P1 ;  /* 0x00000002f0357211 */ /* 0x080fe400008f16ff */
[C---:B--2---:R-:W-:Y:S02]  /*e0500*/  LEA R246, P6, R50.reuse, R3, 0x2 ;  /* 0x0000000332f67211 */ /* 0x044fe400078c10ff */
[-C--:B------:R-:W-:Y:S01]  /*e0510*/  LEA.HI.X.SX32 R49, R45, R2.reuse, 0x2, P5 ;  /* 0x000000022d317211 */ /* 0x080fe200028f16ff */
[----:B------:R1:W-:Y:S01]  /*e0520*/  STL.64 [R1+0x1100], R52 ;  /* 0x0011003401007387 */ /* 0x0003e20000100a00 */
[-C--:B------:R-:W-:Y:S02]  /*e0530*/  LEA.HI.X.SX32 R247, R50, R2.reuse, 0x2, P6 ;  /* 0x0000000232f77211 */ /* 0x080fe400030f16ff */
[----:B------:R-:W-:Y:S01]  /*e0540*/  MOV R45, R51 ;  /* 0x00000033002d7202 */ /* 0x000fe20000000f00 */
[----:B------:R-:W-:Y:S01]  /*e0550*/  IMAD.MOV.U32 R51, RZ, RZ, R241 ;  /* 0x000000ffff337224 */ /* 0x000fe200078e00f1 */
[----:B------:R-:W-:Y:S01]  /*e0560*/  LEA R50, P1, R241, R3, 0x2 ;  /* 0x00000003f1327211 */ /* 0x000fe200078210ff */
[----:B-1----:R-:W2:Y:S04]  /*e0570*/  LDL.LU.64 R52, [R1+0x47a0] ;  /* 0x0047a00001347983 */ /* 0x002ea80000300a00 */
[----:B------:R1:W-:Y:S01]  /*e0580*/  STL.64 [R1+0x10f8], R48 ;  /* 0x0010f83001007387 */ /* 0x0003e20000100a00 */
[----:B------:R-:W-:-:S02]  /*e0590*/  LEA.HI.X.SX32 R51, R51, R2, 0x2, P1 ;  /* 0x0000000233337211 */ /* 0x000fc400008f16ff */
[C---:B------:R-:W-:Y:S01]  /*e05a0*/  LEA R240, P6, R138.reuse, R3, 0x2 ;  /* 0x000000038af07211 */ /* 0x040fe200078c10ff */
[----:B-1----:R-:W3:Y:S04]  /*e05b0*/  LDL.LU.64 R48, [R1+0x4798] ;  /* 0x0047980001307983 */ /* 0x002ee80000300a00 */
[----:B------:R-:W-:Y:S04]  /*e05c0*/  STL [R1+0x1194], R248 ;  /* 0x001194f801007387 */ /* 0x000fe80000100800 */
[----:B------:R1:W-:Y:S01]  /*e05d0*/  STL.64 [R1+0x10f0], R246 ;  /* 0x0010f0f601007387 */ /* 0x0003e20000100a00 */
[----:B------:R-:W-:-:S03]  /*e05e0*/  LEA.HI.X.SX32 R241, R138, R2, 0x2, P6 ;  /* 0x000000028af17211 */ /* 0x000fc600030f16ff */
[----:B------:R4:W-:Y:S01]  /*e05f0*/  STL.64 [R1+0x10e8], R50 ;  /* 0x0010e83201007387 */ /* 0x0009e20000100a00 */
[----:B-1----:R-:W-:-:S04]  /*e0600*/  LEA R246, P5, R19, R3, 0x2 ;  /* 0x0000000313f67211 */ /* 0x002fc800078a10ff */
[----:B------:R-:W-:Y:S01]  /*e0610*/  LEA.HI.X.SX32 R247, R19, R2, 0x2, P5 ;  /* 0x0000000213f77211 */ /* 0x000fe200028f16ff */
[----:B----4-:R-:W4:Y:S04]  /*e0620*/  LDL.LU.64 R50, [R1+0x4790] ;  /* 0x0047900001327983 */ /* 0x010f280000300a00 */
[----:B------:R-:W-:Y:S04]  /*e0630*/  STL.64 [R1+0x10e0], R246 ;  /* 0x0010e0f601007387 */ /* 0x000fe80000100a00 */
[----:B------:R1:W-:Y:S02]  /*e0640*/  STL.64 [R1+0x10d8], R240 ;  /* 0x0010d8f001007387 */ /* 0x0003e40000100a00 */
        /* <DEDUP_REMOVED lines=11> */
[----:B------:R-:W-:-:S02]  /*e0700*/  LEA R46, P1, R139, R3, 0x2 ;  /* 0x000000038b2e7211 */ /* 0x000fc400078210ff */
[----:B------:R-:W-:Y:S02]  /*e0710*/  MOV R47, R139 ;  /* 0x0000008b002f7202 */ /* 0x000fe40000000f00 */
[CC--:B------:R-:W-:Y:S02]  /*e0720*/  LEA R246, P5, R244.reuse, R3.reuse, 0x2 ;  /* 0x00000003f4f67211 */ /* 0x0c0fe400078a10ff */
[-C--:B------:R-:W-:Y:S02]  /*e0730*/  LEA.HI.X.SX32 R47, R47, R2.reuse, 0x2, P1 ;  /* 0x000000022f2f7211 */ /* 0x080fe400008f16ff */
[----:B------:R-:W-:Y:S02]  /*e0740*/  LEA.HI.X.SX32 R247, R244, R2, 0x2, P5 ;  /* 0x00000002f4f77211 */ /* 0x000fe400028f16ff */
[-C--:B------:R-:W-:Y:S01]  /*e0750*/  LEA R138, P6, R245, R3.reuse, 0x2 ;  /* 0x00000003f58a7211 */ /* 0x080fe200078c10ff */
[----:B------:R1:W-:Y:S01]  /*e0760*/  STL.64 [R1+0x10d0], R46 ;  /* 0x0010d02e01007387 */ /* 0x0003e20000100a00 */
[----:B------:R-:W-:-:S02]  /*e0770*/  LEA R244, P5, R238, R3, 0x2 ;  /* 0x00000003eef47211 */ /* 0x000fc400078a10ff */
[-C--:B------:R-:W-:Y:S02]  /*e0780*/  LEA.HI.X.SX32 R139, R245, R2.reuse, 0x2, P6 ;  /* 0x00000002f58b7211 */ /* 0x080fe400030f16ff */
[----:B------:R-:W-:Y:S01]  /*e0790*/  LEA.HI.X.SX32 R245, R238, R2, 0x2, P5 ;  /* 0x00000002eef57211 */ /* 0x000fe200028f16ff */
[----:B-1----:R-:W4:Y:S04]  /*e07a0*/  LDL.LU.64 R46, [R1+0x4788] ;  /* 0x00478800012e7983 */ /* 0x002f280000300a00 */
[----:B------:R1:W-:Y:S04]  /*e07b0*/  STL.64 [R1+0x10c8], R246 ;  /* 0x0010c8f601007387 */ /* 0x0003e80000100a00 */
[----:B------:R1:W-:Y:S02]  /*e07c0*/  STL.64 [R1+0x10c0], R138 ;  /* 0x0010c08a01007387 */ /* 0x0003e40000100a00 */
[----:B-1----:R-:W-:-:S02]  /*e07d0*/  LEA R246, P1, R252, R3, 0x2 ;  /* 0x00000003fcf67211 */ /* 0x002fc400078210ff */
[----:B------:R-:W-:Y:S02]  /*e07e0*/  MOV R247, R252 ;  /* 0x000000fc00f77202 */ /* 0x000fe40000000f00 */
[----:B------:R-:W-:Y:S02]  /*e07f0*/  LEA R138, P6, R237, R3, 0x2 ;  /* 0x00000003ed8a7211 */ /* 0x000fe400078c10ff */
[-C--:B------:R-:W-:Y:S02]  /*e0800*/  LEA.HI.X.SX32 R247, R247, R2.reuse, 0x2, P1 ;  /* 0x00000002f7f77211 */ /* 0x080fe400008f16ff */
[----:B------:R-:W-:-:S03]  /*e0810*/  LEA.HI.X.SX32 R139, R237, R2, 0x2, P6 ;  /* 0x00000002ed8b7211 */ /* 0x000fc600030f16ff */
[----:B------:R1:W-:Y:S04]  /*e0820*/  STL.64 [R1+0x10b8], R246 ;  /* 0x0010b8f601007387 */ /* 0x0003e80000100a00 */
[----:B------:R1:W-:Y:S04]  /*e0830*/  STL.64 [R1+0x10b0], R244 ;  /* 0x0010b0f401007387 */ /* 0x0003e80000100a00 */
[----:B------:R1:W-:Y:S02]  /*e0840*/  STL.64 [R1+0x10a8], R138 ;  /* 0x0010a88a01007387 */ /* 0x0003e40000100a00 */
[----:B-1----:R-:W-:-:S02]  /*e0850*/  LEA R246, P1, R242, R3, 0x2 ;  /* 0x00000003f2f67211 */ /* 0x002fc400078210ff */
[-C--:B------:R-:W-:Y:S02]  /*e0860*/  LEA R244, P5, R236, R3.reuse, 0x2 ;  /* 0x00000003ecf47211 */ /* 0x080fe400078a10ff */
[-C--:B------:R-:W-:Y:S02]  /*e0870*/  LEA.HI.X.SX32 R247, R242, R2.reuse, 0x2, P1 ;  /* 0x00000002f2f77211 */ /* 0x080fe400008f16ff */
[C---:B------:R-:W-:Y:S02]  /*e0880*/  LEA R138, P6, R235.reuse, R3, 0x2 ;  /* 0x00000003eb8a7211 */ /* 0x040fe400078c10ff */
[-C--:B------:R-:W-:Y:S01]  /*e0890*/  LEA.HI.X.SX32 R245, R236, R2.reuse, 0x2, P5 ;  /* 0x00000002ecf57211 */ /* 0x080fe200028f16ff */
[----:B------:R1:W-:Y:S01]  /*e08a0*/  STL.64 [R1+0x10a0], R246 ;  /* 0x0010a0f601007387 */ /* 0x0003e20000100a00 */
[----:B------:R-:W-:-:S03]  /*e08b0*/  LEA.HI.X.SX32 R139, R235, R2, 0x2, P6 ;  /* 0x00000002eb8b7211 */ /* 0x000fc600030f16ff */
[----:B------:R1:W-:Y:S04]  /*e08c0*/  STL.64 [R1+0x1098], R244 ;  /* 0x001098f401007387 */ /* 0x0003e80000100a00 */
[----:B------:R1:W-:Y:S02]  /*e08d0*/  STL.64 [R1+0x1090], R138 ;  /* 0x0010908a01007387 */ /* 0x0003e40000100a00 */
[CC--:B-1----:R-:W-:Y:S02]  /*e08e0*/  LEA R246, P1, R234.reuse, R3.reuse, 0x2 ;  /* 0x00000003eaf67211 */ /* 0x0c2fe400078210ff */
[----:B------:R-:W-:Y:S02]  /*e08f0*/  LEA R244, P5, R233, R3, 0x2 ;  /* 0x00000003e9f47211 */ /* 0x000fe400078a10ff */
[----:B------:R-:W-:-:S02]  /*e0900*/  LEA.HI.X.SX32 R247, R234, R2, 0x2, P1 ;  /* 0x00000002eaf77211 */ /* 0x000fc400008f16ff */
[C---:B------:R-:W-:Y:S02]  /*e0910*/  LEA R138, P6, R232.reuse, R3, 0x2 ;  /* 0x00000003e88a7211 */ /* 0x040fe400078c10ff */
[-C--:B------:R-:W-:Y:S01]  /*e0920*/  LEA.HI.X.SX32 R245, R233, R2.reuse, 0x2, P5 ;  /* 0x00000002e9f57211 */ /* 0x080fe200028f16ff */
[----:B------:R-:W-:Y:S01]  /*e0930*/  STL.64 [R1+0x1088], R246 ;  /* 0x001088f601007387 */ /* 0x000fe20000100a00 */
[----:B------:R-:W-:-:S03]  /*e0940*/  LEA.HI.X.SX32 R139, R232, R2, 0x2, P6 ;  /* 0x00000002e88b7211 */ /* 0x000fc600030f16ff */
[----:B------:R1:W-:Y:S04]  /*e0950*/  STL.64 [R1+0x1080], R244 ;  /* 0x001080f401007387 */ /* 0x0003e80000100a00 */
[----:B------:R1:W-:Y:S01]  /*e0960*/  STL.64 [R1+0x1078], R138 ;  /* 0x0010788a01007387 */ /* 0x0003e20000100a00 */
[----:B------:R-:W-:Y:S02]  /*e0970*/  LEA R234, P6, R229, R3, 0x2 ;  /* 0x00000003e5ea7211 */ /* 0x000fe400078c10ff */
[----:B-1----:R-:W-:Y:S02]  /*e0980*/  MOV R245, R24 ;  /* 0x0000001800f57202 */ /* 0x002fe40000000f00 */
[----:B------:R-:W-:Y:S01]  /*e0990*/  MOV R24, R38 ;  /* 0x0000002600187202 */ /* 0x000fe20000000f00 */
[----:B------:R-:W-:-:S02]  /*e09a0*/  IMAD.MOV.U32 R38, RZ, RZ, R36 ;  /* 0x000000ffff267224 */ /* 0x000fc400078e0024 */
[----:B------:R-:W-:Y:S01]  /*e09b0*/  IMAD.MOV.U32 R36, RZ, RZ, R42 ;  /* 0x000000ffff247224 */ /* 0x000fe200078e002a */
[CC--:B------:R-:W-:Y:S01]  /*e09c0*/  LEA R42, P1, R231.reuse, R3.reuse, 0x2 ;  /* 0x00000003e72a7211 */ /* 0x0c0fe200078210ff */
[----:B------:R-:W-:Y:S01]  /*e09d0*/  IMAD.MOV.U32 R138, RZ, RZ, R241 ;  /* 0x000000ffff8a7224 */ /* 0x000fe200078e00f1 */
[C---:B------:R-:W-:Y:S01]  /*e09e0*/  LEA R246, P5, R230.reuse, R3, 0x2 ;  /* 0x00000003e6f67211 */ /* 0x040fe200078a10ff */
[----:B------:R-:W-:Y:S02]  /*e09f0*/  IMAD.MOV.U32 R241, RZ, RZ, R33 ;  /* 0x000000fffff17224 */ /* 0x000fe400078e0021 */
[----:B------:R-:W-:Y:S01]  /*e0a00*/  IMAD.MOV.U32 R33, RZ, RZ, R40 ;  /* 0x000000ffff217224 */ /* 0x000fe200078e0028 */
[----:B------:R-:W-:Y:S02]  /*e0a10*/  MOV R40, R43 ;  /* 0x0000002b00287202 */ /* 0x000fe40000000f00 */
[-C--:B------:R-:W-:Y:S02]  /*e0a20*/  LEA.HI.X.SX32 R43, R231, R2.reuse, 0x2, P1 ;  /* 0x00000002e72b7211 */ /* 0x080fe400008f16ff */
[----:B------:R-:W-:-:S02]  /*e0a30*/  LEA.HI.X.SX32 R247, R230, R2, 0x2, P5 ;  /* 0x00000002e6f77211 */ /* 0x000fc400028f16ff */
[----:B------:R-:W-:Y:S02]  /*e0a40*/  MOV R139, R240 ;  /* 0x000000f0008b7202 */ /* 0x000fe40000000f00 */
[----:B------:R-:W-:Y:S01]  /*e0a50*/  LEA.HI.X.SX32 R235, R229, R2, 0x2, P6 ;  /* 0x00000002e5eb7211 */ /* 0x000fe200030f16ff */
[----:B------:R1:W-:Y:S01]  /*e0a60*/  STL.64 [R1+0x1070], R42 ;  /* 0x0010702a01007387 */ /* 0x0003e20000100a00 */
[----:B------:R-:W-:Y:S02]  /*e0a70*/  MOV R240, R32 ;  /* 0x0000002000f07202 */ /* 0x000fe40000000f00 */
[----:B------:R-:W-:Y:S01]  /*e0a80*/  MOV R32, R44 ;  /* 0x0000002c00207202 */ /* 0x000fe20000000f00 */
[----:B------:R-:W-:Y:S01]  /*e0a90*/  IMAD.MOV.U32 R244, RZ, RZ, R25 ;  /* 0x000000fffff47224 */ /* 0x000fe200078e0019 */
[----:B------:R-:W-:Y:S02]  /*e0aa0*/  LEA R44, P1, R228, R3, 0x2 ;  /* 0x00000003e42c7211 */ /* 0x000fe400078210ff */
[----:B------:R-:W-:-:S02]  /*e0ab0*/  MOV R25, R37 ;  /* 0x0000002500197202 */ /* 0x000fc40000000f00 */
[----:B------:R-:W-:Y:S01]  /*e0ac0*/  MOV R37, R45 ;  /* 0x0000002d00257202 */ /* 0x000fe20000000f00 */
[----:B-1----:R-:W4:Y:S01]  /*e0ad0*/  LDL.LU.64 R42, [R1+0x4780] ;  /* 0x00478000012a7983 */ /* 0x002f220000300a00 */
[----:B------:R-:W-:-:S03]  /*e0ae0*/  LEA.HI.X.SX32 R45, R228, R2, 0x2, P1 ;  /* 0x00000002e42d7211 */ /* 0x000fc600008f16ff */
[----:B------:R1:W-:Y:S04]  /*e0af0*/  STL.64 [R1+0x1068], R246 ;  /* 0x001068f601007387 */ /* 0x0003e80000100a00 */
[----:B------:R1:W-:Y:S01]  /*e0b00*/  STL.64 [R1+0x1060], R234 ;  /* 0x001060ea01007387 */ /* 0x0003e20000100a00 */
[----:B------:R-:W-:Y:S02]  /*e0b10*/  MOV R242, R241 ;  /* 0x000000f100f27202 */ /* 0x000fe40000000f00 */
[CC--:B-1----:R-:W-:Y:S02]  /*e0b20*/  LEA R246, P5, R227.reuse, R3.reuse, 0x2 ;  /* 0x00000003e3f67211 */ /* 0x0c2fe400078a10ff */
[----:B------:R-:W-:Y:S02]  /*e0b30*/  LEA R234, P6, R226, R3, 0x2 ;  /* 0x00000003e2ea7211 */ /* 0x000fe400078c10ff */
[----:B------:R-:W-:-:S02]  /*e0b40*/  LEA.HI.X.SX32 R247, R227, R2, 0x2, P5 ;  /* 0x00000002e3f77211 */ /* 0x000fc400028f16ff */
[-C--:B------:R-:W-:Y:S01]  /*e0b50*/  LEA.HI.X.SX32 R235, R226, R2.reuse, 0x2, P6 ;  /* 0x00000002e2eb7211 */ /* 0x080fe200030f16ff */
[----:B------:R1:W-:Y:S01]  /*e0b60*/  STL.64 [R1+0x1058], R44 ;  /* 0x0010582c01007387 */ /* 0x0003e20000100a00 */
[----:B------:R-:W-:Y:S01]  /*e0b70*/  IMAD.MOV.U32 R241, RZ, RZ, R40 ;  /* 0x000000fffff17224 */ /* 0x000fe200078e0028 */
[C---:B------:R-:W-:Y:S01]  /*e0b80*/  LEA R40, P1, R225.reuse, R3, 0x2 ;  /* 0x00000003e1287211 */ /* 0x040fe200078210ff */
[----:B------:R-:W-:Y:S01]  /*e0b90*/  IMAD.MOV.U32 R237, RZ, RZ, R24 ;  /* 0x000000ffffed7224 */ /* 0x000fe200078e0018 */
[----:B------:R-:W-:Y:S02]  /*e0ba0*/  MOV R24, R41 ;  /* 0x0000002900187202 */ /* 0x000fe40000000f00 */
[----:B------:R-:W-:Y:S01]  /*e0bb0*/  LEA.HI.X.SX32 R41, R225, R2, 0x2, P1 ;  /* 0x00000002e1297211 */ /* 0x000fe200008f16ff */
[----:B-1----:R-:W4:Y:S04]  /*e0bc0*/  LDL.LU.64 R44, [R1+0x4778] ;  /* 0x00477800012c7983 */ /* 0x002f280000300a00 */
[----:B------:R-:W-:Y:S04]  /*e0bd0*/  STL.64 [R1+0x1050], R246 ;  /* 0x001050f601007387 */ /* 0x000fe80000100a00 */
[----:B------:R1:W-:Y:S01]  /*e0be0*/  STL.64 [R1+0x1048], R234 ;  /* 0x001048ea01007387 */ /* 0x0003e20000100a00 */
[----:B------:R-:W-:-:S03]  /*e0bf0*/  LEA R226, P6, R223, R3, 0x2 ;  /* 0x00000003dfe27211 */ /* 0x000fc600078c10ff */
[----:B------:R1:W-:Y:S02]  /*e0c00*/  STL.64 [R1+0x1040], R40 ;  /* 0x0010402801007387 */ /* 0x0003e40000100a00 */
[----:B-1----:R-:W-:Y:S01]  /*e0c10*/  LEA R234, P5, R224, R3, 0x2 ;  /* 0x00000003e0ea7211 */ /* 0x002fe200078a10ff */
[----:B------:R-:W-:-:S03]  /*e0c20*/  IMAD.MOV.U32 R246, RZ, RZ, R240 ;  /* 0x000000fffff67224 */ /* 0x000fc600078e00f0 */
[----:B------:R-:W-:Y:S01]  /*e0c30*/  LEA.HI.X.SX32 R235, R224, R2, 0x2, P5 ;  /* 0x00000002e0eb7211 */ /* 0x000fe200028f16ff */
[----:B------:R-:W-:Y:S01]  /*e0c40*/  IMAD.MOV.U32 R240, RZ, RZ, R32 ;  /* 0x000000fffff07224 */ /* 0x000fe200078e0020 */
[----:B------:R-:W-:Y:S01]  /*e0c50*/  MOV R32, R36 ;  /* 0x0000002400207202 */ /* 0x000fe20000000f00 */
[----:B------:R-:W4:Y:S01]  /*e0c60*/  LDL.LU.64 R40, [R1+0x4770] ;  /* 0x0047700001287983 */ /* 0x000f220000300a00 */
[----:B------:R-:W-:Y:S02]  /*e0c70*/  LEA R36, P1, R222, R3, 0x2 ;  /* 0x00000003de247211 */ /* 0x000fe400078210ff */
[----:B------:R-:W-:Y:S01]  /*e0c80*/  MOV R247, R244 ;  /* 0x000000f400f77202 */ /* 0x000fe20000000f00 */
[----:B------:R1:W-:Y:S01]  /*e0c90*/  STL.64 [R1+0x1038], R234 ;  /* 0x001038ea01007387 */ /* 0x0003e20000100a00 */
[----:B------:R-:W-:Y:S02]  /*e0ca0*/  MOV R244, R25 ;  /* 0x0000001900f47202 */ /* 0x000fe40000000f00 */
[----:B------:R-:W-:-:S02]  /*e0cb0*/  LEA.HI.X.SX32 R227, R223, R2, 0x2, P6 ;  /* 0x00000002dfe37211 */ /* 0x000fc400030f16ff */
[----:B------:R-:W-:Y:S02]  /*e0cc0*/  MOV R25, R37 ;  /* 0x0000002500197202 */ /* 0x000fe40000000f00 */
[-C--:B------:R-:W-:Y:S02]  /*e0cd0*/  LEA R224, P6, R220, R3.reuse, 0x2 ;  /* 0x00000003dce07211 */ /* 0x080fe400078c10ff */
[-C--:B------:R-:W-:Y:S02]  /*e0ce0*/  LEA.HI.X.SX32 R37, R222, R2.reuse, 0x2, P1 ;  /* 0x00000002de257211 */ /* 0x080fe400008f16ff */
[CC--:B-1----:R-:W-:Y:S01]  /*e0cf0*/  LEA R234, P5, R221.reuse, R3.reuse, 0x2 ;  /* 0x00000003ddea7211 */ /* 0x0c2fe200078a10ff */
[----:B------:R1:W-:Y:S01]  /*e0d00*/  STL.64 [R1+0x1030], R226 ;  /* 0x001030e201007387 */ /* 0x0003e20000100a00 */
[-C--:B------:R-:W-:Y:S02]  /*e0d10*/  LEA.HI.X.SX32 R225, R220, R2.reuse, 0x2, P6 ;  /* 0x00000002dce17211 */ /* 0x080fe400030f16ff */
[----:B------:R-:W-:Y:S01]  /*e0d20*/  LEA.HI.X.SX32 R235, R221, R2, 0x2, P5 ;  /* 0x00000002ddeb7211 */ /* 0x000fe200028f16ff */
[----:B------:R2:W-:Y:S01]  /*e0d30*/  STL.64 [R1+0x1028], R36 ;  /* 0x0010282401007387 */ /* 0x0005e20000100a00 */
[----:B------:R-:W-:Y:S01]  /*e0d40*/  MOV R223, R242 ;  /* 0x000000f200df7202 */ /* 0x000fe20000000f00 */
[----:B------:R-:W-:Y:S01]  /*e0d50*/  IMAD.MOV.U32 R242, RZ, RZ, R32 ;  /* 0x000000fffff27224 */ /* 0x000fe200078e0020 */
[----:B------:R-:W-:-:S02]  /*e0d60*/  LEA R32, P5, R218, R3, 0x2 ;  /* 0x00000003da207211 */ /* 0x000fc400078a10ff */
[----:B-1----:R-:W-:Y:S01]  /*e0d70*/  MOV R227, R30 ;  /* 0x0000001e00e37202 */ /* 0x002fe20000000f00 */
[----:B------:R-:W-:Y:S01]  /*e0d80*/  IMAD.MOV.U32 R30, RZ, RZ, R38 ;  /* 0x000000ffff1e7224 */ /* 0x000fe200078e0026 */
[----:B------:R-:W-:Y:S01]  /*e0d90*/  LEA R38, P1, R219, R3, 0x2 ;  /* 0x00000003db267211 */ /* 0x000fe200078210ff */
[----:B--2---:R-:W2:Y:S04]  /*e0da0*/  LDL.LU.64 R36, [R1+0x4768] ;  /* 0x0047680001247983 */ /* 0x004ea80000300a00 */
[----:B------:R1:W-:Y:S04]  /*e0db0*/  STL.64 [R1+0x1020], R234 ;  /* 0x001020ea01007387 */ /* 0x0003e80000100a00 */
[----:B------:R3:W-:Y:S01]  /*e0dc0*/  STL.64 [R1+0x1018], R224 ;  /* 0x001018e001007387 */ /* 0x0007e20000100a00 */
[----:B------:R-:W-:-:S02]  /*e0dd0*/  MOV R233, R27 ;  /* 0x0000001b00e97202 */ /* 0x000fc40000000f00 */
[----:B------:R-:W-:Y:S01]  /*e0de0*/  MOV R27, R33 ;  /* 0x00000021001b7202 */ /* 0x000fe20000000f00 */
[----:B------:R-:W-:Y:S01]  /*e0df0*/  IMAD.MOV.U32 R231, RZ, RZ, R241 ;  /* 0x000000ffffe77224 */ /* 0x000fe200078e00f1 */
[-C--:B------:R-:W-:Y:S01]  /*e0e00*/  LEA.HI.X.SX32 R33, R218, R2.reuse, 0x2, P5 ;  /* 0x00000002da217211 */ /* 0x080fe200028f16ff */
[----:B-1----:R-:W-:Y:S01]  /*e0e10*/  IMAD.MOV.U32 R234, RZ, RZ, R240 ;  /* 0x000000ffffea7224 */ /* 0x002fe200078e00f0 */
[----:B------:R-:W-:Y:S01]  /*e0e20*/  LEA R240, P6, R217, R3, 0x2 ;  /* 0x00000003d9f07211 */ /* 0x000fe200078c10ff */
[----:B---3--:R-:W-:Y:S01]  /*e0e30*/  IMAD.MOV.U32 R225, RZ, RZ, R237 ;  /* 0x000000ffffe17224 */ /* 0x008fe200078e00ed */
[----:B------:R-:W-:Y:S02]  /*e0e40*/  MOV R237, R31 ;  /* 0x0000001f00ed7202 */ /* 0x000fe40000000f00 */
[----:B------:R-:W-:Y:S02]  /*e0e50*/  MOV R31, R39 ;  /* 0x00000027001f7202 */ /* 0x000fe40000000f00 */
[----:B------:R-:W-:-:S02]  /*e0e60*/  LEA.HI.X.SX32 R39, R219, R2, 0x2, P1 ;  /* 0x00000002db277211 */ /* 0x000fc400008f16ff */
[----:B------:R-:W-:-:S03]  /*e0e70*/  LEA.HI.X.SX32 R241, R217, R2, 0x2, P6 ;  /* 0x00000002d9f17211 */ /* 0x000fc600030f16ff */
[----:B------:R1:W-:Y:S01]  /*e0e80*/  STL.64 [R1+0x1010], R38 ;  /* 0x0010102601007387 */ /* 0x0003e20000100a00 */
[----:B------:R-:W-:Y:S02]  /*e0e90*/  MOV R229, R24 ;  /* 0x0000001800e57202 */ /* 0x000fe40000000f00 */
[----:B------:R-:W-:Y:S01]  /*e0ea0*/  LEA R24, P1, R216, R3, 0x2 ;  /* 0x00000003d8187211 */ /* 0x000fe200078210ff */
[----:B------:R-:W-:Y:S01]  /*e0eb0*/  IMAD.MOV.U32 R235, RZ, RZ, R244 ;  /* 0x000000ffffeb7224 */ /* 0x000fe200078e00f4 */
[----:B------:R-:W-:Y:S01]  /*e0ec0*/  MOV R244, R25 ;  /* 0x0000001900f47202 */ /* 0x000fe20000000f00 */
[----:B-1----:R-:W3:Y:S04]  /*e0ed0*/  LDL.LU.64 R38, [R1+0x4760] ;  /* 0x0047600001267983 */ /* 0x002ee80000300a00 */
[----:B------:R1:W-:Y:S01]  /*e0ee0*/  STL.64 [R1+0x1008], R32 ;  /* 0x0010082001007387 */ /* 0x0003e20000100a00 */
[----:B------:R-:W-:-:S02]  /*e0ef0*/  LEA R218, P6, R214, R3, 0x2 ;  /* 0x00000003d6da7211 */ /* 0x000fc400078c10ff */
[-C--:B------:R-:W-:Y:S01]  /*e0f00*/  LEA.HI.X.SX32 R25, R216, R2.reuse, 0x2, P1 ;  /* 0x00000002d8197211 */ /* 0x080fe200008f16ff */
[----:B-1----:R-:W3:Y:S04]  /*e0f10*/  LDL.LU.64 R32, [R1+0x4758] ;  /* 0x0047580001207983 */ /* 0x002ee80000300a00 */
[----:B------:R1:W-:Y:S01]  /*e0f20*/  STL.64 [R1+0x1000], R240 ;  /* 0x001000f001007387 */ /* 0x0003e20000100a00 */
[----:B------:R-:W-:-:S03]  /*e0f30*/  LEA.HI.X.SX32 R219, R214, R2, 0x2, P6 ;  /* 0x00000002d6db7211 */ /* 0x000fc600030f16ff */
[----:B------:R1:W-:Y:S02]  /*e0f40*/  STL.64 [R1+0xff8], R24 ;  /* 0x000ff81801007387 */ /* 0x0003e40000100a00 */
[----:B-1----:R-:W-:-:S04]  /*e0f50*/  LEA R240, P5, R215, R3, 0x2 ;  /* 0x00000003d7f07211 */ /* 0x002fc800078a10ff */
[----:B------:R-:W-:Y:S01]  /*e0f60*/  LEA.HI.X.SX32 R241, R215, R2, 0x2, P5 ;  /* 0x00000002d7f17211 */ /* 0x000fe200028f16ff */
[----:B------:R-:W3:Y:S01]  /*e0f70*/  LDL.LU.64 R24, [R1+0x4750] ;  /* 0x0047500001187983 */ /* 0x000ee20000300a00 */
[----:B------:R-:W-:-:S03]  /*e0f80*/  MOV R221, R225 ;  /* 0x000000e100dd7202 */ /* 0x000fc60000000f00 */
[----:B------:R1:W-:Y:S01]  /*e0f90*/  STL.64 [R1+0xff0], R240 ;  /* 0x000ff0f001007387 */ /* 0x0003e20000100a00 */
[----:B------:R-:W-:Y:S01]  /*e0fa0*/  MOV R214, R138 ;  /* 0x0000008a00d67202 */ /* 0x000fe20000000f00 */
[----:B------:R-:W-:Y:S01]  /*e0fb0*/  IMAD.MOV.U32 R225, RZ, RZ, R227 ;  /* 0x000000ffffe17224 */ /* 0x000fe200078e00e3 */
[C---:B------:R-:W-:Y:S02]  /*e0fc0*/  LEA R138, P1, R213.reuse, R3, 0x2 ;  /* 0x00000003d58a7211 */ /* 0x040fe400078210ff */
[----:B------:R-:W-:Y:S01]  /*e0fd0*/  MOV R227, R229 ;  /* 0x000000e500e37202 */ /* 0x000fe20000000f00 */
[----:B------:R-:W-:Y:S01]  /*e0fe0*/  IMAD.MOV.U32 R229, RZ, RZ, R22 ;  /* 0x000000ffffe57224 */ /* 0x000fe200078e0016 */
[----:B------:R-:W-:Y:S01]  /*e0ff0*/  MOV R22, R139 ;  /* 0x0000008b00167202 */ /* 0x000fe20000000f00 */
[----:B-1----:R-:W3:Y:S04]  /*e1000*/  LDL.LU.64 R240, [R1+0x4748] ;  /* 0x0047480001f07983 */ /* 0x002ee80000300a00 */
[----:B------:R1:W-:Y:S01]  /*e1010*/  STL.64 [R1+0xfe8], R218 ;  /* 0x000fe8da01007387 */ /* 0x0003e20000100a00 */
[----:B------:R-:W-:Y:S01]  /*e1020*/  IMAD.MOV.U32 R217, RZ, RZ, R242 ;  /* 0x000000ffffd97224 */ /* 0x000fe200078e00f2 */
[----:B------:R-:W-:Y:S01]  /*e1030*/  MOV R242, R30 ;  /* 0x0000001e00f27202 */ /* 0x000fe20000000f00 */
[----:B------:R-:W-:Y:S01]  /*e1040*/  IMAD.MOV.U32 R30, RZ, RZ, R247 ;  /* 0x000000ffff1e7224 */ /* 0x000fe200078e00f7 */
[----:B------:R-:W-:Y:S01]  /*e1050*/  LEA.HI.X.SX32 R139, R213, R2, 0x2, P1 ;  /* 0x00000002d58b7211 */ /* 0x000fe200008f16ff */
[----:B------:R-:W-:-:S02]  /*e1060*/  IMAD.MOV.U32 R215, RZ, RZ, R35 ;  /* 0x000000ffffd77224 */ /* 0x000fc400078e0023 */
[----:B-1----:R-:W-:Y:S01]  /*e1070*/  IMAD.MOV.U32 R219, RZ, RZ, R31 ;  /* 0x000000ffffdb7224 */ /* 0x002fe200078e001f */
[----:B------:R-:W-:Y:S02]  /*e1080*/  MOV R31, R246 ;  /* 0x000000f6001f7202 */ /* 0x000fe40000000f00 */
[----:B------:R-:W-:Y:S02]  /*e1090*/  MOV R218, R34 ;  /* 0x0000002200da7202 */ /* 0x000fe40000000f00 */
[CC--:B------:R-:W-:Y:S02]  /*e10a0*/  LEA R246, P5, R212.reuse, R3.reuse, 0x2 ;  /* 0x00000003d4f67211 */ /* 0x0c0fe400078a10ff */
[C---:B------:R-:W-:Y:S02]  /*e10b0*/  LEA R34, P6, R211.reuse, R3, 0x2 ;  /* 0x00000003d3227211 */ /* 0x040fe400078c10ff */
[-C--:B------:R-:W-:Y:S02]  /*e10c0*/  LEA.HI.X.SX32 R247, R212, R2.reuse, 0x2, P5 ;  /* 0x00000002d4f77211 */ /* 0x080fe400028f16ff */
[----:B------:R-:W-:Y:S01]  /*e10d0*/  LEA.HI.X.SX32 R35, R211, R2, 0x2, P6 ;  /* 0x00000002d3237211 */ /* 0x000fe200030f16ff */
[----:B------:R1:W-:Y:S01]  /*e10e0*/  STL.64 [R1+0xfe0], R138 ;  /* 0x000fe08a01007387 */ /* 0x0003e20000100a00 */
[----:B------:R-:W-:-:S02]  /*e10f0*/  MOV R213, R244 ;  /* 0x000000f400d57202 */ /* 0x000fc40000000f00 */
[----:B------:R-:W-:Y:S01]  /*e1100*/  LEA R244, P1, R210, R3, 0x2 ;  /* 0x00000003d2f47211 */ /* 0x000fe200078210ff */
[----:B------:R-:W-:-:S03]  /*e1110*/  IMAD.MOV.U32 R212, RZ, RZ, R245 ;  /* 0x000000ffffd47224 */ /* 0x000fc600078e00f5 */
[----:B------:R-:W-:Y:S01]  /*e1120*/  LEA.HI.X.SX32 R245, R210, R2, 0x2, P1 ;  /* 0x00000002d2f57211 */ /* 0x000fe200008f16ff */
[----:B-1----:R-:W3:Y:S04]  /*e1130*/  LDL.LU.64 R138, [R1+0x4740] ;  /* 0x00474000018a7983 */ /* 0x002ee80000300a00 */
[----:B------:R1:W-:Y:S04]  /*e1140*/  STL.64 [R1+0xfd8], R246 ;  /* 0x000fd8f601007387 */ /* 0x0003e80000100a00 */
[----:B------:R1:W-:Y:S04]  /*e1150*/  STL.64 [R1+0xfd0], R34 ;  /* 0x000fd02201007387 */ /* 0x0003e80000100a00 */
[----:B------:R1:W-:Y:S02]  /*e1160*/  STL.64 [R1+0xfc8], R244 ;  /* 0x000fc8f401007387 */ /* 0x0003e40000100a00 */
[----:B-1----:R-:W-:-:S02]  /*e1170*/  LEA R246, P5, R209, R3, 0x2 ;  /* 0x00000003d1f67211 */ /* 0x002fc400078a10ff */
[----:B------:R-:W-:-:S04]  /*e1180*/  LEA R34, P6, R208, R3, 0x2 ;  /* 0x00000003d0227211 */ /* 0x000fc800078c10ff */
[-C--:B------:R-:W-:Y:S01]  /*e1190*/  LEA.HI.X.SX32 R35, R208, R2.reuse, 0x2, P6 ;  /* 0x00000002d0237211 */ /* 0x080fe200030f16ff */
[----:B------:R-:W3:Y:S01]  /*e11a0*/  LDL.LU.64 R244, [R1+0x4738] ;  /* 0x0047380001f47983 */ /* 0x000ee20000300a00 */
[----:B------:R-:W-:-:S03]  /*e11b0*/  LEA.HI.X.SX32 R247, R209, R2, 0x2, P5 ;  /* 0x00000002d1f77211 */ /* 0x000fc600028f16ff */
[----:B------:R1:W-:Y:S01]  /*e11c0*/  STL.64 [R1+0xfb8], R34 ;  /* 0x000fb82201007387 */ /* 0x0003e20000100a00 */
[----:B------:R-:W-:-:S03]  /*e11d0*/  LEA R208, P5, R206, R3, 0x2 ;  /* 0x00000003ced07211 */ /* 0x000fc600078a10ff */
[----:B------:R1:W-:Y:S01]  /*e11e0*/  STL.64 [R1+0xfc0], R246 ;  /* 0x000fc0f601007387 */ /* 0x0003e20000100a00 */
[-C--:B------:R-:W-:Y:S02]  /*e11f0*/  LEA.HI.X.SX32 R209, R206, R2.reuse, 0x2, P5 ;  /* 0x00000002ced17211 */ /* 0x080fe400028f16ff */
[-C--:B-1----:R-:W-:Y:S02]  /*e1200*/  LEA R34, P1, R207, R3.reuse, 0x2 ;  /* 0x00000003cf227211 */ /* 0x082fe400078210ff */
[----:B------:R-:W-:Y:S02]  /*e1210*/  LEA R246, P6, R205, R3, 0x2 ;  /* 0x00000003cdf67211 */ /* 0x000fe400078c10ff */
[-C--:B------:R-:W-:Y:S02]  /*e1220*/  LEA.HI.X.SX32 R35, R207, R2.reuse, 0x2, P1 ;  /* 0x00000002cf237211 */ /* 0x080fe400008f16ff */
[----:B------:R-:W-:-:S03]  /*e1230*/  LEA.HI.X.SX32 R247, R205, R2, 0x2, P6 ;  /* 0x00000002cdf77211 */ /* 0x000fc600030f16ff */
[----:B------:R1:W-:Y:S01]  /*e1240*/  STL.64 [R1+0xfb0], R34 ;  /* 0x000fb02201007387 */ /* 0x0003e20000100a00 */
[----:B------:R-:W-:Y:S01]  /*e1250*/  IMAD.MOV.U32 R211, RZ, RZ, R212 ;  /* 0x000000ffffd37224 */ /* 0x000fe200078e00d4 */
[----:B------:R-:W-:Y:S01]  /*e1260*/  MOV R212, R213 ;  /* 0x000000d500d47202 */ /* 0x000fe20000000f00 */
[----:B------:R-:W-:Y:S01]  /*e1270*/  IMAD.MOV.U32 R213, RZ, RZ, R214 ;  /* 0x000000ffffd57224 */ /* 0x000fe200078e00d6 */
[----:B------:R-:W-:Y:S01]  /*e1280*/  MOV R214, R215 ;  /* 0x000000d700d67202 */ /* 0x000fe20000000f00 */
[----:B-1----:R-:W3:Y:S04]  /*e1290*/  LDL.LU.64 R34, [R1+0x4730] ;  /* 0x0047300001227983 */ /* 0x002ee80000300a00 */
[----:B------:R1:W-:Y:S04]  /*e12a0*/  STL.64 [R1+0xfa8], R208 ;  /* 0x000fa8d001007387 */ /* 0x0003e80000100a00 */
[----:B------:R1:W-:Y:S01]  /*e12b0*/  STL.64 [R1+0xfa0], R246 ;  /* 0x000fa0f601007387 */ /* 0x0003e20000100a00 */
[----:B------:R-:W-:Y:S01]  /*e12c0*/  IMAD.MOV.U32 R210, RZ, RZ, R212 ;  /* 0x000000ffffd27224 */ /* 0x000fe200078e00d4 */
[----:B------:R-:W-:-:S02]  /*e12d0*/  LEA R206, P6, R202, R3, 0x2 ;  /* 0x00000003cace7211 */ /* 0x000fc400078c10ff */
[CC--:B-1----:R-:W-:Y:S02]  /*e12e0*/  LEA R208, P5, R203.reuse, R3.reuse, 0x2 ;  /* 0x00000003cbd07211 */ /* 0x0c2fe400078a10ff */
[C---:B------:R-:W-:Y:S02]  /*e12f0*/  LEA R246, P1, R204.reuse, R3, 0x2 ;  /* 0x00000003ccf67211 */ /* 0x040fe400078210ff */
[-C--:B------:R-:W-:Y:S02]  /*e1300*/  LEA.HI.X.SX32 R209, R203, R2.reuse, 0x2, P5 ;  /* 0x00000002cbd17211 */ /* 0x080fe400028f16ff */
[-C--:B------:R-:W-:Y:S02]  /*e1310*/  LEA.HI.X.SX32 R247, R204, R2.reuse, 0x2, P1 ;  /* 0x00000002ccf77211 */ /* 0x080fe400008f16ff */
[----:B------:R-:W-:Y:S01]  /*e1320*/  MOV R212, R213 ;  /* 0x000000d500d47202 */ /* 0x000fe20000000f00 */
[----:B------:R-:W-:Y:S01]  /*e1330*/  IMAD.MOV.U32 R213, RZ, RZ, R214 ;  /* 0x000000ffffd57224 */ /* 0x000fe200078e00d6 */
[----:B------:R-:W-:Y:S01]  /*e1340*/  LEA.HI.X.SX32 R207, R202, R2, 0x2, P6 ;  /* 0x00000002cacf7211 */ /* 0x000fe200030f16ff */
[----:B------:R1:W-:Y:S01]  /*e1350*/  STL.64 [R1+0xf98], R246 ;  /* 0x000f98f601007387 */ /* 0x0003e20000100a00 */
[----:B------:R-:W-:-:S02]  /*e1360*/  LEA R204, P5, R200, R3, 0x2 ;  /* 0x00000003c8cc7211 */ /* 0x000fc400078a10ff */
[----:B------:R-:W-:Y:S01]  /*e1370*/  LEA R202, P6, R199, R3, 0x2 ;  /* 0x00000003c7ca7211 */ /* 0x000fe200078c10ff */
[----:B-1----:R-:W3:Y:S04]  /*e1380*/  LDL.LU.64 R246, [R1+0x4728] ;  /* 0x0047280001f67983 */ /* 0x002ee80000300a00 */
[----:B------:R1:W-:Y:S04]  /*e1390*/  STL.64 [R1+0xf90], R208 ;  /* 0x000f90d001007387 */ /* 0x0003e80000100a00 */
[----:B------:R1:W-:Y:S02]  /*e13a0*/  STL.64 [R1+0xf88], R206 ;  /* 0x000f88ce01007387 */ /* 0x0003e40000100a00 */
[----:B-1----:R-:W-:-:S02]  /*e13b0*/  IMAD.MOV.U32 R209, RZ, RZ, R213 ;  /* 0x000000ffffd17224 */ /* 0x002fc400078e00d5 */
[----:B------:R-:W-:Y:S02]  /*e13c0*/  IMAD.MOV.U32 R213, RZ, RZ, R223 ;  /* 0x000000ffffd57224 */ /* 0x000fe400078e00df */
[----:B------:R-:W-:Y:S01]  /*e13d0*/  IMAD.MOV.U32 R223, RZ, RZ, R28 ;  /* 0x000000ffffdf7224 */ /* 0x000fe200078e001c */
[C---:B------:R-:W-:Y:S01]  /*e13e0*/  LEA R28, P1, R201.reuse, R3, 0x2 ;  /* 0x00000003c91c7211 */ /* 0x040fe200078210ff */
[----:B------:R-:W-:Y:S01]  /*e13f0*/  IMAD.MOV.U32 R207, RZ, RZ, R210 ;  /* 0x000000ffffcf7224 */ /* 0x000fe200078e00d2 */
[----:B------:R-:W-:Y:S02]  /*e1400*/  MOV R210, R221 ;  /* 0x000000dd00d27202 */ /* 0x000fe40000000f00 */
[----:B------:R-:W-:Y:S02]  /*e1410*/  MOV R221, R29 ;  /* 0x0000001d00dd7202 */ /* 0x000fe40000000f00 */
[----:B------:R-:W-:Y:S02]  /*e1420*/  LEA.HI.X.SX32 R29, R201, R2, 0x2, P1 ;  /* 0x00000002c91d7211 */ /* 0x000fe400008f16ff */
[----:B------:R-:W-:-:S02]  /*e1430*/  IADD3 R248, R248, UR27, RZ ;  /* 0x0000001bf8f87c10 */ /* 0x000fc4000fffe0ff */
[----:B------:R-:W-:Y:S01]  /*e1440*/  LEA.HI.X.SX32 R205, R200, R2, 0x2, P5 ;  /* 0x00000002c8cd7211 */ /* 0x000fe200028f16ff */
[----:B------:R-:W-:Y:S01]  /*e1450*/  IMAD.MOV.U32 R206, RZ, RZ, R207 ;  /* 0x000000ffffce7224 */ /* 0x000fe200078e00cf */
[----:B------:R-:W-:Y:S01]  /*e1460*/  MOV R208, R212 ;  /* 0x000000d400d07202 */ /* 0x000fe20000000f00 */
[----:B------:R1:W-:Y:S01]  /*e1470*/  STL.64 [R1+0xf80], R28 ;  /* 0x000f801c01007387 */ /* 0x0003e20000100a00 */
[-C--:B------:R-:W-:Y:S01]  /*e1480*/  LEA.HI.X.SX32 R203, R199, R2.reuse, 0x2, P6 ;  /* 0x00000002c7cb7211 */ /* 0x080fe200030f16ff */
[----:B------:R-:W-:Y:S01]  /*e1490*/  IMAD.MOV.U32 R215, RZ, RZ, R218 ;  /* 0x000000ffffd77224 */ /* 0x000fe200078e00da */
[----:B------:R-:W-:Y:S01]  /*e14a0*/  MOV R207, R213 ;  /* 0x000000d500cf7202 */ /* 0x000fe20000000f00 */
[----:B------:R-:W-:Y:S01]  /*e14b0*/  IMAD.MOV.U32 R213, RZ, RZ, R234 ;  /* 0x000000ffffd57224 */ /* 0x000fe200078e00ea */
[----:B------:R-:W-:Y:S01]  /*e14c0*/  ULDC UR27, c[0x0][0x248] ;  /* 0x00009200001b7ab9 */ /* 0x000fe20000000800 */
[----:B------:R-:W-:Y:S01]  /*e14d0*/  VIADD R19, R248, UR28 ;  /* 0x0000001cf8137c36 */ /* 0x000fe20008000000 */
[-C--:B------:R-:W-:Y:S01]  /*e14e0*/  LEA R200, P6, R196, R3.reuse, 0x2 ;  /* 0x00000003c4c87211 */ /* 0x080fe200078c10ff */
[----:B------:R-:W-:Y:S01]  /*e14f0*/  IMAD.MOV.U32 R234, RZ, RZ, R248 ;  /* 0x000000ffffea7224 */ /* 0x000fe200078e00f8 */
[----:B------:R-:W-:Y:S01]  /*e1500*/  LEA R248, P1, R198, R3, 0x2 ;  /* 0x00000003c6f87211 */ /* 0x000fe200078210ff */
[----:B------:R-:W-:Y:S01]  /*e1510*/  ULDC UR28, c[0x0][0x248] ;  /* 0x00009200001c7ab9 */ /* 0x000fe20000000800 */
[----:B-1----:R-:W3:Y:S04]  /*e1520*/  LDL.LU.64 R28, [R1+0x4720] ;  /* 0x00472000011c7983 */ /* 0x002ee80000300a00 */
[----:B------:R1:W-:Y:S04]  /*e1530*/  STL.64 [R1+0xf78], R204 ;  /* 0x000f78cc01007387 */ /* 0x0003e80000100a00 */
[----:B------:R4:W-:Y:S01]  /*e1540*/  STL.64 [R1+0xf70], R202 ;  /* 0x000f70ca01007387 */ /* 0x0009e20000100a00 */
[----:B------:R-:W-:-:S02]  /*e1550*/  LEA.HI.X.SX32 R201, R196, R2, 0x2, P6 ;  /* 0x00000002c4c97211 */ /* 0x000fc400030f16ff */
[----:B-1----:R-:W-:Y:S01]  /*e1560*/  MOV R205, R208 ;  /* 0x000000d000cd7202 */ /* 0x002fe20000000f00 */
[----:B------:R-:W-:Y:S01]  /*e1570*/  IMAD.MOV.U32 R208, RZ, RZ, R221 ;  /* 0x000000ffffd07224 */ /* 0x000fe200078e00dd */
[----:B------:R-:W-:Y:S02]  /*e1580*/  MOV R221, R223 ;  /* 0x000000df00dd7202 */ /* 0x000fe40000000f00 */
[C---:B----4-:R-:W-:Y:S02]  /*e1590*/  LEA R202, P5, R197.reuse, R3, 0x2 ;  /* 0x00000003c5ca7211 */ /* 0x050fe400078a10ff */
[----:B------:R-:W-:Y:S02]  /*e15a0*/  MOV R223, R249 ;  /* 0x000000f900df7202 */ /* 0x000fe40000000f00 */
[-C--:B------:R-:W-:Y:S02]  /*e15b0*/  LEA.HI.X.SX32 R249, R198, R2.reuse, 0x2, P1 ;  /* 0x00000002c6f97211 */ /* 0x080fe400008f16ff */
[----:B------:R-:W-:Y:S01]  /*e15c0*/  LEA.HI.X.SX32 R203, R197, R2, 0x2, P5 ;  /* 0x00000002c5cb7211 */ /* 0x000fe200028f16ff */
[----:B------:R-:W-:-:S02]  /*e15d0*/  IMAD.MOV.U32 R204, RZ, RZ, R210 ;  /* 0x000000ffffcc7224 */ /* 0x000fc400078e00d2 */
[----:B------:R1:W-:Y:S01]  /*e15e0*/  STL.64 [R1+0xf68], R248 ;  /* 0x000f68f801007387 */ /* 0x0003e20000100a00 */
[----:B------:R-:W-:-:S03]  /*e15f0*/  LEA R198, P5, R194, R3, 0x2 ;  /* 0x00000003c2c67211 */ /* 0x000fc600078a10ff */
[----:B-1----:R-:W4:Y:S04]  /*e1600*/  LDL.LU.64 R248, [R1+0x4718] ;  /* 0x0047180001f87983 */ /* 0x002f280000300a00 */
[----:B------:R-:W-:Y:S04]  /*e1610*/  STL.64 [R1+0xf60], R202 ;  /* 0x000f60ca01007387 */ /* 0x000fe80000100a00 */
[----:B------:R1:W-:Y:S01]  /*e1620*/  STL.64 [R1+0xf58], R200 ;  /* 0x000f58c801007387 */ /* 0x0003e20000100a00 */
[----:B------:R-:W-:Y:S01]  /*e1630*/  LEA.HI.X.SX32 R199, R194, R2, 0x2, P5 ;  /* 0x00000002c2c77211 */ /* 0x000fe200028f16ff */
[----:B-1----:R-:W-:-:S02]  /*e1640*/  IMAD.MOV.U32 R201, RZ, RZ, R204 ;  /* 0x000000ffffc97224 */ /* 0x002fc400078e00cc */
[----:B------:R-:W-:Y:S01]  /*e1650*/  IMAD.MOV.U32 R204, RZ, RZ, R231 ;  /* 0x000000ffffcc7224 */ /* 0x000fe200078e00e7 */
[----:B------:R-:W-:Y:S02]  /*e1660*/  MOV R231, R233 ;  /* 0x000000e900e77202 */ /* 0x000fe40000000f00 */
[----:B------:R-:W-:Y:S02]  /*e1670*/  MOV R233, R250 ;  /* 0x000000fa00e97202 */ /* 0x000fe40000000f00 */
[C---:B------:R-:W-:Y:S02]  /*e1680*/  LEA R250, P1, R195.reuse, R3, 0x2 ;  /* 0x00000003c3fa7211 */ /* 0x040fe400078210ff */
[----:B------:R-:W-:Y:S01]  /*e1690*/  MOV R203, R227 ;  /* 0x000000e300cb7202 */ /* 0x000fe20000000f00 */
[----:B------:R-:W-:Y:S01]  /*e16a0*/  IMAD.MOV.U32 R227, RZ, RZ, R251 ;  /* 0x000000ffffe37224 */ /* 0x000fe200078e00fb */
[----:B------:R-:W-:Y:S02]  /*e16b0*/  LEA.HI.X.SX32 R251, R195, R2, 0x2, P1 ;  /* 0x00000002c3fb7211 */ /* 0x000fe400008f16ff */
[----:B------:R-:W-:-:S03]  /*e16c0*/  LEA R196, P6, R193, R3, 0x2 ;  /* 0x00000003c1c47211 */ /* 0x000fc600078c10ff */
[----:B------:R1:W-:Y:S01]  /*e16d0*/  STL.64 [R1+0xf50], R250 ;  /* 0x000f50fa01007387 */ /* 0x0003e20000100a00 */
[----:B------:R-:W-:Y:S02]  /*e16e0*/  LEA.HI.X.SX32 R197, R193, R2, 0x2, P6 ;  /* 0x00000002c1c57211 */ /* 0x000fe400030f16ff */
[----:B------:R-:W-:Y:S02]  /*e16f0*/  MOV R202, R207 ;  /* 0x000000cf00ca7202 */ /* 0x000fe40000000f00 */
[----:B------:R-:W-:Y:S01]  /*e1700*/  MOV R200, R201 ;  /* 0x000000c900c87202 */ /* 0x000fe20000000f00 */
[----:B-1----:R-:W4:Y:S04]  /*e1710*/  LDL.LU.64 R250, [R1+0x4710] ;  /* 0x0047100001fa7983 */ /* 0x002f280000300a00 */
[----:B------:R1:W-:Y:S01]  /*e1720*/  STL.64 [R1+0xf48], R198 ;  /* 0x000f48c601007387 */ /* 0x0003e20000100a00 */
[----:B------:R-:W-:Y:S01]  /*e1730*/  IMAD.MOV.U32 R201, RZ, RZ, R204 ;  /* 0x000000ffffc97224 */ /* 0x000fe200078e00cc */
[----:B------:R-:W-:-:S02]  /*e1740*/  MOV R204, R27 ;  /* 0x0000001b00cc7202 */ /* 0x000fc40000000f00 */
[----:B------:R2:W-:Y:S01]  /*e1750*/  STL.64 [R1+0xf40], R196 ;  /* 0x000f40c401007387 */ /* 0x0005e20000100a00 */
[----:B-1----:R-:W-:Y:S01]  /*e1760*/  MOV R199, R203 ;  /* 0x000000cb00c77202 */ /* 0x002fe20000000f00 */
[----:B------:R-:W-:Y:S01]  /*e1770*/  IMAD.MOV.U32 R203, RZ, RZ, R211 ;  /* 0x000000ffffcb7224 */ /* 0x000fe200078e00d3 */
[----:B------:R-:W-:Y:S01]  /*e1780*/  MOV R211, R217 ;  /* 0x000000d900d37202 */ /* 0x000fe20000000f00 */
[----:B------:R-:W-:Y:S01]  /*e1790*/  IMAD.MOV.U32 R217, RZ, RZ, R26 ;  /* 0x000000ffffd97224 */ /* 0x000fe200078e001a */
[CC--:B------:R-:W-:Y:S02]  /*e17a0*/  LEA R26, P1, R192.reuse, R3.reuse, 0x2 ;  /* 0x00000003c01a7211 */ /* 0x0c0fe400078210ff */
[C---:B--2---:R-:W-:Y:S02]  /*e17b0*/  LEA R196, P5, R191.reuse, R3, 0x2 ;  /* 0x00000003bfc47211 */ /* 0x044fe400078a10ff */
[-C--:B------:R-:W-:Y:S01]  /*e17c0*/  LEA.HI.X.SX32 R27, R192, R2.reuse, 0x2, P1 ;  /* 0x00000002c01b7211 */ /* 0x080fe200008f16ff */
[----:B------:R-:W-:Y:S01]  /*e17d0*/  IMAD.MOV.U32 R198, RZ, RZ, R202 ;  /* 0x000000ffffc67224 */ /* 0x000fe200078e00ca */
[----:B------:R-:W-:-:S02]  /*e17e0*/  LEA.HI.X.SX32 R197, R191, R2, 0x2, P5 ;  /* 0x00000002bfc57211 */ /* 0x000fc400028f16ff */
[----:B------:R-:W-:Y:S01]  /*e17f0*/  MOV R202, R206 ;  /* 0x000000ce00ca7202 */ /* 0x000fe20000000f00 */
[----:B------:R1:W-:Y:S01]  /*e1800*/  STL.64 [R1+0xf38], R26 ;  /* 0x000f381a01007387 */ /* 0x0003e20000100a00 */
[----:B------:R-:W-:-:S04]  /*e1810*/  LEA R194, P6, R190, R3, 0x2 ;  /* 0x00000003bec27211 */ /* 0x000fc800078c10ff */
[----:B------:R-:W-:Y:S01]  /*e1820*/  LEA.HI.X.SX32 R195, R190, R2, 0x2, P6 ;  /* 0x00000002bec37211 */ /* 0x000fe200030f16ff */
[----:B-1----:R-:W2:Y:S04]  /*e1830*/  LDL.LU.64 R26, [R1+0x4708] ;  /* 0x00470800011a7983 */ /* 0x002ea80000300a00 */
[----:B------:R1:W-:Y:S01]  /*e1840*/  STL.64 [R1+0xf30], R196 ;  /* 0x000f30c401007387 */ /* 0x0003e20000100a00 */
[-C--:B------:R-:W-:Y:S02]  /*e1850*/  LEA R190, P5, R188, R3.reuse, 0x2 ;  /* 0x00000003bcbe7211 */ /* 0x080fe400078a10ff */
[-C--:B------:R-:W-:Y:S01]  /*e1860*/  LEA R192, P6, R187, R3.reuse, 0x2 ;  /* 0x00000003bbc07211 */ /* 0x080fe200078c10ff */
[----:B-1----:R-:W-:Y:S02]  /*e1870*/  IMAD.MOV.U32 R197, RZ, RZ, R202 ;  /* 0x000000ffffc57224 */ /* 0x002fe400078e00ca */
[----:B------:R-:W-:Y:S01]  /*e1880*/  IMAD.MOV.U32 R202, RZ, RZ, R30 ;  /* 0x000000ffffca7224 */ /* 0x000fe200078e001e */
[----:B------:R-:W-:-:S02]  /*e1890*/  LEA R30, P1, R189, R3, 0x2 ;  /* 0x00000003bd1e7211 */ /* 0x000fc400078210ff */
[----:B------:R-:W-:Y:S02]  /*e18a0*/  MOV R196, R201 ;  /* 0x000000c900c47202 */ /* 0x000fe40000000f00 */
[----:B------:R-:W-:Y:S02]  /*e18b0*/  MOV R201, R205 ;  /* 0x000000cd00c97202 */ /* 0x000fe40000000f00 */
[----:B------:R-:W-:Y:S02]  /*e18c0*/  MOV R205, R31 ;  /* 0x0000001f00cd7202 */ /* 0x000fe40000000f00 */
[-C--:B------:R-:W-:Y:S02]  /*e18d0*/  LEA.HI.X.SX32 R31, R189, R2.reuse, 0x2, P1 ;  /* 0x00000002bd1f7211 */ /* 0x080fe400008f16ff */
[-C--:B------:R-:W-:Y:S01]  /*e18e0*/  LEA.HI.X.SX32 R191, R188, R2.reuse, 0x2, P5 ;  /* 0x00000002bcbf7211 */ /* 0x080fe200028f16ff */
[----:B------:R-:W-:Y:S01]  /*e18f0*/  STL.64 [R1+0xf28], R194 ;  /* 0x000f28c201007387 */ /* 0x000fe20000100a00 */
[----:B------:R-:W-:-:S03]  /*e1900*/  LEA.HI.X.SX32 R193, R187, R2, 0x2, P6 ;  /* 0x00000002bbc17211 */ /* 0x000fc600030f16ff */
[----:B------:R1:W-:Y:S01]  /*e1910*/  STL.64 [R1+0xf20], R30 ;  /* 0x000f201e01007387 */ /* 0x0003e20000100a00 */
[----:B------:R-:W-:-:S03]  /*e1920*/  LEA R188, P6, R184, R3, 0x2 ;  /* 0x00000003b8bc7211 */ /* 0x000fc600078c10ff */
[----:B-1----:R-:W2:Y:S04]  /*e1930*/  LDL.LU.64 R30, [R1+0x4700] ;  /* 0x00470000011e7983 */ /* 0x002ea80000300a00 */
[----:B------:R1:W-:Y:S04]  /*e1940*/  STL.64 [R1+0xf18], R190 ;  /* 0x000f18be01007387 */ /* 0x0003e80000100a00 */
[----:B------:R1:W-:Y:S01]  /*e1950*/  STL.64 [R1+0xf10], R192 ;  /* 0x000f10c001007387 */ /* 0x0003e20000100a00 */
[----:B------:R-:W-:Y:S02]  /*e1960*/  LEA.HI.X.SX32 R189, R184, R2, 0x2, P6 ;  /* 0x00000002b8bd7211 */ /* 0x000fe400030f16ff */
[-C--:B-1----:R-:W-:Y:S01]  /*e1970*/  LEA R190, P5, R185, R3.reuse, 0x2 ;  /* 0x00000003b9be7211 */ /* 0x082fe200078a10ff */
[----:B------:R-:W-:Y:S01]  /*e1980*/  IMAD.MOV.U32 R193, RZ, RZ, R22 ;  /* 0x000000ffffc17224 */ /* 0x000fe200078e0016 */
[----:B------:R-:W-:Y:S01]  /*e1990*/  LEA R22, P1, R186, R3, 0x2 ;  /* 0x00000003ba167211 */ /* 0x000fe200078210ff */
[----:B------:R-:W-:Y:S01]  /*e19a0*/  IMAD.MOV.U32 R192, RZ, RZ, R205 ;  /* 0x000000ffffc07224 */ /* 0x000fe200078e00cd */
[----:B------:R-:W-:-:S02]  /*e19b0*/  MOV R205, R209 ;  /* 0x000000d100cd7202 */ /* 0x000fc40000000f00 */
[----:B------:R-:W-:Y:S02]  /*e19c0*/  MOV R209, R23 ;  /* 0x0000001700d17202 */ /* 0x000fe40000000f00 */
[-C--:B------:R-:W-:Y:S02]  /*e19d0*/  LEA.HI.X.SX32 R23, R186, R2.reuse, 0x2, P1 ;  /* 0x00000002ba177211 */ /* 0x080fe400008f16ff */
[----:B------:R-:W-:-:S03]  /*e19e0*/  LEA.HI.X.SX32 R191, R185, R2, 0x2, P5 ;  /* 0x00000002b9bf7211 */ /* 0x000fc600028f16ff */
[----:B------:R1:W-:Y:S01]  /*e19f0*/  STL.64 [R1+0xf08], R22 ;  /* 0x000f081601007387 */ /* 0x0003e20000100a00 */
[CC--:B------:R-:W-:Y:S02]  /*e1a00*/  LEA R184, P1, R183.reuse, R3.reuse, 0x2 ;  /* 0x00000003b7b87211 */ /* 0x0c0fe400078210ff */
[C---:B------:R-:W-:Y:S02]  /*e1a10*/  LEA R186, P6, R4.reuse, R3, 0x2 ;  /* 0x0000000304ba7211 */ /* 0x040fe400078c10ff */
[-C--:B------:R-:W-:Y:S01]  /*e1a20*/  LEA.HI.X.SX32 R185, R183, R2.reuse, 0x2, P1 ;  /* 0x00000002b7b97211 */ /* 0x080fe200008f16ff */
[----:B-1----:R-:W2:Y:S04]  /*e1a30*/  LDL.LU.64 R22, [R1+0x46f8] ;  /* 0x0046f80001167983 */ /* 0x002ea80000300a00 */
[----:B------:R-:W-:Y:S04]  /*e1a40*/  STL.64 [R1+0xf00], R190 ;  /* 0x000f00be01007387 */ /* 0x000fe80000100a00 */
[----:B------:R1:W-:Y:S01]  /*e1a50*/  STL.64 [R1+0xef8], R188 ;  /* 0x000ef8bc01007387 */ /* 0x0003e20000100a00 */
[----:B------:R-:W-:-:S03]  /*e1a60*/  LEA.HI.X.SX32 R187, R4, R2, 0x2, P6 ;  /* 0x0000000204bb7211 */ /* 0x000fc600030f16ff */
[----:B------:R1:W-:Y:S02]  /*e1a70*/  STL.64 [R1+0xef0], R184 ;  /* 0x000ef0b801007387 */ /* 0x0003e40000100a00 */
[----:B-1----:R-:W-:-:S04]  /*e1a80*/  LEA R188, P5, R182, R3, 0x2 ;  /* 0x00000003b6bc7211 */ /* 0x002fc800078a10ff */
[----:B------:R-:W-:Y:S02]  /*e1a90*/  LEA.HI.X.SX32 R189, R182, R2, 0x2, P5 ;  /* 0x00000002b6bd7211 */ /* 0x000fe400028f16ff */
[----:B------:R-:W-:-:S03]  /*e1aa0*/  LEA R184, P5, R6, R3, 0x2 ;  /* 0x0000000306b87211 */ /* 0x000fc600078a10ff */
[----:B------:R-:W-:Y:S01]  /*e1ab0*/  STL.64 [R1+0xee8], R188 ;  /* 0x000ee8bc01007387 */ /* 0x000fe20000100a00 */
[----:B------:R-:W-:-:S03]  /*e1ac0*/  LEA R182, P6, R7, R3, 0x2 ;  /* 0x0000000307b67211 */ /* 0x000fc600078c10ff */
[----:B------:R1:W-:Y:S01]  /*e1ad0*/  STL.64 [R1+0xee0], R186 ;  /* 0x000ee0ba01007387 */ /* 0x0003e20000100a00 */
[-C--:B------:R-:W-:Y:S02]  /*e1ae0*/  LEA.HI.X.SX32 R185, R6, R2.reuse, 0x2, P5 ;  /* 0x0000000206b97211 */ /* 0x080fe400028f16ff */
[----:B------:R-:W-:Y:S02]  /*e1af0*/  LEA.HI.X.SX32 R183, R7, R2, 0x2, P6 ;  /* 0x0000000207b77211 */ /* 0x000fe400030f16ff */
[----:B-1----:R-:W-:-:S04]  /*e1b00*/  LEA R186, P1, R5, R3, 0x2 ;  /* 0x0000000305ba7211 */ /* 0x002fc800078210ff */
[----:B------:R-:W-:Y:S02]  /*e1b10*/  LEA.HI.X.SX32 R187, R5, R2, 0x2, P1 ;  /* 0x0000000205bb7211 */ /* 0x000fe400008f16ff */
[----:B------:R-:W-:-:S03]  /*e1b20*/  LEA R6, P1, R8, R3, 0x2 ;  /* 0x0000000308067211 */ /* 0x000fc600078210ff */
[----:B------:R-:W-:Y:S01]  /*e1b30*/  STL.64 [R1+0xed8], R186 ;  /* 0x000ed8ba01007387 */ /* 0x000fe20000100a00 */
[----:B------:R-:W-:-:S03]  /*e1b40*/  LEA R4, P6, R68, R3, 0x2 ;  /* 0x0000000344047211 */ /* 0x000fc600078c10ff */
[----:B------:R-:W-:Y:S01]  /*e1b50*/  STL.64 [R1+0xed0], R184 ;  /* 0x000ed0b801007387 */ /* 0x000fe20000100a00 */
[----:B------:R-:W-:-:S03]  /*e1b60*/  LEA.HI.X.SX32 R7, R8, R2, 0x2, P1 ;  /* 0x0000000208077211 */ /* 0x000fc600008f16ff */
[----:B------:R1:W-:Y:S01]  /*e1b70*/  STL.64 [R1+0xec8], R182 ;  /* 0x000ec8b601007387 */ /* 0x0003e20000100a00 */
[-C--:B------:R-:W-:Y:S02]  /*e1b80*/  LEA R8, P1, R10, R3.reuse, 0x2 ;  /* 0x000000030a087211 */ /* 0x080fe400078210ff */
[----:B------:R-:W-:Y:S01]  /*e1b90*/  LEA.HI.X.SX32 R5, R68, R2, 0x2, P6 ;  /* 0x0000000244057211 */ /* 0x000fe200030f16ff */
[----:B------:R3:W-:Y:S01]  /*e1ba0*/  STL.64 [R1+0xec0], R6 ;  /* 0x000ec00601007387 */ /* 0x0007e20000100a00 */
[----:B-1----:R-:W-:-:S04]  /*e1bb0*/  LEA R182, P5, R9, R3, 0x2 ;  /* 0x0000000309b67211 */ /* 0x002fc800078a10ff */
[-C--:B------:R-:W-:Y:S02]  /*e1bc0*/  LEA.HI.X.SX32 R183, R9, R2.reuse, 0x2, P5 ;  /* 0x0000000209b77211 */ /* 0x080fe400028f16ff */
[-C--:B------:R-:W-:Y:S02]  /*e1bd0*/  LEA.HI.X.SX32 R9, R10, R2.reuse, 0x2, P1 ;  /* 0x000000020a097211 */ /* 0x080fe400008f16ff */
[C---:B---3--:R-:W-:Y:S01]  /*e1be0*/  LEA R6, P5, R11.reuse, R3, 0x2 ;  /* 0x000000030b067211 */ /* 0x048fe200078a10ff */
[----:B------:R-:W-:Y:S04]  /*e1bf0*/  STL.64 [R1+0xeb8], R182 ;  /* 0x000eb8b601007387 */ /* 0x000fe80000100a00 */
[----:B------:R1:W-:Y:S01]  /*e1c00*/  STL.64 [R1+0xeb0], R4 ;  /* 0x000eb00401007387 */ /* 0x0003e20000100a00 */
[----:B------:R-:W-:-:S03]  /*e1c10*/  LEA.HI.X.SX32 R7, R11, R2, 0x2, P5 ;  /* 0x000000020b077211 */ /* 0x000fc600028f16ff */
[----:B------:R3:W-:Y:S01]  /*e1c20*/  STL.64 [R1+0xea8], R8 ;  /* 0x000ea80801007387 */ /* 0x0007e20000100a00 */
[CC--:B-1----:R-:W-:Y:S02]  /*e1c30*/  LEA R4, P6, R69.reuse, R3.reuse, 0x2 ;  /* 0x0000000345047211 */ /* 0x0c2fe400078c10ff */
[CC--:B---3--:R-:W-:Y:S02]  /*e1c40*/  LEA R8, P1, R70.reuse, R3.reuse, 0x2 ;  /* 0x0000000346087211 */ /* 0x0c8fe400078210ff */
[-C--:B------:R-:W-:Y:S02]  /*e1c50*/  LEA.HI.X.SX32 R5, R69, R2.reuse, 0x2, P6 ;  /* 0x0000000245057211 */ /* 0x080fe400030f16ff */
[----:B------:R-:W-:Y:S01]  /*e1c60*/  LEA.HI.X.SX32 R9, R70, R2, 0x2, P1 ;  /* 0x0000000246097211 */ /* 0x000fe200008f16ff */
[----:B------:R1:W-:Y:S04]  /*e1c70*/  STL.64 [R1+0xea0], R6 ;  /* 0x000ea00601007387 */ /* 0x0003e80000100a00 */
[----:B------:R3:W-:Y:S04]  /*e1c80*/  STL.64 [R1+0xe98], R4 ;  /* 0x000e980401007387 */ /* 0x0007e80000100a00 */
[----:B------:R3:W-:Y:S01]  /*e1c90*/  STL.64 [R1+0xe90], R8 ;  /* 0x000e900801007387 */ /* 0x0007e20000100a00 */
[----:B-1----:R-:W-:-:S02]  /*e1ca0*/  LEA R6, P5, R71, R3, 0x2 ;  /* 0x0000000347067211 */ /* 0x002fc400078a10ff */
[CC--:B---3--:R-:W-:Y:S02]  /*e1cb0*/  LEA R4, P6, R72.reuse, R3.reuse, 0x2 ;  /* 0x0000000348047211 */ /* 0x0c8fe400078c10ff */
[-C--:B------:R-:W-:Y:S02]  /*e1cc0*/  LEA.HI.X.SX32 R7, R71, R2.reuse, 0x2, P5 ;  /* 0x0000000247077211 */ /* 0x080fe400028f16ff */
[CC--:B------:R-:W-:Y:S02]  /*e1cd0*/  LEA R8, P1, R73.reuse, R3.reuse, 0x2 ;  /* 0x0000000349087211 */ /* 0x0c0fe400078210ff */
        /* <DEDUP_REMOVED lines=17> */
[CC--:B----4-:R-:W-:Y:S02]  /*e1df0*/  LEA R8, P1, R79.reuse, R3.reuse, 0x2 ;  /* 0x000000034f087211 */ /* 0x0d0fe400078210ff */
[-C--:B------:R-:W-:Y:S02]  /*e1e00*/  LEA.HI.X.SX32 R5, R78, R2.reuse, 0x2, P6 ;  /* 0x000000024e057211 */ /* 0x080fe400030f16ff */
[----:B------:R-:W-:Y:S01]  /*e1e10*/  LEA.HI.X.SX32 R9, R79, R2, 0x2, P1 ;  /* 0x000000024f097211 */ /* 0x000fe200008f16ff */
[----:B------:R1:W-:Y:S04]  /*e1e20*/  STL.64 [R1+0xb08], R6 ;  /* 0x000b080601007387 */ /* 0x0003e80000100a00 */
[----:B------:R3:W-:Y:S04]  /*e1e30*/  STL.64 [R1+0xb00], R4 ;  /* 0x000b000401007387 */ /* 0x0007e80000100a00 */
[----:B------:R4:W-:Y:S01]  /*e1e40*/  STL.64 [R1+0xaf8], R8 ;  /* 0x000af80801007387 */ /* 0x0009e20000100a00 */
[----:B-1----:R-:W-:-:S02]  /*e1e50*/  LEA R6, P5, R80, R3, 0x2 ;  /* 0x0000000350067211 */ /* 0x002fc400078a10ff */
[-C--:B---3--:R-:W-:Y:S02]  /*e1e60*/  LEA R4, P6, R82, R3.reuse, 0x2 ;  /* 0x0000000352047211 */ /* 0x088fe400078c10ff */
        /* <DEDUP_REMOVED lines=28> */
[-C--:B----4-:R-:W-:Y:S02]  /*e2030*/  LEA R8, P1, R89, R3.reuse, 0x2 ;  /* 0x0000000359087211 */ /* 0x090fe400078210ff */
        /* <DEDUP_REMOVED lines=377> */
[----:B----4-:R-:W-:Y:S02]  /*e37d0*/  LEA R8, P1, R241, R3, 0x2 ;  /* 0x00000003f1087211 */ /* 0x010fe400078210ff */
[-C--:B------:R-:W-:Y:S02]  /*e37e0*/  LEA.HI.X.SX32 R5, R25, R2.reuse, 0x2, P6 ;  /* 0x0000000219057211 */ /* 0x080fe400030f16ff */
[----:B------:R-:W-:Y:S01]  /*e37f0*/  LEA.HI.X.SX32 R9, R241, R2, 0x2, P1 ;  /* 0x00000002f1097211 */ /* 0x000fe200008f16ff */
[----:B------:R1:W-:Y:S01]  /*e3800*/  STL.64 [R1+0x308], R6 ;  /* 0x0003080601007387 */ /* 0x0003e20000100a00 */
[----:B------:R-:W-:-:S03]  /*e3810*/  MOV R195, R198 ;  /* 0x000000c600c37202 */ /* 0x000fc60000000f00 */
[----:B------:R3:W-:Y:S04]  /*e3820*/  STL.64 [R1+0x300], R4 ;  /* 0x0003000401007387 */ /* 0x0007e80000100a00 */
[----:B------:R4:W-:Y:S01]  /*e3830*/  STL.64 [R1+0x2f8], R8 ;  /* 0x0002f80801007387 */ /* 0x0009e20000100a00 */
[CC--:B-1----:R-:W-:Y:S02]  /*e3840*/  LEA R6, P5, R240.reuse, R3.reuse, 0x2 ;  /* 0x00000003f0067211 */ /* 0x0c2fe400078a10ff */
[-C--:B---3--:R-:W-:Y:S02]  /*e3850*/  LEA R4, P6, R239, R3.reuse, 0x2 ;  /* 0x00000003ef047211 */ /* 0x088fe400078c10ff */
[----:B------:R-:W-:Y:S02]  /*e3860*/  LEA.HI.X.SX32 R7, R240, R2, 0x2, P5 ;  /* 0x00000002f0077211 */ /* 0x000fe400028f16ff */
[----:B----4-:R-:W-:-:S02]  /*e3870*/  LEA R8, P1, R243, R3, 0x2 ;  /* 0x00000003f3087211 */ /* 0x010fc400078210ff */
[-C--:B------:R-:W-:Y:S02]  /*e3880*/  LEA.HI.X.SX32 R5, R239, R2.reuse, 0x2, P6 ;  /* 0x00000002ef057211 */ /* 0x080fe400030f16ff */
[----:B------:R-:W-:Y:S02]  /*e3890*/  MOV R194, R195 ;  /* 0x000000c300c27202 */ /* 0x000fe40000000f00 */
[----:B------:R-:W-:Y:S01]  /*e38a0*/  LEA.HI.X.SX32 R9, R243, R2, 0x2, P1 ;  /* 0x00000002f3097211 */ /* 0x000fe200008f16ff */
[----:B------:R1:W-:Y:S01]  /*e38b0*/  STL.64 [R1+0x2f0], R6 ;  /* 0x0002f00601007387 */ /* 0x0003e20000100a00 */
[----:B------:R-:W-:Y:S01]  /*e38c0*/  MOV R191, R193 ;  /* 0x000000c100bf7202 */ /* 0x000fe20000000f00 */
[----:B------:R-:W-:Y:S01]  /*e38d0*/  IMAD.MOV.U32 R193, RZ, RZ, R194 ;  /* 0x000000ffffc17224 */ /* 0x000fe200078e00c2 */
[----:B------:R-:W-:Y:S01]  /*e38e0*/  MOV R187, R192 ;  /* 0x000000c000bb7202 */ /* 0x000fe20000000f00 */
[----:B------:R3:W-:Y:S01]  /*e38f0*/  STL.64 [R1+0x2e8], R4 ;  /* 0x0002e80401007387 */ /* 0x0007e20000100a00 */
[----:B------:R-:W-:-:S03]  /*e3900*/  MOV R194, R200 ;  /* 0x000000c800c27202 */ /* 0x000fc60000000f00 */
[----:B------:R4:W-:Y:S01]  /*e3910*/  STL.64 [R1+0x2e0], R8 ;  /* 0x0002e00801007387 */ /* 0x0009e20000100a00 */
[CC--:B-1----:R-:W-:Y:S02]  /*e3920*/  LEA R6, P5, R139.reuse, R3.reuse, 0x2 ;  /* 0x000000038b067211 */ /* 0x0c2fe400078a10ff */
[----:B---3--:R-:W-:Y:S02]  /*e3930*/  LEA R4, P6, R138, R3, 0x2 ;  /* 0x000000038a047211 */ /* 0x008fe400078c10ff */
[----:B------:R-:W-:Y:S02]  /*e3940*/  MOV R190, R191 ;  /* 0x000000bf00be7202 */ /* 0x000fe40000000f00 */
[----:B----4-:R-:W-:Y:S01]  /*e3950*/  LEA R8, P1, R244, R3, 0x2 ;  /* 0x00000003f4087211 */ /* 0x010fe200078210ff */
[----:B------:R-:W-:Y:S01]  /*e3960*/  IMAD.MOV.U32 R191, RZ, RZ, R193 ;  /* 0x000000ffffbf7224 */ /* 0x000fe200078e00c1 */
[----:B------:R-:W-:Y:S02]  /*e3970*/  MOV R186, R187 ;  /* 0x000000bb00ba7202 */ /* 0x000fe40000000f00 */
[----:B------:R-:W-:-:S02]  /*e3980*/  LEA.HI.X.SX32 R7, R139, R2, 0x2, P5 ;  /* 0x000000028b077211 */ /* 0x000fc400028f16ff */
[----:B------:R-:W-:Y:S02]  /*e3990*/  LEA.HI.X.SX32 R5, R138, R2, 0x2, P6 ;  /* 0x000000028a057211 */ /* 0x000fe400030f16ff */
[----:B------:R-:W-:Y:S02]  /*e39a0*/  MOV R193, R194 ;  /* 0x000000c200c17202 */ /* 0x000fe40000000f00 */
[----:B------:R-:W-:Y:S01]  /*e39b0*/  LEA.HI.X.SX32 R9, R244, R2, 0x2, P1 ;  /* 0x00000002f4097211 */ /* 0x000fe200008f16ff */
[----:B------:R-:W-:Y:S01]  /*e39c0*/  IMAD.MOV.U32 R198, RZ, RZ, R199 ;  /* 0x000000ffffc67224 */ /* 0x000fe200078e00c7 */
[----:B------:R1:W-:Y:S01]  /*e39d0*/  STL.64 [R1+0x2d8], R6 ;  /* 0x0002d80601007387 */ /* 0x0003e20000100a00 */
[----:B------:R-:W-:Y:S01]  /*e39e0*/  IMAD.MOV.U32 R189, RZ, RZ, R191 ;  /* 0x000000ffffbd7224 */ /* 0x000fe200078e00bf */
[----:B------:R-:W-:Y:S01]  /*e39f0*/  MOV R191, R193 ;  /* 0x000000c100bf7202 */ /* 0x000fe20000000f00 */
[----:B------:R-:W-:Y:S01]  /*e3a00*/  IMAD.MOV.U32 R187, RZ, RZ, R190 ;  /* 0x000000ffffbb7224 */ /* 0x000fe200078e00be */
[----:B------:R3:W-:Y:S01]  /*e3a10*/  STL.64 [R1+0x2d0], R4 ;  /* 0x0002d00401007387 */ /* 0x0007e20000100a00 */
[----:B------:R-:W-:-:S03]  /*e3a20*/  IMAD.MOV.U32 R185, RZ, RZ, R186 ;  /* 0x000000ffffb97224 */ /* 0x000fc600078e00ba */
[----:B------:R4:W-:Y:S01]  /*e3a30*/  STL.64 [R1+0x2c8], R8 ;  /* 0x0002c80801007387 */ /* 0x0009e20000100a00 */
[----:B------:R-:W-:Y:S01]  /*e3a40*/  IMAD.MOV.U32 R194, RZ, RZ, R198 ;  /* 0x000000ffffc27224 */ /* 0x000fe200078e00c6 */
[-C--:B-1----:R-:W-:Y:S01]  /*e3a50*/  LEA R6, P5, R35, R3.reuse, 0x2 ;  /* 0x0000000323067211 */ /* 0x082fe200078a10ff */
[----:B------:R-:W-:Y:S01]  /*e3a60*/  IMAD.MOV.U32 R184, RZ, RZ, R185 ;  /* 0x000000ffffb87224 */ /* 0x000fe200078e00b9 */
[----:B---3--:R-:W-:Y:S02]  /*e3a70*/  LEA R4, P6, R34, R3, 0x2 ;  /* 0x0000000322047211 */ /* 0x008fe400078c10ff */
[----:B------:R-:W-:Y:S02]  /*e3a80*/  MOV R188, R191 ;  /* 0x000000bf00bc7202 */ /* 0x000fe40000000f00 */
[----:B----4-:R-:W-:Y:S02]  /*e3a90*/  LEA R8, P1, R246, R3, 0x2 ;  /* 0x00000003f6087211 */ /* 0x010fe400078210ff */
[----:B------:R-:W-:-:S02]  /*e3aa0*/  MOV R186, R187 ;  /* 0x000000bb00ba7202 */ /* 0x000fc40000000f00 */
[-C--:B------:R-:W-:Y:S02]  /*e3ab0*/  LEA.HI.X.SX32 R7, R35, R2.reuse, 0x2, P5 ;  /* 0x0000000223077211 */ /* 0x080fe400028f16ff */
[-C--:B------:R-:W-:Y:S01]  /*e3ac0*/  LEA.HI.X.SX32 R5, R34, R2.reuse, 0x2, P6 ;  /* 0x0000000222057211 */ /* 0x080fe200030f16ff */
[----:B------:R-:W-:Y:S01]  /*e3ad0*/  IMAD.MOV.U32 R193, RZ, RZ, R194 ;  /* 0x000000ffffc17224 */ /* 0x000fe200078e00c2 */
[----:B------:R-:W-:Y:S01]  /*e3ae0*/  LEA.HI.X.SX32 R9, R246, R2, 0x2, P1 ;  /* 0x00000002f6097211 */ /* 0x000fe200008f16ff */
[----:B------:R-:W-:Y:S01]  /*e3af0*/  IMAD.MOV.U32 R187, RZ, RZ, R188 ;  /* 0x000000ffffbb7224 */ /* 0x000fe200078e00bc */
[----:B------:R-:W-:Y:S01]  /*e3b00*/  MOV R194, R196 ;  /* 0x000000c400c27202 */ /* 0x000fe20000000f00 */
[----:B------:R1:W-:Y:S01]  /*e3b10*/  STL.64 [R1+0x2c0], R6 ;  /* 0x0002c00601007387 */ /* 0x0003e20000100a00 */
[----:B------:R-:W-:Y:S02]  /*e3b20*/  MOV R185, R186 ;  /* 0x000000ba00b97202 */ /* 0x000fe40000000f00 */
[----:B------:R-:W-:Y:S01]  /*e3b30*/  MOV R183, R184 ;  /* 0x000000b800b77202 */ /* 0x000fe20000000f00 */
[----:B------:R3:W-:Y:S01]  /*e3b40*/  STL.64 [R1+0x2b8], R4 ;  /* 0x0002b80401007387 */ /* 0x0007e20000100a00 */
[----:B------:R-:W-:Y:S01]  /*e3b50*/  MOV R199, R203 ;  /* 0x000000cb00c77202 */ /* 0x000fe20000000f00 */
[----:B------:R-:W-:Y:S01]  /*e3b60*/  IMAD.MOV.U32 R191, RZ, RZ, R193 ;  /* 0x000000ffffbf7224 */ /* 0x000fe200078e00c1 */
[----:B------:R-:W-:Y:S01]  /*e3b70*/  MOV R193, R194 ;  /* 0x000000c200c17202 */ /* 0x000fe20000000f00 */
[----:B------:R4:W-:Y:S01]  /*e3b80*/  STL.64 [R1+0x2b0], R8 ;  /* 0x0002b00801007387 */ /* 0x0009e20000100a00 */
[----:B------:R-:W-:Y:S01]  /*e3b90*/  IMAD.MOV.U32 R195, RZ, RZ, R197 ;  /* 0x000000ffffc37224 */ /* 0x000fe200078e00c5 */
[----:B------:R-:W-:-:S02]  /*e3ba0*/  MOV R197, R199 ;  /* 0x000000c700c57202 */ /* 0x000fc40000000f00 */
[CC--:B-1----:R-:W-:Y:S02]  /*e3bb0*/  LEA R6, P5, R245.reuse, R3.reuse, 0x2 ;  /* 0x00000003f5067211 */ /* 0x0c2fe400078a10ff */
[----:B---3--:R-:W-:Y:S02]  /*e3bc0*/  LEA R4, P6, R28, R3, 0x2 ;  /* 0x000000031c047211 */ /* 0x008fe400078c10ff */
[----:B----4-:R-:W-:Y:S01]  /*e3bd0*/  MOV R9, R183 ;  /* 0x000000b700097202 */ /* 0x010fe20000000f00 */
[----:B------:R-:W-:Y:S01]  /*e3be0*/  IMAD.MOV.U32 R183, RZ, RZ, R185 ;  /* 0x000000ffffb77224 */ /* 0x000fe200078e00b9 */
[----:B------:R-:W-:Y:S01]  /*e3bf0*/  MOV R185, R187 ;  /* 0x000000bb00b97202 */ /* 0x000fe20000000f00 */
[----:B------:R-:W-:Y:S01]  /*e3c00*/  IMAD.MOV.U32 R187, RZ, RZ, R189 ;  /* 0x000000ffffbb7224 */ /* 0x000fe200078e00bd */
[----:B------:R-:W-:Y:S01]  /*e3c10*/  MOV R189, R191 ;  /* 0x000000bf00bd7202 */ /* 0x000fe20000000f00 */
[----:B------:R-:W-:Y:S01]  /*e3c20*/  IMAD.MOV.U32 R191, RZ, RZ, R193 ;  /* 0x000000ffffbf7224 */ /* 0x000fe200078e00c1 */
[----:B------:R-:W-:-:S02]  /*e3c30*/  LEA.HI.X.SX32 R7, R245, R2, 0x2, P5 ;  /* 0x00000002f5077211 */ /* 0x000fc400028f16ff */
[----:B------:R-:W-:Y:S01]  /*e3c40*/  MOV R193, R195 ;  /* 0x000000c300c17202 */ /* 0x000fe20000000f00 */
[----:B------:R-:W-:Y:S01]  /*e3c50*/  IMAD.MOV.U32 R195, RZ, RZ, R197 ;  /* 0x000000ffffc37224 */ /* 0x000fe200078e00c5 */
[----:B------:R-:W-:Y:S02]  /*e3c60*/  LEA.HI.X.SX32 R5, R28, R2, 0x2, P6 ;  /* 0x000000021c057211 */ /* 0x000fe400030f16ff */
[----:B------:R-:W-:Y:S01]  /*e3c70*/  MOV R197, R211 ;  /* 0x000000d300c57202 */ /* 0x000fe20000000f00 */
[----:B------:R-:W-:Y:S01]  /*e3c80*/  IMAD.MOV.U32 R211, RZ, RZ, R217 ;  /* 0x000000ffffd37224 */ /* 0x000fe200078e00d9 */
[----:B------:R1:W-:Y:S01]  /*e3c90*/  STL.64 [R1+0x2a8], R6 ;  /* 0x0002a80601007387 */ /* 0x0003e20000100a00 */
[----:B------:R-:W-:Y:S02]  /*e3ca0*/  MOV R217, R16 ;  /* 0x0000001000d97202 */ /* 0x000fe40000000f00 */
[----:B------:R-:W-:Y:S01]  /*e3cb0*/  LEA R10, P1, R249, R3, 0x2 ;  /* 0x00000003f90a7211 */ /* 0x000fe200078210ff */
[----:B------:R-:W3:Y:S01]  /*e3cc0*/  LDL.LU R16, [R1+0x46f4] ;  /* 0x0046f40001107983 */ /* 0x000ee20000300800 */
[----:B------:R-:W-:Y:S01]  /*e3cd0*/  MOV R8, R183 ;  /* 0x000000b700087202 */ /* 0x000fe20000000f00 */
[----:B------:R-:W-:-:S02]  /*e3ce0*/  IMAD.MOV.U32 R183, RZ, RZ, R185 ;  /* 0x000000ffffb77224 */ /* 0x000fc400078e00b9 */
[----:B------:R4:W-:Y:S01]  /*e3cf0*/  STL.64 [R1+0x2a0], R4 ;  /* 0x0002a00401007387 */ /* 0x0009e20000100a00 */
[-C--:B------:R-:W-:Y:S02]  /*e3d00*/  LEA.HI.X.SX32 R11, R249, R2.reuse, 0x2, P1 ;  /* 0x00000002f90b7211 */ /* 0x080fe400008f16ff */
[C---:B-1----:R-:W-:Y:S01]  /*e3d10*/  LEA R6, P5, R248.reuse, R3, 0x2 ;  /* 0x00000003f8067211 */ /* 0x042fe200078a10ff */
[----:B------:R-:W-:Y:S01]  /*e3d20*/  IMAD.MOV.U32 R199, RZ, RZ, R201 ;  /* 0x000000ffffc77224 */ /* 0x000fe200078e00c9 */
[----:B------:R-:W-:Y:S01]  /*e3d30*/  MOV R185, R187 ;  /* 0x000000bb00b97202 */ /* 0x000fe20000000f00 */
[----:B------:R-:W-:Y:S01]  /*e3d40*/  IMAD.MOV.U32 R187, RZ, RZ, R189 ;  /* 0x000000ffffbb7224 */ /* 0x000fe200078e00bd */
[----:B------:R-:W-:Y:S02]  /*e3d50*/  LEA.HI.X.SX32 R7, R248, R2, 0x2, P5 ;  /* 0x00000002f8077211 */ /* 0x000fe400028f16ff */
[----:B----4-:R-:W-:Y:S02]  /*e3d60*/  LEA R4, P6, R247, R3, 0x2 ;  /* 0x00000003f7047211 */ /* 0x010fe400078c10ff */
[----:B------:R-:W-:-:S02]  /*e3d70*/  MOV R201, R202 ;  /* 0x000000ca00c97202 */ /* 0x000fc40000000f00 */
[----:B------:R-:W-:Y:S02]  /*e3d80*/  LEA.HI.X.SX32 R5, R247, R2, 0x2, P6 ;  /* 0x00000002f7057211 */ /* 0x000fe400030f16ff */
[----:B------:R-:W-:Y:S01]  /*e3d90*/  MOV R189, R191 ;  /* 0x000000bf00bd7202 */ /* 0x000fe20000000f00 */
[----:B------:R-:W-:Y:S01]  /*e3da0*/  IMAD.MOV.U32 R191, RZ, RZ, R193 ;  /* 0x000000ffffbf7224 */ /* 0x000fe200078e00c1 */
[----:B------:R-:W-:Y:S01]  /*e3db0*/  MOV R193, R195 ;  /* 0x000000c300c17202 */ /* 0x000fe20000000f00 */
[----:B------:R1:W-:Y:S01]  /*e3dc0*/  STL.64 [R1+0x298], R10 ;  /* 0x0002980a01007387 */ /* 0x0003e20000100a00 */
[----:B------:R-:W-:Y:S01]  /*e3dd0*/  IMAD.MOV.U32 R195, RZ, RZ, R197 ;  /* 0x000000ffffc37224 */ /* 0x000fe200078e00c5 */
[----:B------:R-:W-:Y:S01]  /*e3de0*/  MOV R197, R199 ;  /* 0x000000c700c57202 */ /* 0x000fe20000000f00 */
[----:B------:R-:W-:Y:S01]  /*e3df0*/  IMAD.MOV.U32 R199, RZ, RZ, R201 ;  /* 0x000000ffffc77224 */ /* 0x000fe200078e00c9 */
[----:B------:R4:W-:Y:S04]  /*e3e00*/  STL.64 [R1+0x290], R6 ;  /* 0x0002900601007387 */ /* 0x0009e80000100a00 */
[----:B------:R2:W-:Y:S04]  /*e3e10*/  STL.64 [R1+0x288], R4 ;  /* 0x0002880401007387 */ /* 0x0005e80000100a00 */
[----:B------:R-:W3:Y:S01]  /*e3e20*/  LDL.LU R201, [R1+0x28] ;  /* 0x0000280001c97983 */ /* 0x000ee20000300800 */
[----:B-1----:R-:W-:-:S02]  /*e3e30*/  LEA R10, P1, R251, R3, 0x2 ;  /* 0x00000003fb0a7211 */ /* 0x002fc400078210ff */
[CC--:B----4-:R-:W-:Y:S02]  /*e3e40*/  LEA R6, P5, R250.reuse, R3.reuse, 0x2 ;  /* 0x00000003fa067211 */ /* 0x0d0fe400078a10ff */
[-C--:B------:R-:W-:Y:S02]  /*e3e50*/  LEA.HI.X.SX32 R11, R251, R2.reuse, 0x2, P1 ;  /* 0x00000002fb0b7211 */ /* 0x080fe400008f16ff */
[C---:B--2---:R-:W-:Y:S02]  /*e3e60*/  LEA R4, P6, R29.reuse, R3, 0x2 ;  /* 0x000000031d047211 */ /* 0x044fe400078c10ff */
[-C--:B------:R-:W-:Y:S02]  /*e3e70*/  LEA.HI.X.SX32 R7, R250, R2.reuse, 0x2, P5 ;  /* 0x00000002fa077211 */ /* 0x080fe400028f16ff */
[----:B------:R-:W-:Y:S01]  /*e3e80*/  LEA.HI.X.SX32 R5, R29, R2, 0x2, P6 ;  /* 0x000000021d057211 */ /* 0x000fe200030f16ff */
[----:B------:R-:W-:Y:S04]  /*e3e90*/  STL.64 [R1+0x280], R10 ;  /* 0x0002800a01007387 */ /* 0x000fe80000100a00 */
[----:B------:R-:W-:Y:S04]  /*e3ea0*/  STL.64 [R1+0x278], R6 ;  /* 0x0002780601007387 */ /* 0x000fe80000100a00 */
[----:B------:R1:W-:Y:S02]  /*e3eb0*/  STL.64 [R1+0x270], R4 ;  /* 0x0002700401007387 */ /* 0x0003e40000100a00 */
[----:B-1----:R-:W-:Y:S01]  /*e3ec0*/  MOV R4, R183 ;  /* 0x000000b700047202 */ /* 0x002fe20000000f00 */
        /* <DEDUP_REMOVED lines=8> */
[----:B------:R-:W2:Y:S01]  /*e3f50*/  LDL.LU R199, [R1+0x8c] ;  /* 0x00008c0001c77983 */ /* 0x000ea20000300800 */
[----:B---3--:R-:W-:-:S03]  /*e3f60*/  IMAD.MOV.U32 R197, RZ, RZ, R201 ;  /* 0x000000ffffc57224 */ /* 0x008fc600078e00c9 */
[----:B------:R-:W3:Y:S01]  /*e3f70*/  LDL.LU R201, [R1+0x30] ;  /* 0x0000300001c97983 */ /* 0x000ee20000300800 */
[-C--:B------:R-:W-:Y:S02]  /*e3f80*/  LEA R24, P1, R5, R3.reuse, 0x2 ;  /* 0x0000000305187211 */ /* 0x080fe400078210ff */
[-C--:B------:R-:W-:Y:S02]  /*e3f90*/  LEA R10, P5, R27, R3.reuse, 0x2 ;  /* 0x000000031b0a7211 */ /* 0x080fe400078a10ff */
[C---:B------:R-:W-:Y:S02]  /*e3fa0*/  LEA R6, P6, R26.reuse, R3, 0x2 ;  /* 0x000000031a067211 */ /* 0x040fe400078c10ff */
[-C--:B------:R-:W-:Y:S02]  /*e3fb0*/  LEA.HI.X.SX32 R25, R5, R2.reuse, 0x2, P1 ;  /* 0x0000000205197211 */ /* 0x080fe400008f16ff */
[-C--:B------:R-:W-:Y:S02]  /*e3fc0*/  LEA.HI.X.SX32 R11, R27, R2.reuse, 0x2, P5 ;  /* 0x000000021b0b7211 */ /* 0x080fe400028f16ff */
[----:B------:R-:W-:-:S02]  /*e3fd0*/  LEA.HI.X.SX32 R7, R26, R2, 0x2, P6 ;  /* 0x000000021a077211 */ /* 0x000fc400030f16ff */
[----:B------:R-:W-:Y:S01]  /*e3fe0*/  MOV R5, R183 ;  /* 0x000000b700057202 */ /* 0x000fe20000000f00 */
        /* <DEDUP_REMOVED lines=9> */
[----:B------:R-:W-:Y:S01]  /*e4080*/  IMAD.MOV.U32 R193, RZ, RZ, R197 ;  /* 0x000000ffffc17224 */ /* 0x000fe200078e00c5 */
[----:B--2---:R-:W-:-:S02]  /*e4090*/  MOV R195, R199 ;  /* 0x000000c700c37202 */ /* 0x004fc40000000f00 */
[----:B------:R-:W2:Y:S01]  /*e40a0*/  LDL.LU R199, [R1+0xa8] ;  /* 0x0000a80001c77983 */ /* 0x000ea20000300800 */
[----:B---3--:R-:W-:-:S03]  /*e40b0*/  IMAD.MOV.U32 R197, RZ, RZ, R201 ;  /* 0x000000ffffc57224 */ /* 0x008fc600078e00c9 */
[----:B------:R-:W3:Y:S01]  /*e40c0*/  LDL.LU R201, [R1+0x90] ;  /* 0x0000900001c97983 */ /* 0x000ee20000300800 */
[-C--:B-1----:R-:W-:Y:S02]  /*e40d0*/  LEA R24, P1, R86, R3.reuse, 0x2 ;  /* 0x0000000356187211 */ /* 0x082fe400078210ff */
[CC--:B----4-:R-:W-:Y:S02]  /*e40e0*/  LEA R10, P5, R9.reuse, R3.reuse, 0x2 ;  /* 0x00000003090a7211 */ /* 0x0d0fe400078a10ff */
[----:B------:R-:W-:Y:S02]  /*e40f0*/  LEA R6, P6, R30, R3, 0x2 ;  /* 0x000000031e067211 */ /* 0x000fe400078c10ff */
[-C--:B------:R-:W-:Y:S02]  /*e4100*/  LEA.HI.X.SX32 R25, R86, R2.reuse, 0x2, P1 ;  /* 0x0000000256197211 */ /* 0x080fe400008f16ff */
[-C--:B------:R-:W-:Y:S01]  /*e4110*/  LEA.HI.X.SX32 R11, R9, R2.reuse, 0x2, P5 ;  /* 0x00000002090b7211 */ /* 0x080fe200028f16ff */
[----:B------:R-:W-:Y:S01]  /*e4120*/  IMAD.MOV.U32 R88, RZ, RZ, R185 ;  /* 0x000000ffff587224 */ /* 0x000fe200078e00b9 */
[----:B------:R-:W-:Y:S01]  /*e4130*/  LEA.HI.X.SX32 R7, R30, R2, 0x2, P6 ;  /* 0x000000021e077211 */ /* 0x000fe200030f16ff */
        /* <DEDUP_REMOVED lines=12> */
[----:B------:R-:W-:Y:S01]  /*e4200*/  MOV R242, R19 ;  /* 0x0000001300f27202 */ /* 0x000fe20000000f00 */
[----:B------:R-:W-:Y:S01]  /*e4210*/  VIADD R252, R19, UR29 ;  /* 0x0000001d13fc7c36 */ /* 0x000fe20008000000 */
[----:B-1----:R-:W-:-:S02]  /*e4220*/  LEA R24, P1, R86, R3, 0x2 ;  /* 0x0000000356187211 */ /* 0x002fc400078210ff */
[----:B--2---:R-:W-:Y:S02]  /*e4230*/  MOV R193, R199 ;  /* 0x000000c700c17202 */ /* 0x004fe40000000f00 */
[-C--:B----4-:R-:W-:Y:S01]  /*e4240*/  LEA R10, P5, R8, R3.reuse, 0x2 ;  /* 0x00000003080a7211 */ /* 0x090fe200078a10ff */
[----:B------:R-:W2:Y:S01]  /*e4250*/  LDL.LU R199, [R1+0xb0] ;  /* 0x0000b00001c77983 */ /* 0x000ea20000300800 */
[----:B------:R-:W-:Y:S01]  /*e4260*/  LEA R6, P6, R22, R3, 0x2 ;  /* 0x0000000316067211 */ /* 0x000fe200078c10ff */
[----:B------:R-:W-:Y:S01]  /*e4270*/  IMAD.MOV.U32 R203, RZ, RZ, R204 ;  /* 0x000000ffffcb7224 */ /* 0x000fe200078e00cc */
[----:B------:R-:W-:Y:S01]  /*e4280*/  ULDC UR29, c[0x0][0x248] ;  /* 0x00009200001d7ab9 */ /* 0x000fe20000000800 */
[----:B------:R-:W4:Y:S01]  /*e4290*/  LDL.LU R19, [R1+0x46f0] ;  /* 0x0046f00001137983 */ /* 0x000f220000300800 */
[----:B---3--:R-:W-:-:S03]  /*e42a0*/  IMAD.MOV.U32 R195, RZ, RZ, R201 ;  /* 0x000000ffffc37224 */ /* 0x008fc600078e00c9 */
[----:B------:R-:W3:Y:S01]  /*e42b0*/  LDL.LU R201, [R1+0xb4] ;  /* 0x0000b40001c97983 */ /* 0x000ee20000300800 */
[-C--:B------:R-:W-:Y:S02]  /*e42c0*/  LEA.HI.X.SX32 R25, R86, R2.reuse, 0x2, P1 ;  /* 0x0000000256197211 */ /* 0x080fe400008f16ff */
[-C--:B------:R-:W-:Y:S02]  /*e42d0*/  LEA.HI.X.SX32 R11, R8, R2.reuse, 0x2, P5 ;  /* 0x00000002080b7211 */ /* 0x080fe400028f16ff */
[----:B------:R-:W-:Y:S01]  /*e42e0*/  LEA.HI.X.SX32 R7, R22, R2, 0x2, P6 ;  /* 0x0000000216077211 */ /* 0x000fe200030f16ff */
        /* <DEDUP_REMOVED lines=11> */
[----:B---3--:R-:W-:-:S02]  /*e43a0*/  MOV R195, R201 ;  /* 0x000000c900c37202 */ /* 0x008fc40000000f00 */
[----:B------:R-:W3:Y:S04]  /*e43b0*/  LDL.LU R201, [R1+0xb8] ;  /* 0x0000b80001c97983 */ /* 0x000ee80000300800 */
[----:B------:R-:W4:Y:S01]  /*e43c0*/  LDL.LU R203, [R1+0xdc] ;  /* 0x0000dc0001cb7983 */ /* 0x000f220000300800 */
[-C--:B-1----:R-:W-:Y:S02]  /*e43d0*/  LEA R24, P1, R90, R3.reuse, 0x2 ;  /* 0x000000035a187211 */ /* 0x082fe400078210ff */
[-C--:B------:R-:W-:Y:S02]  /*e43e0*/  LEA R10, P5, R4, R3.reuse, 0x2 ;  /* 0x00000003040a7211 */ /* 0x080fe400078a10ff */
[----:B------:R-:W-:Y:S02]  /*e43f0*/  LEA R6, P6, R31, R3, 0x2 ;  /* 0x000000031f067211 */ /* 0x000fe400078c10ff */
[----:B------:R-:W-:Y:S01]  /*e4400*/  MOV R187, R193 ;  /* 0x000000c100bb7202 */ /* 0x000fe20000000f00 */
[----:B--2---:R-:W-:Y:S01]  /*e4410*/  IMAD.MOV.U32 R193, RZ, RZ, R199 ;  /* 0x000000ffffc17224 */ /* 0x004fe200078e00c7 */
[-C--:B------:R-:W-:Y:S01]  /*e4420*/  LEA.HI.X.SX32 R25, R90, R2.reuse, 0x2, P1 ;  /* 0x000000025a197211 */ /* 0x080fe200008f16ff */
[----:B------:R-:W-:Y:S01]  /*e4430*/  IMAD.MOV.U32 R90, RZ, RZ, R185 ;  /* 0x000000ffff5a7224 */ /* 0x000fe200078e00b9 */
[----:B------:R-:W-:-:S02]  /*e4440*/  LEA.HI.X.SX32 R11, R4, R2, 0x2, P5 ;  /* 0x00000002040b7211 */ /* 0x000fc400028f16ff */
[----:B------:R-:W-:Y:S01]  /*e4450*/  MOV R199, R209 ;  /* 0x000000d100c77202 */ /* 0x000fe20000000f00 */
[----:B------:R-:W-:Y:S01]  /*e4460*/  IMAD.MOV.U32 R209, RZ, RZ, R211 ;  /* 0x000000ffffd17224 */ /* 0x000fe200078e00d3 */
[----:B------:R-:W-:Y:S01]  /*e4470*/  LEA.HI.X.SX32 R7, R31, R2, 0x2, P6 ;  /* 0x000000021f077211 */ /* 0x000fe200030f16ff */
[----:B------:R-:W2:Y:S01]  /*e4480*/  LDL.LU R211, [R1+0x1164] ;  /* 0x0011640001d37983 */ /* 0x000ea20000300800 */
[----:B------:R-:W-:-:S03]  /*e4490*/  MOV R4, R183 ;  /* 0x000000b700047202 */ /* 0x000fc60000000f00 */
[----:B------:R1:W-:Y:S01]  /*e44a0*/  STL.64 [R1+0x220], R24 ;  /* 0x0002201801007387 */ /* 0x0003e20000100a00 */
[----:B------:R-:W-:Y:S01]  /*e44b0*/  MOV R183, R187 ;  /* 0x000000bb00b77202 */ /* 0x000fe20000000f00 */
[----:B------:R-:W-:Y:S02]  /*e44c0*/  IMAD.MOV.U32 R185, RZ, RZ, R189 ;  /* 0x000000ffffb97224 */ /* 0x000fe400078e00bd */
[----:B------:R-:W-:Y:S01]  /*e44d0*/  STL.64 [R1+0x218], R10 ;  /* 0x0002180a01007387 */ /* 0x000fe20000100a00 */
[----:B------:R-:W-:Y:S01]  /*e44e0*/  MOV R187, R191 ;  /* 0x000000bf00bb7202 */ /* 0x000fe20000000f00 */
[----:B------:R-:W-:Y:S02]  /*e44f0*/  IMAD.MOV.U32 R189, RZ, RZ, R193 ;  /* 0x000000ffffbd7224 */ /* 0x000fe400078e00c1 */
[----:B------:R1:W-:Y:S01]  /*e4500*/  STL.64 [R1+0x210], R6 ;  /* 0x0002100601007387 */ /* 0x0003e20000100a00 */
[----:B------:R-:W-:Y:S02]  /*e4510*/  MOV R191, R195 ;  /* 0x000000c300bf7202 */ /* 0x000fe40000000f00 */
[C---:B-1----:R-:W-:Y:S01]  /*e4520*/  LEA R24, P1, R90.reuse, R3, 0x2 ;  /* 0x000000035a187211 */ /* 0x042fe200078210ff */
[----:B------:R-:W-:Y:S01]  /*e4530*/  IMAD.MOV.U32 R193, RZ, RZ, R197 ;  /* 0x000000ffffc17224 */ /* 0x000fe200078e00c5 */
[----:B------:R-:W-:Y:S01]  /*e4540*/  MOV R195, R199 ;  /* 0x000000c700c37202 */ /* 0x000fe20000000f00 */
[----:B------:R-:W-:Y:S01]  /*e4550*/  IMAD.MOV.U32 R199, RZ, RZ, R205 ;  /* 0x000000ffffc77224 */ /* 0x000fe200078e00cd */
[----:B------:R-:W-:-:S02]  /*e4560*/  LEA.HI.X.SX32 R25, R90, R2, 0x2, P1 ;  /* 0x000000025a197211 */ /* 0x000fc400008f16ff */
[C---:B------:R-:W-:Y:S02]  /*e4570*/  LEA R6, P5, R5.reuse, R3, 0x2 ;  /* 0x0000000305067211 */ /* 0x040fe400078a10ff */
[----:B------:R-:W-:Y:S02]  /*e4580*/  MOV R205, R235 ;  /* 0x000000eb00cd7202 */ /* 0x000fe40000000f00 */
[----:B------:R-:W-:Y:S01]  /*e4590*/  LEA.HI.X.SX32 R7, R5, R2, 0x2, P5 ;  /* 0x0000000205077211 */ /* 0x000fe200028f16ff */
[----:B------:R-:W2:Y:S01]  /*e45a0*/  LDL.LU R235, [R1+0x11a0] ;  /* 0x0011a00001eb7983 */ /* 0x000ea20000300800 */
[----:B------:R-:W-:Y:S02]  /*e45b0*/  MOV R5, R185 ;  /* 0x000000b900057202 */ /* 0x000fe40000000f00 */
[----:B------:R-:W-:Y:S02]  /*e45c0*/  MOV R185, R189 ;  /* 0x000000bd00b97202 */ /* 0x000fe40000000f00 */
[----:B------:R-:W-:-:S02]  /*e45d0*/  LEA R10, P6, R23, R3, 0x2 ;  /* 0x00000003170a7211 */ /* 0x000fc400078c10ff */
[----:B------:R-:W-:Y:S01]  /*e45e0*/  MOV R189, R193 ;  /* 0x000000c100bd7202 */ /* 0x000fe20000000f00 */
[----:B------:R-:W-:Y:S01]  /*e45f0*/  IMAD.MOV.U32 R207, RZ, RZ, R208 ;  /* 0x000000ffffcf7224 */ /* 0x000fe200078e00d0 */
[----:B------:R-:W-:Y:S01]  /*e4600*/  LEA.HI.X.SX32 R11, R23, R2, 0x2, P6 ;  /* 0x00000002170b7211 */ /* 0x000fe200030f16ff */
[----:B---3--:R-:W-:Y:S01]  /*e4610*/  IMAD.MOV.U32 R197, RZ, RZ, R201 ;  /* 0x000000ffffc57224 */ /* 0x008fe200078e00c9 */
[----:B----4-:R-:W-:Y:S02]  /*e4620*/  MOV R201, R203 ;  /* 0x000000cb00c97202 */ /* 0x010fe40000000f00 */
[----:B------:R-:W-:Y:S01]  /*e4630*/  MOV R203, R215 ;  /* 0x000000d700cb7202 */ /* 0x000fe20000000f00 */
[----:B------:R-:W-:Y:S02]  /*e4640*/  IMAD.MOV.U32 R215, RZ, RZ, R225 ;  /* 0x000000ffffd77224 */ /* 0x000fe400078e00e1 */
[----:B------:R-:W3:Y:S04]  /*e4650*/  LDL.LU R225, [R1+0x1170] ;  /* 0x0011700001e17983 */ /* 0x000ee80000300800 */
[----:B------:R-:W-:Y:S01]  /*e4660*/  STL.64 [R1+0x208], R24 ;  /* 0x0002081801007387 */ /* 0x000fe20000100a00 */
[----:B------:R-:W-:-:S03]  /*e4670*/  MOV R193, R197 ;  /* 0x000000c500c17202 */ /* 0x000fc60000000f00 */
[----:B------:R1:W-:Y:S01]  /*e4680*/  STL.64 [R1+0x200], R6 ;  /* 0x0002000601007387 */ /* 0x0003e20000100a00 */
[----:B------:R-:W-:Y:S02]  /*e4690*/  IMAD.MOV.U32 R197, RZ, RZ, R199 ;  /* 0x000000ffffc57224 */ /* 0x000fe400078e00c7 */
[----:B------:R-:W-:Y:S02]  /*e46a0*/  IMAD.MOV.U32 R199, RZ, RZ, R205 ;  /* 0x000000ffffc77224 */ /* 0x000fe400078e00cd */
[----:B------:R-:W-:Y:S02]  /*e46b0*/  IMAD.MOV.U32 R205, RZ, RZ, R213 ;  /* 0x000000ffffcd7224 */ /* 0x000fe400078e00d5 */
[----:B-1----:R-:W-:Y:S02]  /*e46c0*/  IMAD.MOV.U32 R6, RZ, RZ, R183 ;  /* 0x000000ffff067224 */ /* 0x002fe400078e00b7 */
[----:B------:R-:W-:Y:S02]  /*e46d0*/  IMAD.MOV.U32 R183, RZ, RZ, R187 ;  /* 0x000000ffffb77224 */ /* 0x000fe400078e00bb */
[----:B------:R-:W-:-:S02]  /*e46e0*/  IMAD.MOV.U32 R187, RZ, RZ, R191 ;  /* 0x000000ffffbb7224 */ /* 0x000fc400078e00bf */
[----:B------:R-:W-:Y:S01]  /*e46f0*/  IMAD.MOV.U32 R7, RZ, RZ, R183 ;  /* 0x000000ffff077224 */ /* 0x000fe200078e00b7 */
[----:B------:R-:W-:Y:S01]  /*e4700*/  MOV R183, R185 ;  /* 0x000000b900b77202 */ /* 0x000fe20000000f00 */
[----:B------:R-:W-:Y:S01]  /*e4710*/  IMAD.MOV.U32 R191, RZ, RZ, R195 ;  /* 0x000000ffffbf7224 */ /* 0x000fe200078e00c3 */
[----:B------:R-:W-:Y:S01]  /*e4720*/  MOV R195, R203 ;  /* 0x000000cb00c37202 */ /* 0x000fe20000000f00 */
[----:B------:R-:W-:Y:S01]  /*e4730*/  IMAD.MOV.U32 R185, RZ, RZ, R187 ;  /* 0x000000ffffb97224 */ /* 0x000fe200078e00bb */
[----:B------:R-:W-:Y:S02]  /*e4740*/  MOV R213, R223 ;  /* 0x000000df00d57202 */ /* 0x000fe40000000f00 */
[----:B------:R-:W-:Y:S01]  /*e4750*/  MOV R203, R207 ;  /* 0x000000cf00cb7202 */ /* 0x000fe20000000f00 */
[----:B------:R-:W4:Y:S01]  /*e4760*/  LDL.LU R223, [R1+0x1194] ;  /* 0x0011940001df7983 */ /* 0x000f220000300800 */
[----:B------:R-:W-:Y:S01]  /*e4770*/  MOV R187, R189 ;  /* 0x000000bd00bb7202 */ /* 0x000fe20000000f00 */
[----:B------:R-:W-:Y:S01]  /*e4780*/  IMAD.MOV.U32 R189, RZ, RZ, R199 ;  /* 0x000000ffffbd7224 */ /* 0x000fe200078e00c7 */
[----:B------:R-:W-:Y:S01]  /*e4790*/  MOV R199, R205 ;  /* 0x000000cd00c77202 */ /* 0x000fe20000000f00 */
[----:B------:R-:W2:Y:S04]  /*e47a0*/  LDL.LU R207, [R1+0xe4] ;  /* 0x0000e40001cf7983 */ /* 0x000ea80000300800 */
[----:B------:R1:W-:Y:S04]  /*e47b0*/  STL.64 [R1+0x1f8], R10 ;  /* 0x0001f80a01007387 */ /* 0x0003e80000100a00 */
[----:B------:R-:W3:Y:S01]  /*e47c0*/  LDL.LU R205, [R1+0xcc] ;  /* 0x0000cc0001cd7983 */ /* 0x000ee20000300800 */
[----:B------:R-:W-:-:S04]  /*e47d0*/  LEA R22, P1, R7, R3, 0x2 ;  /* 0x0000000307167211 */ /* 0x000fc800078210ff */
[----:B------:R-:W-:Y:S02]  /*e47e0*/  LEA.HI.X.SX32 R23, R7, R2, 0x2, P1 ;  /* 0x0000000207177211 */ /* 0x000fe400008f16ff */
[----:B------:R-:W-:Y:S01]  /*e47f0*/  MOV R7, R183 ;  /* 0x000000b700077202 */ /* 0x000fe20000000f00 */
[----:B------:R-:W-:Y:S01]  /*e4800*/  IMAD.MOV.U32 R183, RZ, RZ, R185 ;  /* 0x000000ffffb77224 */ /* 0x000fe200078e00b9 */
[----:B------:R-:W-:Y:S01]  /*e4810*/  MOV R185, R187 ;  /* 0x000000bb00b97202 */ /* 0x000fe20000000f00 */
[----:B------:R-:W-:Y:S01]  /*e4820*/  IMAD.MOV.U32 R187, RZ, RZ, R189 ;  /* 0x000000ffffbb7224 */ /* 0x000fe200078e00bd */
[----:B------:R-:W-:Y:S01]  /*e4830*/  MOV R189, R199 ;  /* 0x000000c700bd7202 */ /* 0x000fe20000000f00 */
[----:B------:R-:W-:Y:S01]  /*e4840*/  STL.64 [R1+0x1f0], R22 ;  /* 0x0001f01601007387 */ /* 0x000fe20000100a00 */
[----:B---3--:R-:W-:Y:S01]  /*e4850*/  IMAD.MOV.U32 R199, RZ, RZ, R205 ;  /* 0x000000ffffc77224 */ /* 0x008fe200078e00cd */
[----:B------:R-:W-:Y:S01]  /*e4860*/  MOV R205, R219 ;  /* 0x000000db00cd7202 */ /* 0x000fe20000000f00 */
[----:B------:R-:W-:-:S02]  /*e4870*/  IMAD.MOV.U32 R219, RZ, RZ, R233 ;  /* 0x000000ffffdb7224 */ /* 0x000fc400078e00e9 */
[----:B------:R-:W3:Y:S01]  /*e4880*/  LDL.LU R233, [R1+0x1168] ;  /* 0x0011680001e97983 */ /* 0x000ee20000300800 */
[CC--:B------:R-:W-:Y:S02]  /*e4890*/  LEA R24, P5, R88.reuse, R3.reuse, 0x2 ;  /* 0x0000000358187211 */ /* 0x0c0fe400078a10ff */
[C---:B-1----:R-:W-:Y:S02]  /*e48a0*/  LEA R10, P6, R9.reuse, R3, 0x2 ;  /* 0x00000003090a7211 */ /* 0x042fe400078c10ff */
[-C--:B------:R-:W-:Y:S02]  /*e48b0*/  LEA.HI.X.SX32 R25, R88, R2.reuse, 0x2, P5 ;  /* 0x0000000258197211 */ /* 0x080fe400028f16ff */
[----:B------:R-:W-:Y:S01]  /*e48c0*/  LEA.HI.X.SX32 R11, R9, R2, 0x2, P6 ;  /* 0x00000002090b7211 */ /* 0x000fe200030f16ff */
[----:B------:R-:W-:Y:S01]  /*e48d0*/  IMAD.MOV.U32 R9, RZ, RZ, R183 ;  /* 0x000000ffff097224 */ /* 0x000fe200078e00b7 */
[----:B------:R-:W-:Y:S01]  /*e48e0*/  MOV R88, R185 ;  /* 0x000000b900587202 */ /* 0x000fe20000000f00 */
[----:B------:R-:W-:Y:S01]  /*e48f0*/  IMAD.MOV.U32 R183, RZ, RZ, R187 ;  /* 0x000000ffffb77224 */ /* 0x000fe200078e00bb */
[----:B------:R1:W-:Y:S01]  /*e4900*/  STL.64 [R1+0x1e8], R24 ;  /* 0x0001e81801007387 */ /* 0x0003e20000100a00 */
[----:B------:R-:W-:Y:S01]  /*e4910*/  MOV R185, R189 ;  /* 0x000000bd00b97202 */ /* 0x000fe20000000f00 */
[----:B------:R-:W-:-:S02]  /*e4920*/  IMAD.MOV.U32 R187, RZ, RZ, R205 ;  /* 0x000000ffffbb7224 */ /* 0x000fc400078e00cd */
[----:B------:R4:W-:Y:S01]  /*e4930*/  STL.64 [R1+0x1e0], R10 ;  /* 0x0001e00a01007387 */ /* 0x0009e20000100a00 */
[----:B------:R-:W-:-:S03]  /*e4940*/  IMAD.MOV.U32 R189, RZ, RZ, R20 ;  /* 0x000000ffffbd7224 */ /* 0x000fc600078e0014 */
[----:B------:R-:W2:Y:S01]  /*e4950*/  LDL.LU R20, [R1+0x46ec] ;  /* 0x0046ec0001147983 */ /* 0x000ea20000300800 */
[----:B---3--:R-:W-:Y:S02]  /*e4960*/  MOV R205, R233 ;  /* 0x000000e900cd7202 */ /* 0x008fe40000000f00 */
[----:B------:R-:W-:Y:S02]  /*e4970*/  MOV R233, R21 ;  /* 0x0000001500e97202 */ /* 0x000fe40000000f00 */
[----:B------:R-:W3:Y:S01]  /*e4980*/  LDL.LU R21, [R1+0x46e8] ;  /* 0x0046e80001157983 */ /* 0x000ee20000300800 */
[-C--:B-1----:R-:W-:Y:S02]  /*e4990*/  LEA R24, P1, R88, R3.reuse, 0x2 ;  /* 0x0000000358187211 */ /* 0x082fe400078210ff */
[----:B------:R-:W-:Y:S02]  /*e49a0*/  LEA R22, P5, R86, R3, 0x2 ;  /* 0x0000000356167211 */ /* 0x000fe400078a10ff */
[----:B------:R-:W-:-:S02]  /*e49b0*/  LEA.HI.X.SX32 R25, R88, R2, 0x2, P1 ;  /* 0x0000000258197211 */ /* 0x000fc400008f16ff */
[-C--:B------:R-:W-:Y:S02]  /*e49c0*/  LEA.HI.X.SX32 R23, R86, R2.reuse, 0x2, P5 ;  /* 0x0000000256177211 */ /* 0x080fe400028f16ff */
[CC--:B----4-:R-:W-:Y:S01]  /*e49d0*/  LEA R10, P6, R8.reuse, R3.reuse, 0x2 ;  /* 0x00000003080a7211 */ /* 0x0d0fe200078c10ff */
[----:B------:R-:W-:Y:S03]  /*e49e0*/  STL.64 [R1+0x1d8], R24 ;  /* 0x0001d81801007387 */ /* 0x000fe60000100a00 */
[----:B------:R-:W-:Y:S01]  /*e49f0*/  LEA.HI.X.SX32 R11, R8, R2, 0x2, P6 ;  /* 0x00000002080b7211 */ /* 0x000fe200030f16ff */
[----:B------:R1:W-:Y:S04]  /*e4a00*/  STL.64 [R1+0x1d0], R22 ;  /* 0x0001d01601007387 */ /* 0x0003e80000100a00 */
[----:B------:R2:W-:Y:S01]  /*e4a10*/  STL.64 [R1+0x1c8], R10 ;  /* 0x0001c80a01007387 */ /* 0x0005e20000100a00 */
[----:B-1----:R-:W-:-:S04]  /*e4a20*/  LEA R22, P5, R4, R3, 0x2 ;  /* 0x0000000304167211 */ /* 0x002fc800078a10ff */
[-C--:B------:R-:W-:Y:S01]  /*e4a30*/  LEA.HI.X.SX32 R23, R4, R2.reuse, 0x2, P5 ;  /* 0x0000000204177211 */ /* 0x080fe200028f16ff */
[----:B------:R-:W-:Y:S01]  /*e4a40*/  IMAD.MOV.U32 R4, RZ, RZ, R183 ;  /* 0x000000ffff047224 */ /* 0x000fe200078e00b7 */
[C---:B--2---:R-:W-:Y:S02]  /*e4a50*/  LEA R10, P6, R20.reuse, R3, 0x2 ;  /* 0x00000003140a7211 */ /* 0x044fe400078c10ff */
[----:B------:R-:W-:Y:S01]  /*e4a60*/  MOV R183, R185 ;  /* 0x000000b900b77202 */ /* 0x000fe20000000f00 */
[----:B------:R-:W-:Y:S01]  /*e4a70*/  IMAD.MOV.U32 R185, RZ, RZ, R187 ;  /* 0x000000ffffb97224 */ /* 0x000fe200078e00bb */
[----:B------:R-:W-:Y:S02]  /*e4a80*/  LEA.HI.X.SX32 R11, R20, R2, 0x2, P6 ;  /* 0x00000002140b7211 */ /* 0x000fe400030f16ff */
[----:B------:R-:W-:Y:S01]  /*e4a90*/  MOV R187, R189 ;  /* 0x000000bd00bb7202 */ /* 0x000fe20000000f00 */
[----:B------:R-:W-:Y:S01]  /*e4aa0*/  IMAD.MOV.U32 R189, RZ, RZ, R191 ;  /* 0x000000ffffbd7224 */ /* 0x000fe200078e00bf */
[----:B------:R-:W-:Y:S01]  /*e4ab0*/  MOV R191, R193 ;  /* 0x000000c100bf7202 */ /* 0x000fe20000000f00 */
[----:B------:R-:W-:Y:S01]  /*e4ac0*/  IMAD.MOV.U32 R193, RZ, RZ, R195 ;  /* 0x000000ffffc17224 */ /* 0x000fe200078e00c3 */
[----:B------:R-:W-:Y:S01]  /*e4ad0*/  MOV R195, R197 ;  /* 0x000000c500c37202 */ /* 0x000fe20000000f00 */
[----:B------:R-:W-:Y:S01]  /*e4ae0*/  IMAD.MOV.U32 R197, RZ, RZ, R215 ;  /* 0x000000ffffc57224 */ /* 0x000fe200078e00d7 */
[----:B------:R-:W-:-:S02]  /*e4af0*/  MOV R215, R18 ;  /* 0x0000001200d77202 */ /* 0x000fc40000000f00 */
[----:B---3--:R-:W-:-:S04]  /*e4b00*/  LEA R24, P1, R21, R3, 0x2 ;  /* 0x0000000315187211 */ /* 0x008fc800078210ff */
[----:B------:R-:W-:Y:S02]  /*e4b10*/  LEA.HI.X.SX32 R25, R21, R2, 0x2, P1 ;  /* 0x0000000215197211 */ /* 0x000fe400008f16ff */
[----:B------:R-:W-:-:S03]  /*e4b20*/  LEA R20, P1, R4, R3, 0x2 ;  /* 0x0000000304147211 */ /* 0x000fc600078210ff */
[----:B------:R-:W-:Y:S01]  /*e4b30*/  STL.64 [R1+0x1c0], R24 ;  /* 0x0001c01801007387 */ /* 0x000fe20000100a00 */
[----:B------:R-:W-:-:S03]  /*e4b40*/  LEA.HI.X.SX32 R21, R4, R2, 0x2, P1 ;  /* 0x0000000204157211 */ /* 0x000fc600008f16ff */
[----:B------:R1:W-:Y:S01]  /*e4b50*/  STL.64 [R1+0x1b8], R22 ;  /* 0x0001b81601007387 */ /* 0x0003e20000100a00 */
[----:B------:R-:W-:-:S03]  /*e4b60*/  MOV R4, R183 ;  /* 0x000000b700047202 */ /* 0x000fc60000000f00 */
[----:B------:R2:W-:Y:S04]  /*e4b70*/  STL.64 [R1+0x1b0], R10 ;  /* 0x0001b00a01007387 */ /* 0x0005e80000100a00 */
[----:B------:R-:W3:Y:S01]  /*e4b80*/  LDL.LU R18, [R1+0x46e4] ;  /* 0x0046e40001127983 */ /* 0x000ee20000300800 */
[CC--:B-1----:R-:W-:Y:S02]  /*e4b90*/  LEA R22, P5, R6.reuse, R3.reuse, 0x2 ;  /* 0x0000000306167211 */ /* 0x0c2fe400078a10ff */
[----:B--2---:R-:W-:Y:S02]  /*e4ba0*/  LEA R10, P6, R5, R3, 0x2 ;  /* 0x00000003050a7211 */ /* 0x004fe400078c10ff */
[----:B------:R-:W-:Y:S02]  /*e4bb0*/  LEA.HI.X.SX32 R23, R6, R2, 0x2, P5 ;  /* 0x0000000206177211 */ /* 0x000fe400028f16ff */
[----:B------:R-:W-:-:S02]  /*e4bc0*/  MOV R6, R4 ;  /* 0x0000000400067202 */ /* 0x000fc40000000f00 */
[----:B------:R-:W-:Y:S01]  /*e4bd0*/  MOV R4, R187 ;  /* 0x000000bb00047202 */ /* 0x000fe20000000f00 */
[----:B------:R-:W-:Y:S01]  /*e4be0*/  IMAD.MOV.U32 R187, RZ, RZ, R189 ;  /* 0x000000ffffbb7224 */ /* 0x000fe200078e00bd */
[----:B------:R-:W-:Y:S02]  /*e4bf0*/  LEA.HI.X.SX32 R11, R5, R2, 0x2, P6 ;  /* 0x00000002050b7211 */ /* 0x000fe400030f16ff */
[----:B------:R-:W-:Y:S01]  /*e4c00*/  MOV R189, R191 ;  /* 0x000000bf00bd7202 */ /* 0x000fe20000000f00 */
[----:B------:R-:W-:Y:S01]  /*e4c10*/  IMAD.MOV.U32 R191, RZ, RZ, R193 ;  /* 0x000000ffffbf7224 */ /* 0x000fe200078e00c1 */
[----:B------:R-:W-:Y:S01]  /*e4c20*/  MOV R193, R195 ;  /* 0x000000c300c17202 */ /* 0x000fe20000000f00 */
[----:B------:R-:W-:Y:S01]  /*e4c30*/  STL.64 [R1+0x1a8], R20 ;  /* 0x0001a81401007387 */ /* 0x000fe20000100a00 */
[----:B------:R-:W-:Y:S01]  /*e4c40*/  IMAD.MOV.U32 R195, RZ, RZ, R197 ;  /* 0x000000ffffc37224 */ /* 0x000fe200078e00c5 */
[----:B------:R-:W-:Y:S01]  /*e4c50*/  MOV R197, R203 ;  /* 0x000000cb00c57202 */ /* 0x000fe20000000f00 */
[----:B------:R-:W-:Y:S01]  /*e4c60*/  IMAD.MOV.U32 R203, RZ, RZ, R14 ;  /* 0x000000ffffcb7224 */ /* 0x000fe200078e000e */
[----:B------:R1:W-:Y:S04]  /*e4c70*/  STL.64 [R1+0x1a0], R22 ;  /* 0x0001a01601007387 */ /* 0x0003e80000100a00 */
[----:B------:R-:W-:Y:S04]  /*e4c80*/  STL.64 [R1+0x198], R10 ;  /* 0x0001980a01007387 */ /* 0x000fe80000100a00 */
[----:B------:R-:W2:Y:S01]  /*e4c90*/  LDL.LU R14, [R1+0x46e0] ;  /* 0x0046e000010e7983 */ /* 0x000ea20000300800 */
[----:B------:R-:W-:Y:S01]  /*e4ca0*/  IMAD.MOV.U32 R5, RZ, RZ, R185 ;  /* 0x000000ffff057224 */ /* 0x000fe200078e00b9 */
[----:B-1----:R-:W-:-:S04]  /*e4cb0*/  LEA R22, P1, R6, R3, 0x2 ;  /* 0x0000000306167211 */ /* 0x002fc800078210ff */
[----:B------:R-:W-:Y:S01]  /*e4cc0*/  LEA.HI.X.SX32 R23, R6, R2, 0x2, P1 ;  /* 0x0000000206177211 */ /* 0x000fe200008f16ff */
[----:B------:R-:W-:Y:S01]  /*e4cd0*/  IMAD.MOV.U32 R6, RZ, RZ, R5 ;  /* 0x000000ffff067224 */ /* 0x000fe200078e0005 */
[----:B------:R-:W-:-:S03]  /*e4ce0*/  LEA R20, P5, R7, R3, 0x2 ;  /* 0x0000000307147211 */ /* 0x000fc600078a10ff */
[----:B------:R-:W-:Y:S01]  /*e4cf0*/  IMAD.MOV.U32 R8, RZ, RZ, R6 ;  /* 0x000000ffff087224 */ /* 0x000fe200078e0006 */
[----:B------:R-:W-:Y:S01]  /*e4d00*/  MOV R5, R4 ;  /* 0x0000000400057202 */ /* 0x000fe20000000f00 */
[----:B------:R-:W-:Y:S01]  /*e4d10*/  IMAD.MOV.U32 R4, RZ, RZ, R187 ;  /* 0x000000ffff047224 */ /* 0x000fe200078e00bb */
[----:B------:R1:W-:Y:S01]  /*e4d20*/  STL.64 [R1+0x190], R22 ;  /* 0x0001901601007387 */ /* 0x0003e20000100a00 */
[----:B------:R-:W-:Y:S02]  /*e4d30*/  LEA.HI.X.SX32 R21, R7, R2, 0x2, P5 ;  /* 0x0000000207157211 */ /* 0x000fe400028f16ff */
[----:B------:R-:W-:Y:S01]  /*e4d40*/  MOV R7, R5 ;  /* 0x0000000500077202 */ /* 0x000fe20000000f00 */
[----:B------:R-:W-:Y:S01]  /*e4d50*/  IMAD.MOV.U32 R6, RZ, RZ, R4 ;  /* 0x000000ffff067224 */ /* 0x000fe200078e0004 */
[----:B------:R-:W-:Y:S01]  /*e4d60*/  MOV R5, R189 ;  /* 0x000000bd00057202 */ /* 0x000fe20000000f00 */
[----:B------:R-:W-:Y:S01]  /*e4d70*/  IMAD.MOV.U32 R4, RZ, RZ, R191 ;  /* 0x000000ffff047224 */ /* 0x000fe200078e00bf */
[----:B-1----:R-:W-:-:S02]  /*e4d80*/  LEA R22, P1, R8, R3, 0x2 ;  /* 0x0000000308167211 */ /* 0x002fc400078210ff */
[----:B------:R-:W-:Y:S02]  /*e4d90*/  MOV R191, R193 ;  /* 0x000000c100bf7202 */ /* 0x000fe40000000f00 */
[----:B------:R-:W-:Y:S02]  /*e4da0*/  LEA.HI.X.SX32 R23, R8, R2, 0x2, P1 ;  /* 0x0000000208177211 */ /* 0x000fe400008f16ff */
[----:B------:R-:W-:Y:S01]  /*e4db0*/  MOV R8, R7 ;  /* 0x0000000700087202 */ /* 0x000fe20000000f00 */
[----:B------:R-:W-:Y:S01]  /*e4dc0*/  IMAD.MOV.U32 R7, RZ, RZ, R6 ;  /* 0x000000ffff077224 */ /* 0x000fe200078e0006 */
[----:B------:R-:W-:Y:S01]  /*e4dd0*/  MOV R6, R5 ;  /* 0x0000000500067202 */ /* 0x000fe20000000f00 */
[----:B------:R-:W-:Y:S01]  /*e4de0*/  IMAD.MOV.U32 R193, RZ, RZ, R195 ;  /* 0x000000ffffc17224 */ /* 0x000fe200078e00c3 */
[----:B------:R-:W-:Y:S01]  /*e4df0*/  MOV R195, R197 ;  /* 0x000000c500c37202 */ /* 0x000fe20000000f00 */
[----:B------:R-:W-:Y:S01]  /*e4e00*/  IMAD.MOV.U32 R5, RZ, RZ, R4 ;  /* 0x000000ffff057224 */ /* 0x000fe200078e0004 */
[----:B------:R1:W-:Y:S01]  /*e4e10*/  STL.64 [R1+0x188], R20 ;  /* 0x0001881401007387 */ /* 0x0003e20000100a00 */
[----:B------:R-:W-:Y:S01]  /*e4e20*/  IMAD.MOV.U32 R197, RZ, RZ, R199 ;  /* 0x000000ffffc57224 */ /* 0x000fe200078e00c7 */
[----:B------:R-:W-:-:S02]  /*e4e30*/  MOV R199, R13 ;  /* 0x0000000d00c77202 */ /* 0x000fc40000000f00 */
[----:B------:R-:W-:Y:S02]  /*e4e40*/  MOV R86, R8 ;  /* 0x0000000800567202 */ /* 0x000fe40000000f00 */
[----:B------:R-:W-:Y:S01]  /*e4e50*/  MOV R8, R5 ;  /* 0x0000000500087202 */ /* 0x000fe20000000f00 */
[----:B------:R-:W-:Y:S01]  /*e4e60*/  IMAD.MOV.U32 R5, RZ, RZ, R195 ;  /* 0x000000ffff057224 */ /* 0x000fe200078e00c3 */
[C---:B-1----:R-:W-:Y:S02]  /*e4e70*/  LEA R20, P5, R9.reuse, R3, 0x2 ;  /* 0x0000000309147211 */ /* 0x042fe400078a10ff */
[----:B------:R-:W-:Y:S02]  /*e4e80*/  MOV R195, R197 ;  /* 0x000000c500c37202 */ /* 0x000fe40000000f00 */
[----:B------:R-:W-:Y:S01]  /*e4e90*/  LEA.HI.X.SX32 R21, R9, R2, 0x2, P5 ;  /* 0x0000000209157211 */ /* 0x000fe200028f16ff */
[----:B------:R-:W-:Y:S01]  /*e4ea0*/  IMAD.MOV.U32 R197, RZ, RZ, R199 ;  /* 0x000000ffffc57224 */ /* 0x000fe200078e00c7 */
[----:B------:R-:W-:Y:S01]  /*e4eb0*/  MOV R199, R219 ;  /* 0x000000db00c77202 */ /* 0x000fe20000000f00 */
[----:B------:R-:W-:Y:S01]  /*e4ec0*/  IMAD.MOV.U32 R219, RZ, RZ, R227 ;  /* 0x000000ffffdb7224 */ /* 0x000fe200078e00e3 */
[----:B------:R-:W-:Y:S01]  /*e4ed0*/  MOV R227, R231 ;  /* 0x000000e700e37202 */ /* 0x000fe20000000f00 */
[----:B------:R-:W-:Y:S01]  /*e4ee0*/  IMAD.MOV.U32 R231, RZ, RZ, R15 ;  /* 0x000000ffffe77224 */ /* 0x000fe200078e000f */
[----:B------:R-:W-:-:S02]  /*e4ef0*/  IADD3 R238, R252, UR30, RZ ;  /* 0x0000001efcee7c10 */ /* 0x000fc4000fffe0ff */
[C---:B---3--:R-:W-:Y:S02]  /*e4f00*/  LEA R10, P6, R18.reuse, R3, 0x2 ;  /* 0x00000003120a7211 */ /* 0x048fe400078c10ff */
[----:B------:R-:W-:Y:S01]  /*e4f10*/  MOV R4, R191 ;  /* 0x000000bf00047202 */ /* 0x000fe20000000f00 */
[----:B------:R-:W-:Y:S01]  /*e4f20*/  IMAD.MOV.U32 R9, RZ, RZ, R6 ;  /* 0x000000ffff097224 */ /* 0x000fe200078e0006 */
[----:B------:R-:W-:Y:S01]  /*e4f30*/  LEA.HI.X.SX32 R11, R18, R2, 0x2, P6 ;  /* 0x00000002120b7211 */ /* 0x000fe200030f16ff */
[----:B------:R-:W-:-:S04]  /*e4f40*/  ULDC UR30, c[0x0][0x248] ;  /* 0x00009200001e7ab9 */ /* 0x000fc80000000800 */
[----:B------:R2:W-:Y:S04]  /*e4f50*/  STL.64 [R1+0x180], R10 ;  /* 0x0001800a01007387 */ /* 0x0005e80000100a00 */
[----:B------:R-:W3:Y:S04]  /*e4f60*/  LDL.LU R13, [R1+0x46dc] ;  /* 0x0046dc00010d7983 */ /* 0x000ee80000300800 */
[----:B------:R-:W-:Y:S04]  /*e4f70*/  STL.64 [R1+0x178], R22 ;  /* 0x0001781601007387 */ /* 0x000fe80000100a00 */
[----:B------:R1:W-:Y:S01]  /*e4f80*/  STL.64 [R1+0x170], R20 ;  /* 0x0001701401007387 */ /* 0x0003e20000100a00 */
[----:B--2---:R-:W-:-:S04]  /*e4f90*/  LEA R10, P6, R14, R3, 0x2 ;  /* 0x000000030e0a7211 */ /* 0x004fc800078c10ff */
[----:B------:R-:W-:-:S05]  /*e4fa0*/  LEA.HI.X.SX32 R11, R14, R2, 0x2, P6 ;  /* 0x000000020e0b7211 */ /* 0x000fca00030f16ff */
[----:B------:R2:W-:Y:S04]  /*e4fb0*/  STL.64 [R1+0x168], R10 ;  /* 0x0001680a01007387 */ /* 0x0005e80000100a00 */
[----:B------:R-:W4:Y:S01]  /*e4fc0*/  LDL.LU R15, [R1+0x46d8] ;  /* 0x0046d800010f7983 */ /* 0x000f220000300800 */
[----:B------:R-:W-:Y:S01]  /*e4fd0*/  VIADD R236, R238, UR31 ;  /* 0x0000001feeec7c36 */ /* 0x000fe20008000000 */
[-C--:B-1----:R-:W-:Y:S01]  /*e4fe0*/  LEA R20, P6, R12, R3.reuse, 0x2 ;  /* 0x000000030c147211 */ /* 0x082fe200078c10ff */
[----:B------:R-:W-:Y:S01]  /*e4ff0*/  IMAD.MOV.U32 R6, RZ, RZ, R4 ;  /* 0x000000ffff067224 */ /* 0x000fe200078e0004 */
[----:B------:R-:W-:Y:S01]  /*e5000*/  ULDC UR31, c[0x0][0x248] ;  /* 0x00009200001f7ab9 */ /* 0x000fe20000000800 */
[----:B------:R-:W-:Y:S01]  /*e5010*/  VIADD R232, R236, UR32 ;  /* 0x00000020ece87c36 */ /* 0x000fe20008000000 */
[----:B--2---:R-:W-:-:S03]  /*e5020*/  LEA R10, P1, R86, R3, 0x2 ;  /* 0x00000003560a7211 */ /* 0x004fc600078210ff */
[----:B------:R-:W-:Y:S01]  /*e5030*/  VIADD R230, R232, UR33 ;  /* 0x00000021e8e67c36 */ /* 0x000fe20008000000 */
[-C--:B------:R-:W-:Y:S01]  /*e5040*/  LEA.HI.X.SX32 R21, R12, R2.reuse, 0x2, P6 ;  /* 0x000000020c157211 */ /* 0x080fe200030f16ff */
[----:B------:R-:W-:Y:S01]  /*e5050*/  ULDC UR32, c[0x0][0x248] ;  /* 0x0000920000207ab9 */ /* 0x000fe20000000800 */
[----:B------:R-:W-:Y:S01]  /*e5060*/  LEA.HI.X.SX32 R11, R86, R2, 0x2, P1 ;  /* 0x00000002560b7211 */ /* 0x000fe200008f16ff */
[----:B------:R-:W-:Y:S01]  /*e5070*/  VIADD R228, R230, UR34 ;  /* 0x00000022e6e47c36 */ /* 0x000fe20008000000 */
[----:B------:R-:W-:Y:S01]  /*e5080*/  LEA R12, P6, R16, R3, 0x2 ;  /* 0x00000003100c7211 */ /* 0x000fe200078c10ff */
[----:B------:R-:W-:Y:S01]  /*e5090*/  ULDC UR33, c[0x0][0x248] ;  /* 0x0000920000217ab9 */ /* 0x000fe20000000800 */
[----:B------:R-:W-:Y:S01]  /*e50a0*/  MOV R4, R193 ;  /* 0x000000c100047202 */ /* 0x000fe20000000f00 */
[----:B------:R-:W-:Y:S01]  /*e50b0*/  VIADD R226, R228, UR35 ;  /* 0x00000023e4e27c36 */ /* 0x000fe20008000000 */
[----:B------:R1:W-:Y:S01]  /*e50c0*/  STL.64 [R1+0x160], R10 ;  /* 0x0001600a01007387 */ /* 0x0003e20000100a00 */
[----:B------:R-:W-:Y:S01]  /*e50d0*/  ULDC UR34, c[0x0][0x248] ;  /* 0x0000920000227ab9 */ /* 0x000fe20000000800 */
[----:B------:R-:W-:Y:S01]  /*e50e0*/  ULDC UR35, c[0x0][0x248] ;  /* 0x0000920000237ab9 */ /* 0x000fe20000000800 */
[----:B------:R-:W-:Y:S01]  /*e50f0*/  VIADD R220, R226, UR36 ;  /* 0x00000024e2dc7c36 */ /* 0x000fe20008000000 */
[----:B------:R-:W-:-:S03]  /*e5100*/  ULDC UR36, c[0x0][0x248] ;  /* 0x0000920000247ab9 */ /* 0x000fc60000000800 */
[----:B------:R-:W-:Y:S01]  /*e5110*/  VIADD R224, R220, UR37 ;  /* 0x00000025dce07c36 */ /* 0x000fe20008000000 */
[----:B------:R-:W-:-:S03]  /*e5120*/  ULDC UR37, c[0x0][0x248] ;  /* 0x0000920000257ab9 */ /* 0x000fc60000000800 */
[----:B------:R-:W-:Y:S01]  /*e5130*/  VIADD R222, R224, UR38 ;  /* 0x00000026e0de7c36 */ /* 0x000fe20008000000 */
[----:B------:R-:W-:-:S04]  /*e5140*/  ULDC UR38, c[0x0][0x248] ;  /* 0x0000920000267ab9 */ /* 0x000fc80000000800 */
[----:B------:R-:W-:Y:S01]  /*e5150*/  IADD3 R216, R222, UR39, RZ ;  /* 0x00000027ded87c10 */ /* 0x000fe2000fffe0ff */
[----:B-1----:R-:W-:Y:S01]  /*e5160*/  IMAD.MOV.U32 R10, RZ, RZ, R9 ;  /* 0x000000ffff0a7224 */ /* 0x002fe200078e0009 */
[----:B------:R-:W-:Y:S02]  /*e5170*/  ULDC UR39, c[0x0][0x248] ;  /* 0x0000920000277ab9 */ /* 0x000fe40000000800 */
[----:B------:R-:W-:Y:S01]  /*e5180*/  IADD3 R218, R216, UR40, RZ ;  /* 0x00000028d8da7c10 */ /* 0x000fe2000fffe0ff */
[----:B------:R-:W-:-:S03]  /*e5190*/  ULDC UR40, c[0x0][0x248] ;  /* 0x0000920000287ab9 */ /* 0x000fc60000000800 */
[----:B------:R-:W-:Y:S01]  /*e51a0*/  IADD3 R214, R218, UR41, RZ ;  /* 0x00000029dad67c10 */ /* 0x000fe2000fffe0ff */
[----:B------:R-:W-:-:S03]  /*e51b0*/  ULDC UR41, c[0x0][0x248] ;  /* 0x0000920000297ab9 */ /* 0x000fc60000000800 */
[----:B------:R-:W-:Y:S01]  /*e51c0*/  IADD3 R212, R214, UR42, RZ ;  /* 0x0000002ad6d47c10 */ /* 0x000fe2000fffe0ff */
[----:B------:R-:W-:-:S03]  /*e51d0*/  ULDC UR42, c[0x0][0x248] ;  /* 0x00009200002a7ab9 */ /* 0x000fc60000000800 */
[----:B------:R-:W-:Y:S01]  /*e51e0*/  IADD3 R210, R212, UR43, RZ ;  /* 0x0000002bd4d27c10 */ /* 0x000fe2000fffe0ff */
[----:B------:R-:W-:-:S04]  /*e51f0*/  ULDC UR43, c[0x0][0x248] ;  /* 0x00009200002b7ab9 */ /* 0x000fc80000000800 */
[----:B------:R-:W-:Y:S01]  /*e5200*/  VIADD R208, R210, UR44 ;  /* 0x0000002cd2d07c36 */ /* 0x000fe20008000000 */
[----:B------:R-:W-:Y:S01]  /*e5210*/  MOV R9, R8 ;  /* 0x0000000800097202 */ /* 0x000fe20000000f00 */
[----:B------:R-:W-:Y:S02]  /*e5220*/  ULDC UR44, c[0x0][0x248] ;  /* 0x00009200002c7ab9 */ /* 0x000fe40000000800 */
[----:B------:R-:W-:Y:S01]  /*e5230*/  VIADD R206, R208, UR45 ;  /* 0x0000002dd0ce7c36 */ /* 0x000fe20008000000 */
[----:B------:R-:W-:-:S03]  /*e5240*/  ULDC UR45, c[0x0][0x248] ;  /* 0x00009200002d7ab9 */ /* 0x000fc60000000800 */
[----:B------:R-:W-:Y:S01]  /*e5250*/  VIADD R204, R206, UR46 ;  /* 0x0000002ececc7c36 */ /* 0x000fe20008000000 */
[----:B------:R-:W-:-:S03]  /*e5260*/  ULDC UR46, c[0x0][0x248] ;  /* 0x00009200002e7ab9 */ /* 0x000fc60000000800 */
[----:B------:R-:W-:Y:S01]  /*e5270*/  VIADD R202, R204, UR47 ;  /* 0x0000002fccca7c36 */ /* 0x000fe20008000000 */
[----:B------:R-:W-:-:S03]  /*e5280*/  ULDC UR47, c[0x0][0x248] ;  /* 0x00009200002f7ab9 */ /* 0x000fc60000000800 */
[----:B------:R-:W-:Y:S01]  /*e5290*/  VIADD R200, R202, UR48 ;  /* 0x00000030cac87c36 */ /* 0x000fe20008000000 */
[----:B------:R-:W-:-:S04]  /*e52a0*/  ULDC UR48, c[0x0][0x248] ;  /* 0x0000920000307ab9 */ /* 0x000fc80000000800 */
[----:B------:R-:W-:Y:S01]  /*e52b0*/  IADD3 R198, R200, UR49, RZ ;  /* 0x00000031c8c67c10 */ /* 0x000fe2000fffe0ff */
[----:B------:R-:W-:Y:S01]  /*e52c0*/  IMAD.MOV.U32 R8, RZ, RZ, R6 ;  /* 0x000000ffff087224 */ /* 0x000fe200078e0006 */
[----:B------:R-:W-:-:S03]  /*e52d0*/  ULDC UR49, c[0x0][0x248] ;  /* 0x0000920000317ab9 */ /* 0x000fc60000000800 */
[----:B------:R-:W-:Y:S01]  /*e52e0*/  VIADD R196, R198, UR50 ;  /* 0x00000032c6c47c36 */ /* 0x000fe20008000000 */
[----:B------:R-:W-:Y:S01]  /*e52f0*/  MOV R6, R5 ;  /* 0x0000000500067202 */ /* 0x000fe20000000f00 */
[----:B------:R-:W-:Y:S01]  /*e5300*/  IMAD.MOV.U32 R11, RZ, RZ, R9 ;  /* 0x000000ffff0b7224 */ /* 0x000fe200078e0009 */
[----:B------:R-:W-:Y:S01]  /*e5310*/  MOV R92, R8 ;  /* 0x00000008005c7202 */ /* 0x000fe20000000f00 */
[----:B------:R-:W-:Y:S01]  /*e5320*/  VIADD R194, R196, UR51 ;  /* 0x00000033c4c27c36 */ /* 0x000fe20008000000 */
[----:B------:R-:W-:Y:S01]  /*e5330*/  ULDC UR50, c[0x0][0x248] ;  /* 0x0000920000327ab9 */ /* 0x000fe20000000800 */
[----:B------:R-:W-:Y:S01]  /*e5340*/  IMAD.MOV.U32 R5, RZ, RZ, R195 ;  /* 0x000000ffff057224 */ /* 0x000fe200078e00c3 */
[----:B------:R-:W-:Y:S01]  /*e5350*/  ULDC UR51, c[0x0][0x248] ;  /* 0x0000920000337ab9 */ /* 0x000fe20000000800 */
[----:B------:R-:W-:Y:S01]  /*e5360*/  VIADD R192, R194, UR52 ;  /* 0x00000034c2c07c36 */ /* 0x000fe20008000000 */
[----:B------:R-:W-:-:S04]  /*e5370*/  ULDC UR52, c[0x0][0x248] ;  /* 0x0000920000347ab9 */ /* 0x000fc80000000800 */
[----:B------:R-:W-:Y:S01]  /*e5380*/  IADD3 R190, R192, UR53, RZ ;  /* 0x00000035c0be7c10 */ /* 0x000fe2000fffe0ff */
[----:B------:R-:W-:Y:S01]  /*e5390*/  IMAD.MOV.U32 R9, RZ, RZ, R6 ;  /* 0x000000ffff097224 */ /* 0x000fe200078e0006 */
[----:B------:R-:W-:Y:S01]  /*e53a0*/  MOV R8, R5 ;  /* 0x0000000500087202 */ /* 0x000fe20000000f00 */
[----:B------:R-:W-:Y:S01]  /*e53b0*/  ULDC UR53, c[0x0][0x248] ;  /* 0x0000920000357ab9 */ /* 0x000fe20000000800 */
[----:B------:R-:W-:Y:S01]  /*e53c0*/  IADD3 R188, R190, UR54, RZ ;  /* 0x00000036bebc7c10 */ /* 0x000fe2000fffe0ff */
[----:B------:R-:W-:Y:S01]  /*e53d0*/  IMAD.MOV.U32 R6, RZ, RZ, R197 ;  /* 0x000000ffff067224 */ /* 0x000fe200078e00c5 */
[----:B------:R-:W-:Y:S01]  /*e53e0*/  MOV R5, R199 ;  /* 0x000000c700057202 */ /* 0x000fe20000000f00 */
[----:B------:R-:W-:Y:S02]  /*e53f0*/  ULDC UR54, c[0x0][0x248] ;  /* 0x0000920000367ab9 */ /* 0x000fe40000000800 */
[----:B------:R-:W-:Y:S01]  /*e5400*/  VIADD R186, R188, UR55 ;  /* 0x00000037bcba7c36 */ /* 0x000fe20008000000 */
[----:B------:R-:W-:Y:S01]  /*e5410*/  MOV R86, R9 ;  /* 0x0000000900567202 */ /* 0x000fe20000000f00 */
[----:B------:R-:W-:Y:S01]  /*e5420*/  IMAD.MOV.U32 R88, RZ, RZ, R6 ;  /* 0x000000ffff587224 */ /* 0x000fe200078e0006 */
[----:B------:R-:W-:Y:S01]  /*e5430*/  ULDC UR55, c[0x0][0x248] ;  /* 0x0000920000377ab9 */ /* 0x000fe20000000800 */
[----:B------:R-:W-:Y:S01]  /*e5440*/  VIADD R184, R186, UR56 ;  /* 0x00000038bab87c36 */ /* 0x000fe20008000000 */
[----:B------:R-:W-:Y:S01]  /*e5450*/  MOV R6, R5 ;  /* 0x0000000500067202 */ /* 0x000fe20000000f00 */
[----:B------:R-:W-:Y:S01]  /*e5460*/  IMAD.MOV.U32 R9, RZ, RZ, R203 ;  /* 0x000000ffff097224 */ /* 0x000fe200078e00cb */
[----:B------:R-:W-:-:S02]  /*e5470*/  ULDC UR56, c[0x0][0x248] ;  /* 0x0000920000387ab9 */ /* 0x000fc40000000800 */
[----:B------:R-:W-:Y:S01]  /*e5480*/  IADD3 R182, R184, UR57, RZ ;  /* 0x00000039b8b67c10 */ /* 0x000fe2000fffe0ff */
[----:B------:R-:W-:Y:S01]  /*e5490*/  IMAD.MOV.U32 R5, RZ, RZ, R4 ;  /* 0x000000ffff057224 */ /* 0x000fe200078e0004 */
[----:B------:R-:W-:-:S03]  /*e54a0*/  ULDC UR57, c[0x0][0x248] ;  /* 0x0000920000397ab9 */ /* 0x000fc60000000800 */
[----:B------:R-:W-:Y:S01]  /*e54b0*/  VIADD R84, R182, UR58 ;  /* 0x0000003ab6547c36 */ /* 0x000fe20008000000 */
[----:B------:R-:W-:Y:S01]  /*e54c0*/  MOV R4, R201 ;  /* 0x000000c900047202 */ /* 0x000fe20000000f00 */
[----:B------:R-:W-:Y:S01]  /*e54d0*/  IMAD.MOV.U32 R90, RZ, RZ, R6 ;  /* 0x000000ffff5a7224 */ /* 0x000fe200078e0006 */
[----:B------:R-:W-:Y:S02]  /*e54e0*/  ULDC UR58, c[0x0][0x248] ;  /* 0x00009200003a7ab9 */ /* 0x000fe40000000800 */
[----:B------:R-:W-:Y:S01]  /*e54f0*/  IADD3 R82, R84, UR59, RZ ;  /* 0x0000003b54527c10 */ /* 0x000fe2000fffe0ff */
[----:B------:R-:W-:-:S04]  /*e5500*/  ULDC UR59, c[0x0][0x248] ;  /* 0x00009200003b7ab9 */ /* 0x000fc80000000800 */
[----:B------:R-:W-:Y:S01]  /*e5510*/  VIADD R80, R82, UR60 ;  /* 0x0000003c52507c36 */ /* 0x000fe20008000000 */
[----:B------:R-:W-:Y:S01]  /*e5520*/  MOV R6, R205 ;  /* 0x000000cd00067202 */ /* 0x000fe20000000f00 */
        /* <DEDUP_REMOVED lines=41> */
[----:B---3--:R-:W-:-:S04]  /*e57c0*/  LEA R22, P5, R13, R3, 0x2 ;  /* 0x000000030d167211 */ /* 0x008fc800078a10ff */
[----:B------:R-:W-:-:S05]  /*e57d0*/  LEA.HI.X.SX32 R23, R13, R2, 0x2, P5 ;  /* 0x000000020d177211 */ /* 0x000fca00028f16ff */
[----:B------:R-:W-:Y:S04]  /*e57e0*/  STL.64 [R1+0x158], R22 ;  /* 0x0001581601007387 */ /* 0x000fe80000100a00 */
[----:B------:R1:W-:Y:S01]  /*e57f0*/  STL.64 [R1+0x150], R20 ;  /* 0x0001501401007387 */ /* 0x0003e20000100a00 */
[-C--:B------:R-:W-:Y:S02]  /*e5800*/  LEA.HI.X.SX32 R13, R16, R2.reuse, 0x2, P6 ;  /* 0x00000002100d7211 */ /* 0x080fe400030f16ff */
[-C--:B-1----:R-:W-:Y:S02]  /*e5810*/  LEA R20, P5, R17, R3.reuse, 0x2 ;  /* 0x0000000311147211 */ /* 0x082fe400078a10ff */
[----:B----4-:R-:W-:Y:S02]  /*e5820*/  LEA R22, P1, R15, R3, 0x2 ;  /* 0x000000030f167211 */ /* 0x010fe400078210ff */
[----:B------:R-:W-:-:S02]  /*e5830*/  LEA.HI.X.SX32 R21, R17, R2, 0x2, P5 ;  /* 0x0000000211157211 */ /* 0x000fc400028f16ff */
[----:B------:R-:W-:Y:S02]  /*e5840*/  LEA.HI.X.SX32 R23, R15, R2, 0x2, P1 ;  /* 0x000000020f177211 */ /* 0x000fe400008f16ff */
[----:B------:R-:W-:-:S03]  /*e5850*/  LEA R16, P1, R19, R3, 0x2 ;  /* 0x0000000313107211 */ /* 0x000fc600078210ff */
[----:B------:R-:W-:Y:S01]  /*e5860*/  STL.64 [R1+0x148], R22 ;  /* 0x0001481601007387 */ /* 0x000fe20000100a00 */
[----:B------:R-:W-:-:S03]  /*e5870*/  LEA R14, P5, R10, R3, 0x2 ;  /* 0x000000030a0e7211 */ /* 0x000fc600078a10ff */
[----:B------:R-:W-:Y:S01]  /*e5880*/  STL.64 [R1+0x140], R20 ;  /* 0x0001401401007387 */ /* 0x000fe20000100a00 */
[----:B------:R-:W-:-:S03]  /*e5890*/  LEA.HI.X.SX32 R17, R19, R2, 0x2, P1 ;  /* 0x0000000213117211 */ /* 0x000fc600008f16ff */
[----:B------:R1:W-:Y:S01]  /*e58a0*/  STL.64 [R1+0x138], R12 ;  /* 0x0001380c01007387 */ /* 0x0003e20000100a00 */
[----:B------:R-:W-:-:S03]  /*e58b0*/  LEA.HI.X.SX32 R15, R10, R2, 0x2, P5 ;  /* 0x000000020a0f7211 */ /* 0x000fc600028f16ff */
[----:B------:R-:W-:Y:S01]  /*e58c0*/  STL.64 [R1+0x130], R16 ;  /* 0x0001301001007387 */ /* 0x000fe20000100a00 */
[----:B-1----:R-:W-:-:S04]  /*e58d0*/  LEA R12, P6, R7, R3, 0x2 ;  /* 0x00000003070c7211 */ /* 0x002fc800078c10ff */
[----:B------:R-:W-:Y:S01]  /*e58e0*/  LEA.HI.X.SX32 R13, R7, R2, 0x2, P6 ;  /* 0x00000002070d7211 */ /* 0x000fe200030f16ff */
[----:B------:R1:W-:Y:S01]  /*e58f0*/  STL.64 [R1+0x128], R14 ;  /* 0x0001280e01007387 */ /* 0x0003e20000100a00 */
[----:B------:R-:W-:-:S03]  /*e5900*/  IMAD.MOV.U32 R10, RZ, RZ, R4 ;  /* 0x000000ffff0a7224 */ /* 0x000fc600078e0004 */
[----:B------:R2:W-:Y:S01]  /*e5910*/  STL.64 [R1+0x120], R12 ;  /* 0x0001200c01007387 */ /* 0x0005e20000100a00 */
[-C--:B------:R-:W-:Y:S02]  /*e5920*/  LEA R4, P6, R11, R3.reuse, 0x2 ;  /* 0x000000030b047211 */ /* 0x080fe400078c10ff */
[-C--:B-1----:R-:W-:Y:S02]  /*e5930*/  LEA R14, P1, R88, R3.reuse, 0x2 ;  /* 0x00000003580e7211 */ /* 0x082fe400078210ff */
[----:B--2---:R-:W-:Y:S02]  /*e5940*/  LEA R12, P5, R92, R3, 0x2 ;  /* 0x000000035c0c7211 */ /* 0x004fe400078a10ff */
[-C--:B------:R-:W-:Y:S02]  /*e5950*/  LEA.HI.X.SX32 R15, R88, R2.reuse, 0x2, P1 ;  /* 0x00000002580f7211 */ /* 0x080fe400008f16ff */
[----:B------:R-:W-:Y:S02]  /*e5960*/  LEA.HI.X.SX32 R13, R92, R2, 0x2, P5 ;  /* 0x000000025c0d7211 */ /* 0x000fe400028f16ff */
[----:B------:R-:W-:-:S02]  /*e5970*/  MOV R7, R5 ;  /* 0x0000000500077202 */ /* 0x000fc40000000f00 */
[----:B------:R-:W-:Y:S01]  /*e5980*/  LEA.HI.X.SX32 R5, R11, R2, 0x2, P6 ;  /* 0x000000020b057211 */ /* 0x000fe200030f16ff */
[----:B------:R1:W-:Y:S01]  /*e5990*/  STL.64 [R1+0x118], R14 ;  /* 0x0001180e01007387 */ /* 0x0003e20000100a00 */
[----:B------:R-:W-:Y:S02]  /*e59a0*/  IADD3 R95, R93, UR26, RZ ;  /* 0x0000001a5d5f7c10 */ /* 0x000fe4000fffe0ff */
[----:B------:R-:W-:Y:S01]  /*e59b0*/  MOV R88, R86 ;  /* 0x0000005600587202 */ /* 0x000fe20000000f00 */
[----:B------:R2:W-:Y:S01]  /*e59c0*/  STL.64 [R1+0x110], R12 ;  /* 0x0001100c01007387 */ /* 0x0005e20000100a00 */
[----:B------:R-:W-:Y:S01]  /*e59d0*/  IMAD.MOV.U32 R11, RZ, RZ, R209 ;  /* 0x000000ffff0b7224 */ /* 0x000fe200078e00d1 */
[----:B------:R-:W-:Y:S02]  /*e59e0*/  ULDC UR26, c[0x0][0x248] ;  /* 0x00009200001a7ab9 */ /* 0x000fe40000000800 */
[----:B------:R3:W-:Y:S01]  /*e59f0*/  STL.64 [R1+0x108], R4 ;  /* 0x0001080401007387 */ /* 0x0007e20000100a00 */
[----:B-1----:R-:W-:-:S02]  /*e5a00*/  LEA R14, P1, R7, R3, 0x2 ;  /* 0x00000003070e7211 */ /* 0x002fc400078210ff */
[-C--:B--2---:R-:W-:Y:S02]  /*e5a10*/  LEA R12, P5, R90, R3.reuse, 0x2 ;  /* 0x000000035a0c7211 */ /* 0x084fe400078a10ff */
[-C--:B------:R-:W-:Y:S02]  /*e5a20*/  LEA.HI.X.SX32 R15, R7, R2.reuse, 0x2, P1 ;  /* 0x00000002070f7211 */ /* 0x080fe400008f16ff */
[----:B---3--:R-:W-:Y:S01]  /*e5a30*/  LEA R4, P6, R8, R3, 0x2 ;  /* 0x0000000308047211 */ /* 0x008fe200078c10ff */
[----:B------:R-:W-:Y:S01]  /*e5a40*/  VIADD R97, R95, UR27 ;  /* 0x0000001b5f617c36 */ /* 0x000fe20008000000 */
[-C--:B------:R-:W-:Y:S01]  /*e5a50*/  LEA.HI.X.SX32 R13, R90, R2.reuse, 0x2, P5 ;  /* 0x000000025a0d7211 */ /* 0x080fe200028f16ff */
[----:B------:R-:W-:Y:S01]  /*e5a60*/  IMAD.MOV.U32 R86, RZ, RZ, R207 ;  /* 0x000000ffff567224 */ /* 0x000fe200078e00cf */
[----:B------:R-:W-:Y:S01]  /*e5a70*/  LEA.HI.X.SX32 R5, R8, R2, 0x2, P6 ;  /* 0x0000000208057211 */ /* 0x000fe200030f16ff */
[----:B------:R1:W-:Y:S01]  /*e5a80*/  STL.64 [R1+0x100], R14 ;  /* 0x0001000e01007387 */ /* 0x0003e20000100a00 */
[----:B------:R-:W-:Y:S01]  /*e5a90*/  IADD3 R99, R97, UR28, RZ ;  /* 0x0000001c61637c10 */ /* 0x000fe2000fffe0ff */
[----:B------:R-:W-:Y:S01]  /*e5aa0*/  IMAD.MOV.U32 R7, RZ, RZ, R6 ;  /* 0x000000ffff077224 */ /* 0x000fe200078e0006 */
[----:B------:R-:W-:Y:S01]  /*e5ab0*/  ULDC UR27, c[0x0][0x248] ;  /* 0x00009200001b7ab9 */ /* 0x000fe20000000800 */
[----:B------:R2:W-:Y:S01]  /*e5ac0*/  STL.64 [R1+0xf8], R12 ;  /* 0x0000f80c01007387 */ /* 0x0005e20000100a00 */
[----:B------:R-:W-:Y:S01]  /*e5ad0*/  MOV R8, R213 ;  /* 0x000000d500087202 */ /* 0x000fe20000000f00 */
[----:B------:R-:W-:-:S02]  /*e5ae0*/  ULDC UR28, c[0x0][0x248] ;  /* 0x00009200001c7ab9 */ /* 0x000fc40000000800 */
[----:B------:R3:W-:Y:S01]  /*e5af0*/  STL.64 [R1+0xf0], R4 ;  /* 0x0000f00401007387 */ /* 0x0007e20000100a00 */
[CC--:B-1----:R-:W-:Y:S02]  /*e5b00*/  LEA R14, P1, R215.reuse, R3.reuse, 0x2 ;  /* 0x00000003d70e7211 */ /* 0x0c2fe400078210ff */
[-C--:B--2---:R-:W-:Y:S02]  /*e5b10*/  LEA R12, P5, R86, R3.reuse, 0x2 ;  /* 0x00000003560c7211 */ /* 0x084fe400078a10ff */
[-C--:B------:R-:W-:Y:S02]  /*e5b20*/  LEA.HI.X.SX32 R15, R215, R2.reuse, 0x2, P1 ;  /* 0x00000002d70f7211 */ /* 0x080fe400008f16ff */
[----:B---3--:R-:W-:Y:S01]  /*e5b30*/  LEA R4, P6, R10, R3, 0x2 ;  /* 0x000000030a047211 */ /* 0x008fe200078c10ff */
[----:B------:R-:W-:Y:S01]  /*e5b40*/  VIADD R101, R99, UR29 ;  /* 0x0000001d63657c36 */ /* 0x000fe20008000000 */
[-C--:B------:R-:W-:Y:S01]  /*e5b50*/  LEA.HI.X.SX32 R13, R86, R2.reuse, 0x2, P5 ;  /* 0x00000002560d7211 */ /* 0x080fe200028f16ff */
[----:B------:R1:W-:Y:S01]  /*e5b60*/  STL.64 [R1+0xe8], R14 ;  /* 0x0000e80e01007387 */ /* 0x0003e20000100a00 */
[----:B------:R-:W-:Y:S01]  /*e5b70*/  LEA.HI.X.SX32 R5, R10, R2, 0x2, P6 ;  /* 0x000000020a057211 */ /* 0x000fe200030f16ff */
[----:B------:R-:W-:Y:S01]  /*e5b80*/  ULDC UR29, c[0x0][0x248] ;  /* 0x00009200001d7ab9 */ /* 0x000fe20000000800 */
[----:B------:R-:W-:Y:S01]  /*e5b90*/  MOV R6, R211 ;  /* 0x000000d300067202 */ /* 0x000fe20000000f00 */
[----:B------:R2:W-:Y:S01]  /*e5ba0*/  STL.64 [R1+0xe0], R12 ;  /* 0x0000e00c01007387 */ /* 0x0005e20000100a00 */
[----:B------:R-:W-:-:S02]  /*e5bb0*/  IADD3 R103, R101, UR30, RZ ;  /* 0x0000001e65677c10 */ /* 0x000fc4000fffe0ff */
[-C--:B-1----:R-:W-:Y:S01]  /*e5bc0*/  LEA R14, P1, R219, R3.reuse, 0x2 ;  /* 0x00000003db0e7211 */ /* 0x082fe200078210ff */
[----:B------:R1:W-:Y:S01]  /*e5bd0*/  STL.64 [R1+0xd8], R4 ;  /* 0x0000d80401007387 */ /* 0x0003e20000100a00 */
[-C--:B--2---:R-:W-:Y:S01]  /*e5be0*/  LEA R12, P5, R7, R3.reuse, 0x2 ;  /* 0x00000003070c7211 */ /* 0x084fe200078a10ff */
[----:B------:R-:W-:Y:S01]  /*e5bf0*/  IMAD.MOV.U32 R86, RZ, RZ, R11 ;  /* 0x000000ffff567224 */ /* 0x000fe200078e000b */
[-C--:B------:R-:W-:Y:S01]  /*e5c00*/  LEA.HI.X.SX32 R15, R219, R2.reuse, 0x2, P1 ;  /* 0x00000002db0f7211 */ /* 0x080fe200008f16ff */
[----:B------:R-:W-:Y:S01]  /*e5c10*/  VIADD R105, R103, UR31 ;  /* 0x0000001f67697c36 */ /* 0x000fe20008000000 */
[-C--:B------:R-:W-:Y:S01]  /*e5c20*/  LEA.HI.X.SX32 R13, R7, R2.reuse, 0x2, P5 ;  /* 0x00000002070d7211 */ /* 0x080fe200028f16ff */
[----:B------:R-:W-:Y:S01]  /*e5c30*/  IMAD.MOV.U32 R10, RZ, RZ, R221 ;  /* 0x000000ffff0a7224 */ /* 0x000fe200078e00dd */
[----:B------:R-:W-:Y:S01]  /*e5c40*/  ULDC UR30, c[0x0][0x248] ;  /* 0x00009200001e7ab9 */ /* 0x000fe20000000800 */
[C---:B-1----:R-:W-:Y:S01]  /*e5c50*/  LEA R4, P6, R6.reuse, R3, 0x2 ;  /* 0x0000000306047211 */ /* 0x042fe200078c10ff */
[----:B------:R-:W-:Y:S01]  /*e5c60*/  STL.64 [R1+0xd0], R14 ;  /* 0x0000d00e01007387 */ /* 0x000fe20000100a00 */
[----:B------:R-:W-:Y:S01]  /*e5c70*/  MOV R11, R217 ;  /* 0x000000d9000b7202 */ /* 0x000fe20000000f00 */
[----:B------:R-:W-:Y:S01]  /*e5c80*/  ULDC UR31, c[0x0][0x248] ;  /* 0x00009200001f7ab9 */ /* 0x000fe20000000800 */
[-C--:B------:R-:W-:Y:S01]  /*e5c90*/  LEA.HI.X.SX32 R5, R6, R2.reuse, 0x2, P6 ;  /* 0x0000000206057211 */ /* 0x080fe200030f16ff */
[----:B------:R1:W-:Y:S01]  /*e5ca0*/  STL.64 [R1+0xc8], R12 ;  /* 0x0000c80c01007387 */ /* 0x0003e20000100a00 */
[----:B------:R-:W-:Y:S01]  /*e5cb0*/  IADD3 R107, R105, UR32, RZ ;  /* 0x00000020696b7c10 */ /* 0x000fe2000fffe0ff */
[----:B------:R-:W-:Y:S01]  /*e5cc0*/  ULDC UR32, c[0x0][0x248] ;  /* 0x0000920000207ab9 */ /* 0x000fe20000000800 */
[CC--:B------:R-:W-:Y:S01]  /*e5cd0*/  LEA R6, P5, R88.reuse, R3.reuse, 0x2 ;  /* 0x0000000358067211 */ /* 0x0c0fe200078a10ff */
[----:B------:R2:W-:Y:S02]  /*e5ce0*/  STL.64 [R1+0xc0], R4 ;  /* 0x0000c00401007387 */ /* 0x0005e40000100a00 */
[----:B------:R-:W-:Y:S01]  /*e5cf0*/  VIADD R109, R107, UR33 ;  /* 0x000000216b6d7c36 */ /* 0x000fe20008000000 */
[----:B------:R-:W-:Y:S01]  /*e5d00*/  LEA.HI.X.SX32 R7, R88, R2, 0x2, P5 ;  /* 0x0000000258077211 */ /* 0x000fe200028f16ff */
[----:B------:R-:W-:Y:S01]  /*e5d10*/  ULDC UR33, c[0x0][0x248] ;  /* 0x0000920000217ab9 */ /* 0x000fe20000000800 */
[----:B-1----:R-:W-:-:S02]  /*e5d20*/  LEA R12, P1, R9, R3, 0x2 ;  /* 0x00000003090c7211 */ /* 0x002fc400078210ff */
[-C--:B--2---:R-:W-:Y:S02]  /*e5d30*/  LEA R4, P6, R225, R3.reuse, 0x2 ;  /* 0x00000003e1047211 */ /* 0x084fe400078c10ff */
[-C--:B------:R-:W-:Y:S02]  /*e5d40*/  LEA.HI.X.SX32 R13, R9, R2.reuse, 0x2, P1 ;  /* 0x00000002090d7211 */ /* 0x080fe400008f16ff */
[----:B------:R-:W-:Y:S02]  /*e5d50*/  LEA.HI.X.SX32 R5, R225, R2, 0x2, P6 ;  /* 0x00000002e1057211 */ /* 0x000fe400030f16ff */
[----:B------:R-:W-:Y:S01]  /*e5d60*/  IADD3 R111, R109, UR34, RZ ;  /* 0x000000226d6f7c10 */ /* 0x000fe2000fffe0ff */
[----:B------:R1:W-:Y:S01]  /*e5d70*/  STL.64 [R1+0xb8], R12 ;  /* 0x0000b80c01007387 */ /* 0x0003e20000100a00 */
[----:B------:R-:W-:Y:S01]  /*e5d80*/  IMAD.MOV.U32 R9, RZ, RZ, R8 ;  /* 0x000000ffff097224 */ /* 0x000fe200078e0008 */
[----:B------:R-:W-:Y:S02]  /*e5d90*/  ULDC UR34, c[0x0][0x248] ;  /* 0x0000920000227ab9 */ /* 0x000fe40000000800 */
[----:B------:R2:W-:Y:S04]  /*e5da0*/  STL.64 [R1+0xb0], R6 ;  /* 0x0000b00601007387 */ /* 0x0005e80000100a00 */
[----:B------:R3:W-:Y:S01]  /*e5db0*/  STL.64 [R1+0xa8], R4 ;  /* 0x0000a80401007387 */ /* 0x0007e20000100a00 */
[----:B-1----:R-:W-:-:S02]  /*e5dc0*/  LEA R12, P1, R227, R3, 0x2 ;  /* 0x00000003e30c7211 */ /* 0x002fc400078210ff */
[CC--:B--2---:R-:W-:Y:S01]  /*e5dd0*/  LEA R6, P5, R86.reuse, R3.reuse, 0x2 ;  /* 0x0000000356067211 */ /* 0x0c4fe200078a10ff */
[----:B------:R-:W-:Y:S01]  /*e5de0*/  VIADD R113, R111, UR35 ;  /* 0x000000236f717c36 */ /* 0x000fe20008000000 */
[-C--:B------:R-:W-:Y:S01]  /*e5df0*/  LEA.HI.X.SX32 R13, R227, R2.reuse, 0x2, P1 ;  /* 0x00000002e30d7211 */ /* 0x080fe200008f16ff */
[----:B------:R-:W-:Y:S01]  /*e5e00*/  ULDC UR35, c[0x0][0x248] ;  /* 0x0000920000237ab9 */ /* 0x000fe20000000800 */
[C---:B---3--:R-:W-:Y:S02]  /*e5e10*/  LEA R4, P6, R229.reuse, R3, 0x2 ;  /* 0x00000003e5047211 */ /* 0x048fe400078c10ff */
[-C--:B------:R-:W-:Y:S02]  /*e5e20*/  LEA.HI.X.SX32 R7, R86, R2.reuse, 0x2, P5 ;  /* 0x0000000256077211 */ /* 0x080fe400028f16ff */
[----:B------:R-:W-:Y:S01]  /*e5e30*/  LEA.HI.X.SX32 R5, R229, R2, 0x2, P6 ;  /* 0x00000002e5057211 */ /* 0x000fe200030f16ff */
[----:B------:R1:W-:Y:S01]  /*e5e40*/  STL.64 [R1+0xa0], R12 ;  /* 0x0000a00c01007387 */ /* 0x0003e20000100a00 */
[----:B------:R-:W-:Y:S01]  /*e5e50*/  IADD3 R115, R113, UR36, RZ ;  /* 0x0000002471737c10 */ /* 0x000fe2000fffe0ff */
[----:B------:R-:W-:-:S02]  /*e5e60*/  ULDC UR36, c[0x0][0x248] ;  /* 0x0000920000247ab9 */ /* 0x000fc40000000800 */
[----:B------:R2:W-:Y:S04]  /*e5e70*/  STL.64 [R1+0x98], R6 ;  /* 0x0000980601007387 */ /* 0x0005e80000100a00 */
[----:B------:R3:W-:Y:S01]  /*e5e80*/  STL.64 [R1+0x90], R4 ;  /* 0x0000900401007387 */ /* 0x0007e20000100a00 */
[-C--:B-1----:R-:W-:Y:S02]  /*e5e90*/  LEA R12, P1, R231, R3.reuse, 0x2 ;  /* 0x00000003e70c7211 */ /* 0x082fe400078210ff */
[-C--:B--2---:R-:W-:Y:S01]  /*e5ea0*/  LEA R6, P5, R11, R3.reuse, 0x2 ;  /* 0x000000030b067211 */ /* 0x084fe200078a10ff */
[----:B------:R-:W-:Y:S01]  /*e5eb0*/  VIADD R117, R115, UR37 ;  /* 0x0000002573757c36 */ /* 0x000fe20008000000 */
[----:B------:R-:W-:Y:S01]  /*e5ec0*/  LEA.HI.X.SX32 R13, R231, R2, 0x2, P1 ;  /* 0x00000002e70d7211 */ /* 0x000fe200008f16ff */
[----:B------:R-:W-:Y:S01]  /*e5ed0*/  ULDC UR37, c[0x0][0x248] ;  /* 0x0000920000257ab9 */ /* 0x000fe20000000800 */
[----:B---3--:R-:W-:-:S02]  /*e5ee0*/  LEA R4, P6, R233, R3, 0x2 ;  /* 0x00000003e9047211 */ /* 0x008fc400078c10ff */
[-C--:B------:R-:W-:Y:S02]  /*e5ef0*/  LEA.HI.X.SX32 R7, R11, R2.reuse, 0x2, P5 ;  /* 0x000000020b077211 */ /* 0x080fe400028f16ff */
[----:B------:R-:W-:Y:S01]  /*e5f00*/  LEA.HI.X.SX32 R5, R233, R2, 0x2, P6 ;  /* 0x00000002e9057211 */ /* 0x000fe200030f16ff */
[----:B------:R1:W-:Y:S01]  /*e5f10*/  STL.64 [R1+0x88], R12 ;  /* 0x0000880c01007387 */ /* 0x0003e20000100a00 */
[----:B------:R-:W-:Y:S01]  /*e5f20*/  IADD3 R119, R117, UR38, RZ ;  /* 0x0000002675777c10 */ /* 0x000fe2000fffe0ff */
        /* <DEDUP_REMOVED lines=10> */
[-C--:B------:R-:W-:Y:S02]  /*e5fd0*/  LEA.HI.X.SX32 R5, R237, R2.reuse, 0x2, P6 ;  /* 0x00000002ed057211 */ /* 0x080fe400030f16ff */
[----:B------:R-:W-:Y:S01]  /*e5fe0*/  MOV R8, R223 ;  /* 0x000000df00087202 */ /* 0x000fe20000000f00 */
[----:B------:R-:W-:Y:S01]  /*e5ff0*/  STL.64 [R1+0x70], R12 ;  /* 0x0000700c01007387 */ /* 0x000fe20000100a00 */
[----:B------:R-:W-:Y:S01]  /*e6000*/  IADD3 R123, R121, UR40, RZ ;  /* 0x00000028797b7c10 */ /* 0x000fe2000fffe0ff */
[----:B------:R-:W-:Y:S01]  /*e6010*/  ULDC UR40, c[0x0][0x248] ;  /* 0x0000920000287ab9 */ /* 0x000fe20000000800 */
[CC--:B------:R-:W-:Y:S01]  /*e6020*/  LEA R10, P1, R9.reuse, R3.reuse, 0x2 ;  /* 0x00000003090a7211 */ /* 0x0c0fe200078210ff */
[----:B------:R1:W-:Y:S04]  /*e6030*/  STL.64 [R1+0x68], R6 ;  /* 0x0000680601007387 */ /* 0x0003e80000100a00 */
[----:B------:R2:W-:Y:S01]  /*e6040*/  STL.64 [R1+0x60], R4 ;  /* 0x0000600401007387 */ /* 0x0005e20000100a00 */
[----:B------:R-:W-:Y:S01]  /*e6050*/  LEA.HI.X.SX32 R11, R9, R2, 0x2, P1 ;  /* 0x00000002090b7211 */ /* 0x000fe200008f16ff */
[----:B------:R-:W-:Y:S01]  /*e6060*/  VIADD R125, R123, UR41 ;  /* 0x000000297b7d7c36 */ /* 0x000fe20008000000 */
[----:B------:R-:W-:Y:S01]  /*e6070*/  ULDC UR41, c[0x0][0x248] ;  /* 0x0000920000297ab9 */ /* 0x000fe20000000800 */
[----:B-1----:R-:W-:-:S02]  /*e6080*/  LEA R6, P5, R8, R3, 0x2 ;  /* 0x0000000308067211 */ /* 0x002fc400078a10ff */
[-C--:B--2---:R-:W-:Y:S02]  /*e6090*/  LEA R4, P6, R234, R3.reuse, 0x2 ;  /* 0x00000003ea047211 */ /* 0x084fe400078c10ff */
[-C--:B------:R-:W-:Y:S02]  /*e60a0*/  LEA.HI.X.SX32 R7, R8, R2.reuse, 0x2, P5 ;  /* 0x0000000208077211 */ /* 0x080fe400028f16ff */
[-C--:B------:R-:W-:Y:S01]  /*e60b0*/  LEA.HI.X.SX32 R5, R234, R2.reuse, 0x2, P6 ;  /* 0x00000002ea057211 */ /* 0x080fe200030f16ff */
[----:B------:R-:W-:Y:S01]  /*e60c0*/  STL.64 [R1+0x58], R10 ;  /* 0x0000580a01007387 */ /* 0x000fe20000100a00 */
[C---:B------:R-:W-:Y:S02]  /*e60d0*/  LEA R8, P1, R242.reuse, R3, 0x2 ;  /* 0x00000003f2087211 */ /* 0x040fe400078210ff */
[----:B------:R-:W-:Y:S01]  /*e60e0*/  IADD3 R127, R125, UR42, RZ ;  /* 0x0000002a7d7f7c10 */ /* 0x000fe2000fffe0ff */
[----:B------:R1:W-:Y:S01]  /*e60f0*/  STL.64 [R1+0x50], R6 ;  /* 0x0000500601007387 */ /* 0x0003e20000100a00 */
[----:B------:R-:W-:Y:S01]  /*e6100*/  LEA.HI.X.SX32 R9, R242, R2, 0x2, P1 ;  /* 0x00000002f2097211 */ /* 0x000fe200008f16ff */
[----:B------:R-:W-:-:S02]  /*e6110*/  ULDC UR42, c[0x0][0x248] ;  /* 0x00009200002a7ab9 */ /* 0x000fc40000000800 */
[----:B------:R2:W-:Y:S01]  /*e6120*/  STL.64 [R1+0x48], R4 ;  /* 0x0000480401007387 */ /* 0x0005e20000100a00 */
[----:B------:R-:W-:Y:S01]  /*e6130*/  VIADD R129, R127, UR43 ;  /* 0x0000002b7f817c36 */ /* 0x000fe20008000000 */
[----:B------:R-:W-:Y:S01]  /*e6140*/  ULDC UR43, c[0x0][0x248] ;  /* 0x00009200002b7ab9 */ /* 0x000fe20000000800 */
[-C--:B-1----:R-:W-:Y:S02]  /*e6150*/  LEA R6, P5, R252, R3.reuse, 0x2 ;  /* 0x00000003fc067211 */ /* 0x082fe400078a10ff */
[----:B--2---:R-:W-:Y:S02]  /*e6160*/  LEA R4, P6, R238, R3, 0x2 ;  /* 0x00000003ee047211 */ /* 0x004fe400078c10ff */
[-C--:B------:R-:W-:Y:S02]  /*e6170*/  LEA.HI.X.SX32 R7, R252, R2.reuse, 0x2, P5 ;  /* 0x00000002fc077211 */ /* 0x080fe400028f16ff */
[----:B------:R-:W-:Y:S01]  /*e6180*/  LEA.HI.X.SX32 R5, R238, R2, 0x2, P6 ;  /* 0x00000002ee057211 */ /* 0x000fe200030f16ff */
[----:B------:R1:W-:Y:S01]  /*e6190*/  STL.64 [R1+0x40], R8 ;  /* 0x0000400801007387 */ /* 0x0003e20000100a00 */
[----:B------:R-:W-:Y:S01]  /*e61a0*/  IADD3 R131, R129, UR44, RZ ;  /* 0x0000002c81837c10 */ /* 0x000fe2000fffe0ff */
[----:B------:R-:W-:-:S02]  /*e61b0*/  ULDC UR44, c[0x0][0x248] ;  /* 0x00009200002c7ab9 */ /* 0x000fc40000000800 */
[----:B------:R-:W2:Y:S04]  /*e61c0*/  LDL.LU R16, [R1+0x3e94] ;  /* 0x003e940001107983 */ /* 0x000ea80000300800 */
[----:B------:R3:W-:Y:S01]  /*e61d0*/  STL.64 [R1+0x38], R6 ;  /* 0x0000380601007387 */ /* 0x0007e20000100a00 */
[----:B-1----:R-:W-:-:S03]  /*e61e0*/  LEA R8, P1, R236, R3, 0x2 ;  /* 0x00000003ec087211 */ /* 0x002fc600078210ff */
[----:B------:R1:W-:Y:S01]  /*e61f0*/  STL.64 [R1+0x30], R4 ;  /* 0x0000300401007387 */ /* 0x0003e20000100a00 */
[----:B------:R-:W-:Y:S01]  /*e6200*/  VIADD R133, R131, UR45 ;  /* 0x0000002d83857c36 */ /* 0x000fe20008000000 */
[----:B------:R-:W-:Y:S01]  /*e6210*/  ULDC UR45, c[0x0][0x248] ;  /* 0x00009200002d7ab9 */ /* 0x000fe20000000800 */
[-C--:B------:R-:W-:Y:S02]  /*e6220*/  LEA.HI.X.SX32 R9, R236, R2.reuse, 0x2, P1 ;  /* 0x00000002ec097211 */ /* 0x080fe400008f16ff */
[-C--:B---3--:R-:W-:Y:S02]  /*e6230*/  LEA R6, P5, R232, R3.reuse, 0x2 ;  /* 0x00000003e8067211 */ /* 0x088fe400078a10ff */
[----:B-1----:R-:W-:Y:S02]  /*e6240*/  LEA R4, P6, R230, R3, 0x2 ;  /* 0x00000003e6047211 */ /* 0x002fe400078c10ff */
[-C--:B------:R-:W-:Y:S02]  /*e6250*/  LEA.HI.X.SX32 R7, R232, R2.reuse, 0x2, P5 ;  /* 0x00000002e8077211 */ /* 0x080fe400028f16ff */
[----:B------:R-:W-:Y:S01]  /*e6260*/  LEA.HI.X.SX32 R5, R230, R2, 0x2, P6 ;  /* 0x00000002e6057211 */ /* 0x000fe200030f16ff */
[----:B------:R1:W-:Y:S01]  /*e6270*/  STL.64 [R1+0x28], R8 ;  /* 0x0000280801007387 */ /* 0x0003e20000100a00 */
[----:B------:R-:W-:Y:S01]  /*e6280*/  IADD3 R135, R133, UR46, RZ ;  /* 0x0000002e85877c10 */ /* 0x000fe2000fffe0ff */
[----:B------:R-:W-:-:S02]  /*e6290*/  ULDC UR46, c[0x0][0x248] ;  /* 0x00009200002e7ab9 */ /* 0x000fc40000000800 */
[----:B------:R3:W-:Y:S04]  /*e62a0*/  STL.64 [R1+0x20], R6 ;  /* 0x0000200601007387 */ /* 0x0007e80000100a00 */
[----:B------:R4:W-:Y:S01]  /*e62b0*/  STL.64 [R1+0x18], R4 ;  /* 0x0000180401007387 */ /* 0x0009e20000100a00 */
[----:B------:R-:W-:Y:S01]  /*e62c0*/  VIADD R137, R135, UR47 ;  /* 0x0000002f87897c36 */ /* 0x000fe20008000000 */
[----:B------:R-:W-:Y:S02]  /*e62d0*/  ULDC UR47, c[0x0][0x248] ;  /* 0x00009200002f7ab9 */ /* 0x000fe40000000800 */
[----:B------:R-:W2:Y:S02]  /*e62e0*/  LDL.LU R20, [R1+0x3e90] ;  /* 0x003e900001147983 */ /* 0x000ea40000300800 */
[----:B------:R-:W-:Y:S01]  /*e62f0*/  IADD3 R139, R137, UR48, RZ ;  /* 0x00000030898b7c10 */ /* 0x000fe2000fffe0ff */
[----:B------:R-:W-:-:S04]  /*e6300*/  ULDC UR48, c[0x0][0x248] ;  /* 0x0000920000307ab9 */ /* 0x000fc80000000800 */
[----:B------:R-:W-:Y:S01]  /*e6310*/  VIADD R141, R139, UR49 ;  /* 0x000000318b8d7c36 */ /* 0x000fe20008000000 */
[-C--:B-1----:R-:W-:Y:S01]  /*e6320*/  LEA R8, P1, R228, R3.reuse, 0x2 ;  /* 0x00000003e4087211 */ /* 0x082fe200078210ff */
[----:B------:R-:W-:Y:S02]  /*e6330*/  ULDC UR49, c[0x0][0x248] ;  /* 0x0000920000317ab9 */ /* 0x000fe40000000800 */
[----:B------:R-:W-:Y:S01]  /*e6340*/  VIADD R143, R141, UR50 ;  /* 0x000000328d8f7c36 */ /* 0x000fe20008000000 */
[----:B---3--:R-:W-:Y:S01]  /*e6350*/  LEA R6, P5, R226, R3, 0x2 ;  /* 0x00000003e2067211 */ /* 0x008fe200078a10ff */
[----:B------:R-:W-:-:S03]  /*e6360*/  ULDC UR50, c[0x0][0x248] ;  /* 0x0000920000327ab9 */ /* 0x000fc60000000800 */
[----:B------:R-:W-:-:S05]  /*e6370*/  IADD3 R0, R143, UR51, RZ ;  /* 0x000000338f007c10 */ /* 0x000fca000fffe0ff */
[----:B------:R-:W-:-:S05]  /*e6380*/  VIADD R147, R0, UR52 ;  /* 0x0000003400937c36 */ /* 0x000fca0008000000 */
[----:B------:R-:W-:-:S05]  /*e6390*/  IADD3 R149, R147, UR53, RZ ;  /* 0x0000003593957c10 */ /* 0x000fca000fffe0ff */
[----:B------:R-:W-:-:S05]  /*e63a0*/  VIADD R151, R149, UR54 ;  /* 0x0000003695977c36 */ /* 0x000fca0008000000 */
[----:B------:R-:W-:-:S05]  /*e63b0*/  IADD3 R153, R151, UR55, RZ ;  /* 0x0000003797997c10 */ /* 0x000fca000fffe0ff */
[----:B------:R-:W-:-:S04]  /*e63c0*/  VIADD R155, R153, UR56 ;  /* 0x00000038999b7c36 */ /* 0x000fc80008000000 */
[----:B------:R-:W-:-:S05]  /*e63d0*/  VIADD R157, R155, UR57 ;  /* 0x000000399b9d7c36 */ /* 0x000fca0008000000 */
[----:B------:R-:W-:-:S04]  /*e63e0*/  IADD3 R159, R157, UR58, RZ ;  /* 0x0000003a9d9f7c10 */ /* 0x000fc8000fffe0ff */
[----:B------:R-:W-:-:S05]  /*e63f0*/  IADD3 R161, R159, UR59, RZ ;  /* 0x0000003b9fa17c10 */ /* 0x000fca000fffe0ff */
[----:B------:R-:W-:-:S04]  /*e6400*/  VIADD R163, R161, UR60 ;  /* 0x0000003ca1a37c36 */ /* 0x000fc80008000000 */
[----:B------:R-:W-:-:S05]  /*e6410*/  VIADD R165, R163, UR61 ;  /* 0x0000003da3a57c36 */ /* 0x000fca0008000000 */
[----:B------:R-:W-:Y:S01]  /*e6420*/  IADD3 R167, R165, UR5, RZ ;  /* 0x00000005a5a77c10 */ /* 0x000fe2000fffe0ff */
[----:B------:R-:W-:-:S04]  /*e6430*/  ULDC UR5, c[0x0][0x22c] ;  /* 0x00008b0000057ab9 */ /* 0x000fc80000000800 */
[----:B------:R-:W-:-:S05]  /*e6440*/  VIADD R169, R167, UR8 ;  /* 0x00000008a7a97c36 */ /* 0x000fca0008000000 */
        /* <DEDUP_REMOVED lines=11> */
[----:B------:R-:W-:-:S04]  /*e6500*/  IADD3 R193, R191, UR20, RZ ;  /* 0x00000014bfc17c10 */ /* 0x000fc8000fffe0ff */
[----:B------:R-:W-:-:S05]  /*e6510*/  IADD3 R195, R193, UR21, RZ ;  /* 0x00000015c1c37c10 */ /* 0x000fca000fffe0ff */
[----:B------:R-:W-:-:S05]  /*e6520*/  VIADD R197, R195, UR22 ;  /* 0x00000016c3c57c36 */ /* 0x000fca0008000000 */
[----:B------:R-:W-:-:S05]  /*e6530*/  IADD3 R199, R197, UR23, RZ ;  /* 0x00000017c5c77c10 */ /* 0x000fca000fffe0ff */
[----:B------:R-:W-:-:S05]  /*e6540*/  VIADD R201, R199, UR24 ;  /* 0x00000018c7c97c36 */ /* 0x000fca0008000000 */
[----:B------:R-:W-:-:S05]  /*e6550*/  IADD3 R203, R201, UR25, RZ ;  /* 0x00000019c9cb7c10 */ /* 0x000fca000fffe0ff */
[----:B------:R-:W-:-:S05]  /*e6560*/  VIADD R205, R203, UR26 ;  /* 0x0000001acbcd7c36 */ /* 0x000fca0008000000 */
[----:B------:R-:W-:-:S04]  /*e6570*/  IADD3 R207, R205, UR27, RZ ;  /* 0x0000001bcdcf7c10 */ /* 0x000fc8000fffe0ff */
[----:B------:R-:W-:-:S05]  /*e6580*/  IADD3 R209, R207, UR28, RZ ;  /* 0x0000001ccfd17c10 */ /* 0x000fca000fffe0ff */
[----:B------:R-:W-:-:S04]  /*e6590*/  VIADD R211, R209, UR29 ;  /* 0x0000001dd1d37c36 */ /* 0x000fc80008000000 */
[----:B------:R-:W-:-:S05]  /*e65a0*/  VIADD R213, R211, UR30 ;  /* 0x0000001ed3d57c36 */ /* 0x000fca0008000000 */
[----:B------:R-:W-:-:S05]  /*e65b0*/  IADD3 R215, R213, UR31, RZ ;  /* 0x0000001fd5d77c10 */ /* 0x000fca000fffe0ff */
        /* <DEDUP_REMOVED lines=15> */
[----:B------:R-:W-:Y:S01]  /*e66b0*/  VIADD R247, R245, UR47 ;  /* 0x0000002ff5f77c36 */ /* 0x000fe20008000000 */
[-C--:B----4-:R-:W-:Y:S02]  /*e66c0*/  LEA R4, P6, R220, R3.reuse, 0x2 ;  /* 0x00000003dc047211 */ /* 0x090fe400078c10ff */
[-C--:B------:R-:W-:Y:S02]  /*e66d0*/  LEA.HI.X.SX32 R9, R228, R2.reuse, 0x2, P1 ;  /* 0x00000002e4097211 */ /* 0x080fe400008f16ff */
[----:B------:R-:W-:Y:S02]  /*e66e0*/  IADD3 R249, R247, UR48, RZ ;  /* 0x00000030f7f97c10 */ /* 0x000fe4000fffe0ff */
[-C--:B------:R-:W-:Y:S02]  /*e66f0*/  LEA.HI.X.SX32 R7, R226, R2.reuse, 0x2, P5 ;  /* 0x00000002e2077211 */ /* 0x080fe400028f16ff */
[----:B------:R-:W-:Y:S01]  /*e6700*/  LEA.HI.X.SX32 R5, R220, R2, 0x2, P6 ;  /* 0x00000002dc057211 */ /* 0x000fe200030f16ff */
[----:B------:R-:W-:Y:S01]  /*e6710*/  VIADD R251, R249, UR49 ;  /* 0x00000031f9fb7c36 */ /* 0x000fe20008000000 */
[----:B------:R-:W-:Y:S04]  /*e6720*/  STL.64 [R1+0x10], R8 ;  /* 0x0000100801007387 */ /* 0x000fe80000100a00 */
[----:B------:R1:W-:Y:S04]  /*e6730*/  STL.64 [R1+0x8], R6 ;  /* 0x0000080601007387 */ /* 0x0003e80000100a00 */
[----:B------:R3:W-:Y:S01]  /*e6740*/  STL.64 [R1], R4 ;  /* 0x0000000401007387 */ /* 0x0007e20000100a00 */
[----:B------:R-:W-:-:S02]  /*e6750*/  LEA R10, P6, R216, R3, 0x2 ;  /* 0x00000003d80a7211 */ /* 0x000fc400078c10ff */
[CC--:B-1----:R-:W-:Y:S02]  /*e6760*/  LEA R6, P1, R224.reuse, R3.reuse, 0x2 ;  /* 0x00000003e0067211 */ /* 0x0c2fe400078210ff */
[----:B---3--:R-:W-:Y:S02]  /*e6770*/  IADD3 R5, R251, UR50, RZ ;  /* 0x00000032fb057c10 */ /* 0x008fe4000fffe0ff */
[-C--:B------:R-:W-:Y:S02]  /*e6780*/  LEA.HI.X.SX32 R7, R224, R2.reuse, 0x2, P1 ;  /* 0x00000002e0077211 */ /* 0x080fe400008f16ff */
[-C--:B------:R-:W-:Y:S02]  /*e6790*/  LEA R4, P1, R5, R3.reuse, 0x2 ;  /* 0x0000000305047211 */ /* 0x080fe400078210ff */
[----:B------:R-:W-:Y:S02]  /*e67a0*/  LEA R8, P5, R222, R3, 0x2 ;  /* 0x00000003de087211 */ /* 0x000fe400078a10ff */
[----:B------:R-:W-:-:S02]  /*e67b0*/  LEA.HI.X.SX32 R11, R216, R2, 0x2, P6 ;  /* 0x00000002d80b7211 */ /* 0x000fc400030f16ff */
[-C--:B------:R-:W-:Y:S02]  /*e67c0*/  LEA R12, P6, R218, R3.reuse, 0x2 ;  /* 0x00000003da0c7211 */ /* 0x080fe400078c10ff */
[-C--:B------:R-:W-:Y:S02]  /*e67d0*/  LEA.HI.X.SX32 R5, R5, R2.reuse, 0x2, P1 ;  /* 0x0000000205057211 */ /* 0x080fe400008f16ff */
[----:B------:R-:W-:Y:S02]  /*e67e0*/  LEA R14, P1, R214, R3, 0x2 ;  /* 0x00000003d60e7211 */ /* 0x000fe400078210ff */
[-C--:B------:R-:W-:Y:S02]  /*e67f0*/  LEA.HI.X.SX32 R9, R222, R2.reuse, 0x2, P5 ;  /* 0x00000002de097211 */ /* 0x080fe400028f16ff */
[----:B--2---:R-:W-:Y:S02]  /*e6800*/  ISETP.LT.AND P5, PT, R16, UR4, !P0 ;  /* 0x0000000410007c0c */ /* 0x004fe4000c7a1270 */
[----:B------:R-:W-:-:S02]  /*e6810*/  LEA.HI.X.SX32 R13, R218, R2, 0x2, P6 ;  /* 0x00000002da0d7211 */ /* 0x000fc400030f16ff */
[-C--:B------:R-:W-:Y:S02]  /*e6820*/  LEA R16, P6, R212, R3.reuse, 0x2 ;  /* 0x00000003d4107211 */ /* 0x080fe400078c10ff */
[-C--:B------:R-:W-:Y:S02]  /*e6830*/  LEA.HI.X.SX32 R15, R214, R2.reuse, 0x2, P1 ;  /* 0x00000002d60f7211 */ /* 0x080fe400008f16ff */
[----:B------:R-:W-:Y:S02]  /*e6840*/  LEA R18, P1, R210, R3, 0x2 ;  /* 0x00000003d2127211 */ /* 0x000fe400078210ff */
[-C--:B------:R-:W-:Y:S02]  /*e6850*/  LEA.HI.X.SX32 R17, R212, R2.reuse, 0x2, P6 ;  /* 0x00000002d4117211 */ /* 0x080fe400030f16ff */
[----:B------:R-:W-:Y:S02]  /*e6860*/  ISETP.LT.AND P6, PT, R20, UR4, !P0 ;  /* 0x0000000414007c0c */ /* 0x000fe4000c7c1270 */
[----:B------:R-:W-:-:S02]  /*e6870*/  LEA.HI.X.SX32 R19, R210, R2, 0x2, P1 ;  /* 0x00000002d2137211 */ /* 0x000fc400008f16ff */
[----:B------:R-:W-:-:S04]  /*e6880*/  LEA R20, P1, R208, R3, 0x2 ;  /* 0x00000003d0147211 */ /* 0x000fc800078210ff */
[----:B------:R-:W-:Y:S02]  /*e6890*/  LEA.HI.X.SX32 R21, R208, R2, 0x2, P1 ;  /* 0x00000002d0157211 */ /* 0x000fe400008f16ff */
        /* <DEDUP_REMOVED lines=129> */
[-C--:B------:R-:W-:Y:S02]  /*e70b0*/  LEA.HI.X.SX32 R151, R151, R2.reuse, 0x2, P1 ;  /* 0x0000000297977211 */ /* 0x080fe400008f16ff */
[CC--:B------:R-:W-:Y:S01]  /*e70c0*/  LEA R152, P1, R153.reuse, R3.reuse, 0x2 ;  /* 0x0000000399987211 */ /* 0x0c0fe200078210ff */
[----:B------:R-:W-:Y:S03]  /*e70d0*/  STL.64 [R1+0x4660], R6 ;  /* 0x0046600601007387 */ /* 0x000fe60000100a00 */
[-C--:B------:R-:W-:Y:S02]  /*e70e0*/  LEA.HI.X.SX32 R153, R153, R2.reuse, 0x2, P1 ;  /* 0x0000000299997211 */ /* 0x080fe400008f16ff */
[CC--:B------:R-:W-:Y:S01]  /*e70f0*/  LEA R154, P1, R155.reuse, R3.reuse, 0x2 ;  /* 0x000000039b9a7211 */ /* 0x0c0fe200078210ff */
[----:B------:R-:W-:Y:S03]  /*e7100*/  STL [R1+0x4668], R8 ;  /* 0x0046680801007387 */ /* 0x000fe60000100800 */
[----:B------:R-:W-:Y:S01]  /*e7110*/  LEA.HI.X.SX32 R155, R155, R2, 0x2, P1 ;  /* 0x000000029b9b7211 */ /* 0x000fe200008f16ff */
[----:B------:R-:W-:Y:S01]  /*e7120*/  STL [R1+0x465c], R9 ;  /* 0x00465c0901007387 */ /* 0x000fe20000100800 */
[----:B------:R-:W-:-:S03]  /*e7130*/  LEA R156, P1, R157, R3, 0x2 ;  /* 0x000000039d9c7211 */ /* 0x000fc600078210ff */
[----:B------:R-:W-:Y:S04]  /*e7140*/  STL [R1+0x4678], R10 ;  /* 0x0046780a01007387 */ /* 0x000fe80000100800 */
[----:B------:R-:W-:Y:S01]  /*e7150*/  STL [R1+0x4658], R11 ;  /* 0x0046580b01007387 */ /* 0x000fe20000100800 */
[----:B------:R-:W-:-:S03]  /*e7160*/  LEA.HI.X.SX32 R157, R157, R2, 0x2, P1 ;  /* 0x000000029d9d7211 */ /* 0x000fc600008f16ff */
[----:B------:R1:W-:Y:S01]  /*e7170*/  STL.64 [R1+0x4670], R4 ;  /* 0x0046700401007387 */ /* 0x0003e20000100a00 */
[----:B------:R-:W-:-:S03]  /*e7180*/  LEA R158, P1, R159, R3, 0x2 ;  /* 0x000000039f9e7211 */ /* 0x000fc600078210ff */
[----:B------:R-:W-:Y:S04]  /*e7190*/  STL [R1+0x4688], R12 ;  /* 0x0046880c01007387 */ /* 0x000fe80000100800 */
[----:B------:R2:W-:Y:S04]  /*e71a0*/  STL [R1+0x467c], R13 ;  /* 0x00467c0d01007387 */ /* 0x0005e80000100800 */
[----:B------:R3:W-:Y:S04]  /*e71b0*/  STL.64 [R1+0x4680], R14 ;  /* 0x0046800e01007387 */ /* 0x0007e80000100a00 */
[----:B------:R-:W-:Y:S01]  /*e71c0*/  STL [R1+0x4698], R16 ;  /* 0x0046981001007387 */ /* 0x000fe20000100800 */
[----:B------:R-:W-:-:S03]  /*e71d0*/  LEA.HI.X.SX32 R159, R159, R2, 0x2, P1 ;  /* 0x000000029f9f7211 */ /* 0x000fc600008f16ff */
[----:B------:R4:W-:Y:S01]  /*e71e0*/  STL [R1+0x468c], R17 ;  /* 0x00468c1101007387 */ /* 0x0009e20000100800 */
[----:B------:R-:W-:-:S03]  /*e71f0*/  LEA R160, P1, R161, R3, 0x2 ;  /* 0x00000003a1a07211 */ /* 0x000fc600078210ff */
[----:B-1----:R-:W4:Y:S04]  /*e7200*/  LDL.LU.64 R4, [R1+0x1158] ;  /* 0x0011580001047983 */ /* 0x002f280000300a00 */
[----:B------:R-:W4:Y:S04]  /*e7210*/  LDL.LU R8, [R1+0xe70] ;  /* 0x000e700001087983 */ /* 0x000f280000300800 */
[----:B--2---:R-:W2:Y:S04]  /*e7220*/  LDL.LU.64 R12, [R1+0x1150] ;  /* 0x00115000010c7983 */ /* 0x004ea80000300a00 */
[----:B------:R-:W2:Y:S01]  /*e7230*/  LDL.LU R6, [R1+0xe60] ;  /* 0x000e600001067983 */ /* 0x000ea20000300800 */
[----:B------:R-:W-:-:S03]  /*e7240*/  LEA.HI.X.SX32 R161, R161, R2, 0x2, P1 ;  /* 0x00000002a1a17211 */ /* 0x000fc600008f16ff */
[----:B------:R-:W2:Y:S01]  /*e7250*/  LDL.LU R11, [R1+0x4648] ;  /* 0x00464800010b7983 */ /* 0x000ea20000300800 */
[----:B------:R-:W-:-:S03]  /*e7260*/  LEA R162, P1, R163, R3, 0x2 ;  /* 0x00000003a3a27211 */ /* 0x000fc600078210ff */
[----:B---3--:R-:W3:Y:S04]  /*e7270*/  LDL.LU.64 R14, [R1+0x1148] ;  /* 0x00114800010e7983 */ /* 0x008ee80000300a00 */
[----:B------:R-:W3:Y:S04]  /*e7280*/  LDL.LU R7, [R1+0xe74] ;  /* 0x000e740001077983 */ /* 0x000ee80000300800 */
[----:B------:R-:W3:Y:S04]  /*e7290*/  LDL.LU R9, [R1+0xe64] ;  /* 0x000e640001097983 */ /* 0x000ee80000300800 */
[----:B------:R-:W3:Y:S01]  /*e72a0*/  LDL.LU R252, [R1+0xe78] ;  /* 0x000e780001fc7983 */ /* 0x000ee20000300800 */
[----:B------:R-:W-:-:S03]  /*e72b0*/  LEA.HI.X.SX32 R163, R163, R2, 0x2, P1 ;  /* 0x00000002a3a37211 */ /* 0x000fc600008f16ff */
[----:B----4-:R-:W4:Y:S01]  /*e72c0*/  LDL.LU.64 R16, [R1+0x1130] ;  /* 0x0011300001107983 */ /* 0x010f220000300a00 */
[----:B------:R-:W-:-:S03]  /*e72d0*/  LEA R164, P1, R165, R3, 0x2 ;  /* 0x00000003a5a47211 */ /* 0x000fc600078210ff */
[----:B------:R-:W4:Y:S04]  /*e72e0*/  LDL.LU R10, [R1+0xe68] ;  /* 0x000e6800010a7983 */ /* 0x000f280000300800 */
[----:B------:R1:W-:Y:S01]  /*e72f0*/  STL.64 [R1+0x4690], R18 ;  /* 0x0046901201007387 */ /* 0x0003e20000100a00 */
[-C--:B------:R-:W-:Y:S02]  /*e7300*/  LEA.HI.X.SX32 R165, R165, R2.reuse, 0x2, P1 ;  /* 0x00000002a5a57211 */ /* 0x080fe400008f16ff */
[C---:B------:R-:W-:Y:S01]  /*e7310*/  LEA R166, P1, R167.reuse, R3, 0x2 ;  /* 0x00000003a7a67211 */ /* 0x040fe200078210ff */
[----:B-1----:R-:W4:Y:S04]  /*e7320*/  LDL.LU.64 R18, [R1+0x1138] ;  /* 0x0011380001127983 */ /* 0x002f280000300a00 */
[----:B------:R1:W-:Y:S01]  /*e7330*/  STL.64 [R1+0x46a0], R20 ;  /* 0x0046a01401007387 */ /* 0x0003e20000100a00 */
[----:B------:R-:W-:-:S02]  /*e7340*/  LEA.HI.X.SX32 R167, R167, R2, 0x2, P1 ;  /* 0x00000002a7a77211 */ /* 0x000fc400008f16ff */
[C---:B------:R-:W-:Y:S01]  /*e7350*/  LEA R168, P1, R169.reuse, R3, 0x2 ;  /* 0x00000003a9a87211 */ /* 0x040fe200078210ff */
[----:B-1----:R-:W4:Y:S04]  /*e7360*/  LDL.LU.64 R20, [R1+0x1140] ;  /* 0x0011400001147983 */ /* 0x002f280000300a00 */
[----:B------:R1:W-:Y:S04]  /*e7370*/  STL [R1+0x46b8], R22 ;  /* 0x0046b81601007387 */ /* 0x0003e80000100800 */
[----:B-1----:R-:W2:Y:S04]  /*e7380*/  LDL.LU R22, [R1+0x464c] ;  /* 0x00464c0001167983 */ /* 0x002ea80000300800 */
[----:B------:R1:W-:Y:S01]  /*e7390*/  STL [R1+0x46a8], R23 ;  /* 0x0046a81701007387 */ /* 0x0003e20000100800 */
[----:B------:R-:W-:-:S03]  /*e73a0*/  LEA.HI.X.SX32 R169, R169, R2, 0x2, P1 ;  /* 0x00000002a9a97211 */ /* 0x000fc600008f16ff */
[----:B-1----:R-:W3:Y:S01]  /*e73b0*/  LDL.LU R23, [R1+0x4650] ;  /* 0x0046500001177983 */ /* 0x002ee20000300800 */
        /* <DEDUP_REMOVED lines=81> */
[C---:B------:R-:W-:Y:S01]  /*e78d0*/  LEA R250, P1, R251.reuse, R3, 0x2 ;  /* 0x00000003fbfa7211 */ /* 0x040fe200078210ff */
[----:B------:R-:W-:Y:S03]  /*e78e0*/  STL.64 [R1+0x46c0], R26 ;  /* 0x0046c01a01007387 */ /* 0x000fe60000100a00 */
[----:B------:R-:W-:Y:S01]  /*e78f0*/  LEA.HI.X.SX32 R251, R251, R2, 0x2, P1 ;  /* 0x00000002fbfb7211 */ /* 0x000fe200008f16ff */
[----:B------:R-:W-:Y:S04]  /*e7900*/  STL.64 [R1+0x46c8], R28 ;  /* 0x0046c81c01007387 */ /* 0x000fe80000100a00 */
[----:B------:R-:W-:Y:S04]  /*e7910*/  STL.64 [R1+0x46d0], R30 ;  /* 0x0046d01e01007387 */ /* 0x000fe80000100a00 */
[----:B------:R-:W4:Y:S01]  /*e7920*/  LDL.LU R2, [R1+0x4644] ;  /* 0x0046440001027983 */ /* 0x000f220000300800 */
[----:B---3--:R-:W-:Y:S01]  /*e7930*/  ISETP.LT.AND P1, PT, R23, UR5, !P0 ;  /* 0x0000000517007c0c */ /* 0x008fe2000c721270 */
[----:B------:R-:W-:-:S12]  /*e7940*/  ULDC UR5, c[0x0][0x22c] ;  /* 0x00008b0000057ab9 */ /* 0x000fd80000000800 */
[----:B------:R1:W-:Y:S01]  /*e7950*/  @P1 STG.E desc[UR6][R4.64], R8 ;  /* 0x0000000804001986 */ /* 0x0003e2000c101906 */
[----:B--2---:R-:W-:Y:S01]  /*e7960*/  ISETP.LT.AND P1, PT, R22, UR5, !P0 ;  /* 0x0000000516007c0c */ /* 0x004fe2000c721270 */
[----:B------:R-:W-:Y:S02]  /*e7970*/  ULDC UR5, c[0x0][0x22c] ;  /* 0x00008b0000057ab9 */ /* 0x000fe40000000800 */
[----:B-1----:R-:W2:Y:S04]  /*e7980*/  LDL.LU.64 R4, [R1+0x1128] ;  /* 0x0011280001047983 */ /* 0x002ea80000300a00 */
[----:B------:R-:W2:Y:S04]  /*e7990*/  LDL.LU R8, [R1+0xe7c] ;  /* 0x000e7c0001087983 */ /* 0x000ea80000300800 */
[----:B------:R-:W3:Y:S04]  /*e79a0*/  LDL.LU R3, [R1+0x4640] ;  /* 0x0046400001037983 */ /* 0x000ee80000300800 */
[----:B------:R1:W-:Y:S01]  /*e79b0*/  @P1 STG.E desc[UR6][R12.64], R6 ;  /* 0x000000060c001986 */ /* 0x0003e2000c101906 */
[----:B------:R-:W-:Y:S01]  /*e79c0*/  ISETP.LT.AND P1, PT, R11, UR5, !P0 ;  /* 0x000000050b007c0c */ /* 0x000fe2000c721270 */
[----:B------:R-:W-:-:S02]  /*e79d0*/  ULDC UR5, c[0x0][0x22c] ;  /* 0x00008b0000057ab9 */ /* 0x000fc40000000800 */
[----:B-1----:R-:W2:Y:S04]  /*e79e0*/  LDL.LU.64 R12, [R1+0x1120] ;  /* 0x00112000010c7983 */ /* 0x002ea80000300a00 */
[----:B------:R-:W2:Y:S04]  /*e79f0*/  LDL.LU R6, [R1+0xe6c] ;  /* 0x000e6c0001067983 */ /* 0x000ea80000300800 */
[----:B------:R-:W2:Y:S04]  /*e7a00*/  LDL.LU R11, [R1+0x463c] ;  /* 0x00463c00010b7983 */ /* 0x000ea80000300800 */
[----:B------:R-:W2:Y:S04]  /*e7a10*/  LDL.LU R0, [R1+0x4638] ;  /* 0x0046380001007983 */ /* 0x000ea80000300800 */
[----:B------:R1:W-:Y:S04]  /*e7a20*/  @P1 STG.E desc[UR6][R14.64], R7 ;  /* 0x000000070e001986 */ /* 0x0003e8000c101906 */
[----:B-1----:R-:W2:Y:S04]  /*e7a30*/  LDL.LU.64 R14, [R1+0x1118] ;  /* 0x00111800010e7983 */ /* 0x002ea80000300a00 */
[----:B------:R-:W2:Y:S01]  /*e7a40*/  LDL.LU R7, [R1+0xe50] ;  /* 0x000e500001077983 */ /* 0x000ea20000300800 */
[----:B----4-:R-:W-:Y:S01]  /*e7a50*/  ISETP.LT.AND P1, PT, R2, UR5, !P0 ;  /* 0x0000000502007c0c */ /* 0x010fe2000c721270 */
[----:B------:R-:W-:-:S02]  /*e7a60*/  ULDC UR5, c[0x0][0x22c] ;  /* 0x00008b0000057ab9 */ /* 0x000fc40000000800 */
[----:B------:R-:W4:Y:S10]  /*e7a70*/  LDL.LU R2, [R1+0x4634] ;  /* 0x0046340001027983 */ /* 0x000f340000300800 */
[----:B------:R1:W-:Y:S04]  /*e7a80*/  @P1 STG.E desc[UR6][R20.64], R9 ;  /* 0x0000000914001986 */ /* 0x0003e8000c101906 */
[----:B-1----:R-:W4:Y:S04]  /*e7a90*/  LDL.LU.64 R20, [R1+0x1110] ;  /* 0x0011100001147983 */ /* 0x002f280000300a00 */
[----:B------:R-:W4:Y:S01]  /*e7aa0*/  LDL.LU R9, [R1+0xe30] ;  /* 0x000e300001097983 */ /* 0x000f220000300800 */
[----:B---3--:R-:W-:Y:S01]  /*e7ab0*/  ISETP.LT.AND P1, PT, R3, UR5, !P0 ;  /* 0x0000000503007c0c */ /* 0x008fe2000c721270 */
[----:B------:R-:W-:-:S02]  /*e7ac0*/  ULDC UR5, c[0x0][0x22c] ;  /* 0x00008b0000057ab9 */ /* 0x000fc40000000800 */
[----:B------:R-:W3:Y:S10]  /*e7ad0*/  LDL.LU R3, [R1+0x4630] ;  /* 0x0046300001037983 */ /* 0x000ef40000300800 */
[----:B------:R1:W-:Y:S01]  /*e7ae0*/  @P1 STG.E desc[UR6][R18.64], R252 ;  /* 0x000000fc12001986 */ /* 0x0003e2000c101906 */
[----:B--2---:R-:W-:-:S03]  /*e7af0*/  ISETP.LT.AND P1, PT, R11, UR5, !P0 ;  /* 0x000000050b007c0c */ /* 0x004fc6000c721270 */
[----:B-1----:R-:W2:Y:S01]  /*e7b00*/  LDL.LU.64 R18, [R1+0x1108] ;  /* 0x0011080001127983 */ /* 0x002ea20000300a00 */
[----:B------:R-:W-:-:S03]  /*e7b10*/  ULDC UR5, c[0x0][0x22c] ;  /* 0x00008b0000057ab9 */ /* 0x000fc60000000800 */
[----:B------:R-:W2:Y:S06]  /*e7b20*/  LDL.LU R252, [R1+0xe54] ;  /* 0x000e540001fc7983 */ /* 0x000eac0000300800 */
[----:B------:R1:W-:Y:S01]  /*e7b30*/  @P1 STG.E desc[UR6][R16.64], R10 ;  /* 0x0000000a10001986 */ /* 0x0003e2000c101906 */
[----:B------:R-:W-:Y:S01]  /*e7b40*/  ISETP.LT.AND P1, PT, R0, UR5, !P0 ;  /* 0x0000000500007c0c */ /* 0x000fe2000c721270 */
[----:B------:R-:W-:Y:S02]  /*e7b50*/  ULDC UR5, c[0x0][0x22c] ;  /* 0x00008b0000057ab9 */ /* 0x000fe40000000800 */
[----:B-1----:R-:W2:Y:S04]  /*e7b60*/  LDL.LU.64 R16, [R1+0x1100] ;  /* 0x0011000001107983 */ /* 0x002ea80000300a00 */
        /* <DEDUP_REMOVED lines=14> */
[----:B------:R1:W-:Y:S04]  /*e7c50*/  @P1 STG.E desc[UR6][R14.64], R7 ;  /* 0x000000070e001986 */ /* 0x0003e8000c101906 */
[----:B-1----:R-:W3:Y:S04]  /*e7c60*/  LDL.LU.64 R14, [R1+0x10e8] ;  /* 0x0010e800010e7983 */ /* 0x002ee80000300a00 */
[----:B------:R-:W3:Y:S01]  /*e7c70*/  LDL.LU R7, [R1+0xe5c] ;  /* 0x000e5c0001077983 */ /* 0x000ee20000300800 */
[----:B--2---:R-:W-:Y:S01]  /*e7c80*/  ISETP.LT.AND P1, PT, R0, UR5, !P0 ;  /* 0x0000000500007c0c */ /* 0x004fe2000c721270 */
[----:B------:R-:W-:-:S02]  /*e7c90*/  ULDC UR5, c[0x0][0x22c] ;  /* 0x00008b0000057ab9 */ /* 0x000fc40000000800 */
[----:B------:R-:W2:Y:S10]  /*e7ca0*/  LDL.LU R0, [R1+0x4620] ;  /* 0x0046200001007983 */ /* 0x000eb40000300800 */
[----:B------:R1:W-:Y:S04]  /*e7cb0*/  @P1 STG.E desc[UR6][R20.64], R9 ;  /* 0x0000000914001986 */ /* 0x0003e8000c101906 */
[----:B-1----:R-:W2:Y:S04]  /*e7cc0*/  LDL.LU.64 R20, [R1+0x10e0] ;  /* 0x0010e00001147983 */ /* 0x002ea80000300a00 */
[----:B------:R-:W2:Y:S04]  /*e7cd0*/  LDL.LU R9, [R1+0xe3c] ;  /* 0x000e3c0001097983 */ /* 0x000ea80000300800 */
        /* <DEDUP_REMOVED lines=18> */
[----:B------:R-:W2:Y:S01]  /*e7e00*/  LDL.LU R8, [R1+0xe44] ;  /* 0x000e440001087983 */ /* 0x000ea20000300800 */
[----:B------:R-:W-:Y:S01]  /*e7e10*/  ISETP.LT.AND P1, PT, R11, UR5, !P0 ;  /* 0x000000050b007c0c */ /* 0x000fe2000c721270 */
[----:B------:R-:W-:-:S12]  /*e7e20*/  ULDC UR5, c[0x0][0x22c] ;  /* 0x00008b0000057ab9 */ /* 0x000fd80000000800 */
        /* <DEDUP_REMOVED lines=26> */
[----:B------:R-:W4:Y:S04]  /*e7fd0*/  LDL.LU R10, [R1+0xe2c] ;  /* 0x000e2c00010a7983 */ /* 0x000f280000300800 */
        /* <DEDUP_REMOVED lines=19> */
[----:B------:R-:W-:Y:S01]  /*e8110*/  ISETP.LT.AND P1, PT, R11, UR5, !P0 ;  /* 0x000000050b007c0c */ /* 0x000fe2000c721270 */
[----:B------:R-:W-:-:S12]  /*e8120*/  ULDC UR5, c[0x0][0x22c] ;  /* 0x00008b0000057ab9 */ /* 0x000fd80000000800 */
        /* <DEDUP_REMOVED lines=26> */
[----:B------:R-:W3:Y:S04]  /*e82d0*/  LDL.LU R6, [R1+0xdfc] ;  /* 0x000dfc0001067983 */ /* 0x000ee80000300800 */
        /* <DEDUP_REMOVED lines=19> */
[----:B------:R-:W-:Y:S01]  /*e8410*/  ISETP.LT.AND P1, PT, R11, UR5, !P0 ;  /* 0x000000050b007c0c */ /* 0x000fe2000c721270 */
[----:B------:R-:W-:-:S12]  /*e8420*/  ULDC UR5, c[0x0][0x22c] ;  /* 0x00008b0000057ab9 */ /* 0x000fd80000000800 */
[----:B------:R1:W-:Y:S01]  /*e8430*/  @P1 STG.E desc[UR6][R16.64], R10 ;  /* 0x0000000a10001986 */ /* 0x0003e2000c101906 */
[----:B--2---:R-:W-:-:S03]  /*e8440*/  ISETP.LT.AND P1, PT, R0, UR5, !P0 ;  /* 0x0000000500007c0c */ /* 0x004fc6000c721270 */
[----:B-1----:R-:W2:Y:S01]  /*e8450*/  LDL.LU.64 R16, [R1+0x1040] ;  /* 0x0010400001107983 */ /* 0x002ea20000300a00 */
[----:B------:R-:W-:-:S03]  /*e8460*/  ULDC UR5, c[0x0][0x22c] ;  /* 0x00008b0000057ab9 */ /* 0x000fc60000000800 */
        /* <DEDUP_REMOVED lines=673> */
[----:B------:R-:W-:-:S12]  /*eae80*/  ULDC UR5, c[0x0][0x22c] ;  /* 0x00008b0000057ab9 */ /* 0x000fd80000000800 */
[----:B------:R1:W-:Y:S04]  /*eae90*/  @P1 STG.E desc[UR6][R18.64], R252 ;  /* 0x000000fc12001986 */ /* 0x0003e8000c101906 */
[----:B-1----:R-:W3:Y:S04]  /*eaea0*/  LDL.LU.64 R18, [R1+0x718] ;  /* 0x0007180001127983 */ /* 0x002ee80000300a00 */
[----:B------:R-:W3:Y:S01]  /*eaeb0*/  LDL.LU R252, [R1+0xc38] ;  /* 0x000c380001fc7983 */ /* 0x000ee20000300800 */
[----:B--2---:R-:W-:Y:S01]  /*eaec0*/  ISETP.LT.AND P1, PT, R0, UR5, !P0 ;  /* 0x0000000500007c0c */ /* 0x004fe2000c721270 */
[----:B------:R-:W-:-:S02]  /*eaed0*/  ULDC UR5, c[0x0][0x22c] ;  /* 0x00008b0000057ab9 */ /* 0x000fc40000000800 */
[----:B------:R-:W2:Y:S04]  /*eaee0*/  LDL.LU R0, [R1+0x4408] ;  /* 0x0044080001007983 */ /* 0x000ea80000300800 */
[----:B------:R-:W3:Y:S06]  /*eaef0*/  LDL.LU R3, [R1+0x4404] ;  /* 0x0044040001037983 */ /* 0x000eec0000300800 */
[----:B------:R1:W-:Y:S04]  /*eaf00*/  @P1 STG.E desc[UR6][R16.64], R10 ;  /* 0x0000000a10001986 */ /* 0x0003e8000c101906 */
[----:B-1----:R-:W3:Y:S04]  /*eaf10*/  LDL.LU.64 R16, [R1+0x710] ;  /* 0x0007100001107983 */ /* 0x002ee80000300a00 */
[----:B------:R-:W3:Y:S01]  /*eaf20*/  LDL.LU R10, [R1+0xc18] ;  /* 0x000c1800010a7983 */ /* 0x000ee20000300800 */
        /* <DEDUP_REMOVED lines=10> */
[----:B------:R-:W4:Y:S04]  /*eafd0*/  LDL.LU R6, [R1+0xc1c] ;  /* 0x000c1c0001067983 */ /* 0x000f280000300800 */
[----:B------:R-:W4:Y:S01]  /*eafe0*/  LDL.LU R11, [R1+0x43fc] ;  /* 0x0043fc00010b7983 */ /* 0x000f220000300800 */
[----:B--2---:R-:W-:Y:S01]  /*eaff0*/  ISETP.LT.AND P1, PT, R0, UR5, !P0 ;  /* 0x0000000500007c0c */ /* 0x004fe2000c721270 */
[----:B------:R-:W-:-:S02]  /*eb000*/  ULDC UR5, c[0x0][0x22c] ;  /* 0x00008b0000057ab9 */ /* 0x000fc40000000800 */
[----:B------:R-:W2:Y:S10]  /*eb010*/  LDL.LU R0, [R1+0x43f8] ;  /* 0x0043f80001007983 */ /* 0x000eb40000300800 */
[----:B------:R1:W-:Y:S01]  /*eb020*/  @P1 STG.E desc[UR6][R14.64], R7 ;  /* 0x000000070e001986 */ /* 0x0003e2000c101906 */
[----:B---3--:R-:W-:Y:S01]  /*eb030*/  ISETP.LT.AND P1, PT, R3, UR5, !P0 ;  /* 0x0000000503007c0c */ /* 0x008fe2000c721270 */
[----:B------:R-:W-:-:S02]  /*eb040*/  ULDC UR5, c[0x0][0x22c] ;  /* 0x00008b0000057ab9 */ /* 0x000fc40000000800 */
[----:B-1----:R-:W3:Y:S04]  /*eb050*/  LDL.LU.64 R14, [R1+0x678] ;  /* 0x00067800010e7983 */ /* 0x002ee80000300a00 */
[----:B------:R-:W3:Y:S06]  /*eb060*/  LDL.LU R7, [R1+0xc00] ;  /* 0x000c000001077983 */ /* 0x000eec0000300800 */
[----:B------:R1:W-:Y:S04]  /*eb070*/  @P1 STG.E desc[UR6][R20.64], R9 ;  /* 0x0000000914001986 */ /* 0x0003e8000c101906 */
[----:B-1----:R-:W3:Y:S04]  /*eb080*/  LDL.LU.64 R20, [R1+0x670] ;  /* 0x0006700001147983 */ /* 0x002ee80000300a00 */
[----:B------:R-:W3:Y:S04]  /*eb090*/  LDL.LU R9, [R1+0xbe0] ;  /* 0x000be00001097983 */ /* 0x000ee80000300800 */
        /* <DEDUP_REMOVED lines=16> */
[----:B------:R1:W-:Y:S04]  /*eb1a0*/  @P1 STG.E desc[UR6][R4.64], R8 ;  /* 0x0000000804001986 */ /* 0x0003e8000c101906 */
[----:B-1----:R-:W2:Y:S04]  /*eb1b0*/  LDL.LU.64 R4, [R1+0x578] ;  /* 0x0005780001047983 */ /* 0x002ea80000300a00 */
[----:B------:R-:W2:Y:S01]  /*eb1c0*/  LDL.LU R8, [R1+0xc08] ;  /* 0x000c080001087983 */ /* 0x000ea20000300800 */
[----:B---3--:R-:W-:Y:S01]  /*eb1d0*/  ISETP.LT.AND P1, PT, R3, UR5, !P0 ;  /* 0x0000000503007c0c */ /* 0x008fe2000c721270 */
[----:B------:R-:W-:-:S12]  /*eb1e0*/  ULDC UR5, c[0x0][0x22c] ;  /* 0x00008b0000057ab9 */ /* 0x000fd80000000800 */
[----:B------:R1:W-:Y:S04]  /*eb1f0*/  @P1 STG.E desc[UR6][R12.64], R6 ;  /* 0x000000060c001986 */ /* 0x0003e8000c101906 */
[----:B-1----:R-:W3:Y:S04]  /*eb200*/  LDL.LU.64 R12, [R1+0x570] ;  /* 0x00057000010c7983 */ /* 0x002ee80000300a00 */
[----:B------:R-:W3:Y:S01]  /*eb210*/  LDL.LU R6, [R1+0xbe8] ;  /* 0x000be80001067983 */ /* 0x000ee20000300800 */
[----:B----4-:R-:W-:Y:S01]  /*eb220*/  ISETP.LT.AND P1, PT, R2, UR5, !P0 ;  /* 0x0000000502007c0c */ /* 0x010fe2000c721270 */
[----:B------:R-:W-:-:S02]  /*eb230*/  ULDC UR5, c[0x0][0x22c] ;  /* 0x00008b0000057ab9 */ /* 0x000fc40000000800 */
[----:B------:R-:W4:Y:S04]  /*eb240*/  LDL.LU R2, [R1+0x43e4] ;  /* 0x0043e40001027983 */ /* 0x000f280000300800 */
[----:B------:R-:W3:Y:S06]  /*eb250*/  LDL.LU R3, [R1+0x43e0] ;  /* 0x0043e00001037983 */ /* 0x000eec0000300800 */
[----:B------:R1:W-:Y:S04]  /*eb260*/  @P1 STG.E desc[UR6][R14.64], R7 ;  /* 0x000000070e001986 */ /* 0x0003e8000c101906 */
[----:B-1----:R-:W3:Y:S04]  /*eb270*/  LDL.LU.64 R14, [R1+0x568] ;  /* 0x00056800010e7983 */ /* 0x002ee80000300a00 */
[----:B------:R-:W3:Y:S01]  /*eb280*/  LDL.LU R7, [R1+0xc0c] ;  /* 0x000c0c0001077983 */ /* 0x000ee20000300800 */
[----:B------:R-:W-:Y:S01]  /*eb290*/  ISETP.LT.AND P1, PT, R11, UR5, !P0 ;  /* 0x000000050b007c0c */ /* 0x000fe2000c721270 */
[----:B------:R-:W-:-:S02]  /*eb2a0*/  ULDC UR5, c[0x0][0x22c] ;  /* 0x00008b0000057ab9 */ /* 0x000fc40000000800 */
[----:B------:R-:W3:Y:S04]  /*eb2b0*/  LDL.LU R11, [R1+0x43dc] ;  /* 0x0043dc00010b7983 */ /* 0x000ee80000300800 */
[----:B------:R-:W3:Y:S06]  /*eb2c0*/  LDL.LU.64 R22, [R1+0x560] ;  /* 0x0005600001167983 */ /* 0x000eec0000300a00 */
[----:B------:R1:W-:Y:S04]  /*eb2d0*/  @P1 STG.E desc[UR6][R20.64], R9 ;  /* 0x0000000914001986 */ /* 0x0003e8000c101906 */
[----:B-1----:R-:W3:Y:S01]  /*eb2e0*/  LDL.LU R9, [R1+0xbec] ;  /* 0x000bec0001097983 */ /* 0x002ee20000300800 */
        /* <DEDUP_REMOVED lines=9> */
[----:B------:R1:W-:Y:S01]  /*eb380*/  @P1 STG.E desc[UR6][R16.64], R10 ;  /* 0x0000000a10001986 */ /* 0x0003e2000c101906 */
[----:B---3--:R-:W-:Y:S01]  /*eb390*/  ISETP.LT.AND P1, PT, R3, UR5, !P0 ;  /* 0x0000000503007c0c */ /* 0x008fe2000c721270 */
[----:B------:R-:W-:-:S02]  /*eb3a0*/  ULDC UR5, c[0x0][0x22c] ;  /* 0x00008b0000057ab9 */ /* 0x000fc40000000800 */
[----:B-1----:R-:W3:Y:S10]  /*eb3b0*/  LDL.LU.64 R16, [R1+0x550] ;  /* 0x0005500001107983 */ /* 0x002ef40000300a00 */
[----:B------:R1:W-:Y:S04]  /*eb3c0*/  @P1 STG.E desc[UR6][R4.64], R8 ;  /* 0x0000000804001986 */ /* 0x0003e8000c101906 */
[----:B------:R-:W3:Y:S04]  /*eb3d0*/  LDL.LU R10, [R1+0xbd0] ;  /* 0x000bd000010a7983 */ /* 0x000ee80000300800 */
[----:B------:R-:W3:Y:S04]  /*eb3e0*/  LDL.LU R3, [R1+0x43d0] ;  /* 0x0043d00001037983 */ /* 0x000ee80000300800 */
        /* <DEDUP_REMOVED lines=9> */
[----:B------:R-:W2:Y:S04]  /*eb480*/  LDL.LU R0, [R1+0x43cc] ;  /* 0x0043cc0001007983 */ /* 0x000ea80000300800 */
[----:B------:R-:W2:Y:S04]  /*eb490*/  LDL.LU.64 R20, [R1+0x538] ;  /* 0x0005380001147983 */ /* 0x000ea80000300a00 */
[----:B------:R-:W2:Y:S04]  /*eb4a0*/  LDL.LU R11, [R1+0xbf8] ;  /* 0x000bf800010b7983 */ /* 0x000ea80000300800 */
[----:B------:R1:W-:Y:S01]  /*eb4b0*/  @P1 STG.E desc[UR6][R14.64], R7 ;  /* 0x000000070e001986 */ /* 0x0003e2000c101906 */
[----:B----4-:R-:W-:Y:S01]  /*eb4c0*/  ISETP.LT.AND P1, PT, R2, UR5, !P0 ;  /* 0x0000000502007c0c */ /* 0x010fe2000c721270 */
[----:B------:R-:W-:-:S02]  /*eb4d0*/  ULDC UR5, c[0x0][0x22c] ;  /* 0x00008b0000057ab9 */ /* 0x000fc40000000800 */
[----:B------:R-:W4:Y:S04]  /*eb4e0*/  LDL.LU R2, [R1+0x43c8] ;  /* 0x0043c80001027983 */ /* 0x000f280000300800 */
[----:B-1----:R-:W4:Y:S04]  /*eb4f0*/  LDL.LU.64 R14, [R1+0x530] ;  /* 0x00053000010e7983 */ /* 0x002f280000300a00 */
[----:B------:R-:W4:Y:S04]  /*eb500*/  LDL.LU R7, [R1+0xbd8] ;  /* 0x000bd80001077983 */ /* 0x000f280000300800 */
[----:B------:R-:W-:Y:S01]  /*eb510*/  @P1 STG.E desc[UR6][R22.64], R9 ;  /* 0x0000000916001986 */ /* 0x000fe2000c101906 */
        /* <DEDUP_REMOVED lines=8> */
[----:B------:R-:W2:Y:S04]  /*eb5a0*/  LDL.LU R0, [R1+0x43c0] ;  /* 0x0043c00001007983 */ /* 0x000ea80000300800 */
[----:B------:R-:W2:Y:S06]  /*eb5b0*/  LDL.LU R9, [R1+0x43bc] ;  /* 0x0043bc0001097983 */ /* 0x000eac0000300800 */
        /* <DEDUP_REMOVED lines=20> */
[----:B------:R-:W-:Y:S01]  /*eb700*/  @P1 STG.E desc[UR6][R20.64], R11 ;  /* 0x0000000b14001986 */ /* 0x000fe2000c101906 */
        /* <DEDUP_REMOVED lines=14> */
[----:B------:R-:W3:Y:S10]  /*eb7f0*/  LDL.LU.64 R20, [R1+0x4f0] ;  /* 0x0004f00001147983 */ /* 0x000ef40000300a00 */
[----:B------:R1:W-:Y:S04]  /*eb800*/  @P1 STG.E desc[UR6][R16.64], R10 ;  /* 0x0000000a10001986 */ /* 0x0003e8000c101906 */
[----:B-1----:R-:W3:Y:S01]  /*eb810*/  LDL.LU R10, [R1+0xba8] ;  /* 0x000ba800010a7983 */ /* 0x002ee20000300800 */
[----:B--2---:R-:W-:Y:S01]  /*eb820*/  ISETP.LT.AND P1, PT, R0, UR5, !P0 ;  /* 0x0000000500007c0c */ /* 0x004fe2000c721270 */
[----:B------:R-:W-:-:S02]  /*eb830*/  ULDC UR5, c[0x0][0x22c] ;  /* 0x00008b0000057ab9 */ /* 0x000fc40000000800 */
[----:B------:R-:W2:Y:S10]  /*eb840*/  LDL.LU R0, [R1+0x43a4] ;  /* 0x0043a40001007983 */ /* 0x000eb40000300800 */
        /* <DEDUP_REMOVED lines=9> */
[----:B------:R-:W4:Y:S04]  /*eb8e0*/  LDL.LU R6, [R1+0xbac] ;  /* 0x000bac0001067983 */ /* 0x000f280000300800 */
[----:B------:R-:W4:Y:S01]  /*eb8f0*/  LDL.LU R11, [R1+0x439c] ;  /* 0x00439c00010b7983 */ /* 0x000f220000300800 */
[----:B------:R-:W-:Y:S01]  /*eb900*/  ISETP.LT.AND P1, PT, R9, UR5, !P0 ;  /* 0x0000000509007c0c */ /* 0x000fe2000c721270 */
[----:B------:R-:W-:-:S02]  /*eb910*/  ULDC UR5, c[0x0][0x22c] ;  /* 0x00008b0000057ab9 */ /* 0x000fc40000000800 */
[----:B------:R-:W4:Y:S04]  /*eb920*/  LDL.LU.64 R16, [R1+0x4d8] ;  /* 0x0004d80001107983 */ /* 0x000f280000300a00 */
[----:B------:R-:W4:Y:S06]  /*eb930*/  LDL.LU R9, [R1+0xbb0] ;  /* 0x000bb00001097983 */ /* 0x000f2c0000300800 */
[----:B------:R-:W-:Y:S01]  /*eb940*/  @P1 STG.E desc[UR6][R24.64], R22 ;  /* 0x0000001618001986 */ /* 0x000fe2000c101906 */
[----:B--2---:R-:W-:Y:S01]  /*eb950*/  ISETP.LT.AND P1, PT, R0, UR5, !P0 ;  /* 0x0000000500007c0c */ /* 0x004fe2000c721270 */
[----:B------:R-:W-:-:S02]  /*eb960*/  ULDC UR5, c[0x0][0x22c] ;  /* 0x00008b0000057ab9 */ /* 0x000fc40000000800 */
[----:B------:R-:W2:Y:S10]  /*eb970*/  LDL.LU R0, [R1+0x4394] ;  /* 0x0043940001007983 */ /* 0x000eb40000300800 */
[----:B------:R1:W-:Y:S04]  /*eb980*/  @P1 STG.E desc[UR6][R14.64], R7 ;  /* 0x000000070e001986 */ /* 0x0003e8000c101906 */
[----:B-1----:R-:W2:Y:S04]  /*eb990*/  LDL.LU.64 R14, [R1+0x4d0] ;  /* 0x0004d000010e7983 */ /* 0x002ea80000300a00 */
[----:B------:R-:W2:Y:S01]  /*eb9a0*/  LDL.LU R7, [R1+0xb90] ;  /* 0x000b900001077983 */ /* 0x000ea20000300800 */
[----:B---3--:R-:W-:Y:S01]  /*eb9b0*/  ISETP.LT.AND P1, PT, R3, UR5, !P0 ;  /* 0x0000000503007c0c */ /* 0x008fe2000c721270 */
[----:B------:R-:W-:-:S02]  /*eb9c0*/  ULDC UR5, c[0x0][0x22c] ;  /* 0x00008b0000057ab9 */ /* 0x000fc40000000800 */
[----:B------:R-:W3:Y:S10]  /*eb9d0*/  LDL.LU R3, [R1+0x4390] ;  /* 0x0043900001037983 */ /* 0x000ef40000300800 */
[----:B------:R1:W-:Y:S04]  /*eb9e0*/  @P1 STG.E desc[UR6][R18.64], R252 ;  /* 0x000000fc12001986 */ /* 0x0003e8000c101906 */
[----:B-1----:R-:W3:Y:S04]  /*eb9f0*/  LDL.LU.64 R18, [R1+0x4c8] ;  /* 0x0004c80001127983 */ /* 0x002ee80000300a00 */
[----:B------:R-:W3:Y:S01]  /*eba00*/  LDL.LU R252, [R1+0xbb4] ;  /* 0x000bb40001fc7983 */ /* 0x000ee20000300800 */
[----:B----4-:R-:W-:Y:S01]  /*eba10*/  ISETP.LT.AND P1, PT, R11, UR5, !P0 ;  /* 0x000000050b007c0c */ /* 0x010fe2000c721270 */
[----:B------:R-:W-:-:S12]  /*eba20*/  ULDC UR5, c[0x0][0x22c] ;  /* 0x00008b0000057ab9 */ /* 0x000fd80000000800 */
[----:B------:R1:W-:Y:S01]  /*eba30*/  @P1 STG.E desc[UR6][R20.64], R10 ;  /* 0x0000000a14001986 */ /* 0x0003e2000c101906 */
[----:B------:R-:W-:Y:S01]  /*eba40*/  ISETP.LT.AND P1, PT, R2, UR5, !P0 ;  /* 0x0000000502007c0c */ /* 0x000fe2000c721270 */
[----:B------:R-:W-:Y:S02]  /*eba50*/  ULDC UR5, c[0x0][0x22c] ;  /* 0x00008b0000057ab9 */ /* 0x000fe40000000800 */
[----:B------:R-:W4:Y:S04]  /*eba60*/  LDL.LU R2, [R1+0x438c] ;  /* 0x00438c0001027983 */ /* 0x000f280000300800 */
[----:B-1----:R-:W4:Y:S04]  /*eba70*/  LDL.LU.64 R20, [R1+0x4c0] ;  /* 0x0004c00001147983 */ /* 0x002f280000300a00 */
[----:B------:R-:W4:Y:S04]  /*eba80*/  LDL.LU R10, [R1+0xb94] ;  /* 0x000b9400010a7983 */ /* 0x000f280000300800 */
[----:B------:R1:W-:Y:S04]  /*eba90*/  @P1 STG.E desc[UR6][R4.64], R8 ;  /* 0x0000000804001986 */ /* 0x0003e8000c101906 */
[----:B-1----:R-:W4:Y:S04]  /*ebaa0*/  LDL.LU.64 R4, [R1+0x4b8] ;  /* 0x0004b80001047983 */ /* 0x002f280000300a00 */
        /* <DEDUP_REMOVED lines=18> */
[----:B------:R-:W4:Y:S04]  /*ebbd0*/  LDL.LU R7, [R1+0xb9c] ;  /* 0x000b9c0001077983 */ /* 0x000f280000300800 */
        /* <DEDUP_REMOVED lines=15> */
[----:B------:R-:W4:Y:S10]  /*ebcd0*/  LDL.LU R2, [R1+0x4370] ;  /* 0x0043700001027983 */ /* 0x000f340000300800 */
[----:B------:R1:W-:Y:S04]  /*ebce0*/  @P1 STG.E desc[UR6][R4.64], R8 ;  /* 0x0000000804001986 */ /* 0x0003e8000c101906 */
[----:B-1----:R-:W3:Y:S04]  /*ebcf0*/  LDL.LU.64 R4, [R1+0x488] ;  /* 0x0004880001047983 */ /* 0x002ee80000300a00 */
[----:B------:R-:W3:Y:S01]  /*ebd00*/  LDL.LU R8, [R1+0xb84] ;  /* 0x000b840001087983 */ /* 0x000ee20000300800 */
[----:B------:R-:W-:Y:S01]  /*ebd10*/  ISETP.LT.AND P1, PT, R11, UR5, !P0 ;  /* 0x000000050b007c0c */ /* 0x000fe2000c721270 */
[----:B------:R-:W-:-:S12]  /*ebd20*/  ULDC UR5, c[0x0][0x22c] ;  /* 0x00008b0000057ab9 */ /* 0x000fd80000000800 */
[----:B------:R1:W-:Y:S01]  /*ebd30*/  @P1 STG.E desc[UR6][R12.64], R6 ;  /* 0x000000060c001986 */ /* 0x0003e2000c101906 */
[----:B------:R-:W-:Y:S01]  /*ebd40*/  ISETP.LT.AND P1, PT, R3, UR5, !P0 ;  /* 0x0000000503007c0c */ /* 0x000fe2000c721270 */
[----:B------:R-:W-:Y:S02]  /*ebd50*/  ULDC UR5, c[0x0][0x22c] ;  /* 0x00008b0000057ab9 */ /* 0x000fe40000000800 */
[----:B-1----:R-:W3:Y:S04]  /*ebd60*/  LDL.LU.64 R12, [R1+0x480] ;  /* 0x00048000010c7983 */ /* 0x002ee80000300a00 */
[----:B------:R-:W3:Y:S04]  /*ebd70*/  LDL.LU R6, [R1+0xb64] ;  /* 0x000b640001067983 */ /* 0x000ee80000300800 */
[----:B------:R-:W3:Y:S04]  /*ebd80*/  LDL.LU R3, [R1+0x436c] ;  /* 0x00436c0001037983 */ /* 0x000ee80000300800 */
[----:B------:R1:W-:Y:S01]  /*ebd90*/  @P1 STG.E desc[UR6][R16.64], R9 ;  /* 0x0000000910001986 */ /* 0x0003e2000c101906 */
[----:B--2---:R-:W-:Y:S01]  /*ebda0*/  ISETP.LT.AND P1, PT, R0, UR5, !P0 ;  /* 0x0000000500007c0c */ /* 0x004fe2000c721270 */
[----:B------:R-:W-:-:S02]  /*ebdb0*/  ULDC UR5, c[0x0][0x22c] ;  /* 0x00008b0000057ab9 */ /* 0x000fc40000000800 */
[----:B------:R-:W2:Y:S04]  /*ebdc0*/  LDL.LU R0, [R1+0x4368] ;  /* 0x0043680001007983 */ /* 0x000ea80000300800 */
[----:B-1----:R-:W2:Y:S04]  /*ebdd0*/  LDL.LU.64 R16, [R1+0x478] ;  /* 0x0004780001107983 */ /* 0x002ea80000300a00 */
        /* <DEDUP_REMOVED lines=10> */
[----:B------:R-:W4:Y:S04]  /*ebe80*/  LDL.LU R7, [R1+0x4360] ;  /* 0x0043600001077983 */ /* 0x000f280000300800 */
[----:B------:R-:W4:Y:S01]  /*ebe90*/  LDL.LU.64 R22, [R1+0x460] ;  /* 0x0004600001167983 */ /* 0x000f220000300a00 */
[----:B---3--:R-:W-:Y:S01]  /*ebea0*/  ISETP.LT.AND P1, PT, R3, UR5, !P0 ;  /* 0x0000000503007c0c */ /* 0x008fe2000c721270 */
[----:B------:R-:W-:-:S12]  /*ebeb0*/  ULDC UR5, c[0x0][0x22c] ;  /* 0x00008b0000057ab9 */ /* 0x000fd80000000800 */
[----:B------:R1:W-:Y:S04]  /*ebec0*/  @P1 STG.E desc[UR6][R20.64], R10 ;  /* 0x0000000a14001986 */ /* 0x0003e8000c101906 */
[----:B-1----:R-:W3:Y:S04]  /*ebed0*/  LDL.LU R10, [R1+0xb6c] ;  /* 0x000b6c00010a7983 */ /* 0x002ee80000300800 */
        /* <DEDUP_REMOVED lines=14> */
[----:B------:R-:W-:-:S02]  /*ebfc0*/  ULDC UR5, c[0x0][0x22c] ;  /* 0x00008b0000057ab9 */ /* 0x000fc40000000800 */
[----:B------:R-:W4:Y:S04]  /*ebfd0*/  LDL.LU R7, [R1+0x4350] ;  /* 0x0043500001077983 */ /* 0x000f280000300800 */
[----:B------:R-:W4:Y:S06]  /*ebfe0*/  LDL.LU.64 R20, [R1+0x448] ;  /* 0x0004480001147983 */ /* 0x000f2c0000300a00 */
[----:B------:R1:W-:Y:S04]  /*ebff0*/  @P1 STG.E desc[UR6][R16.64], R11 ;  /* 0x0000000b10001986 */ /* 0x0003e8000c101906 */
[----:B-1----:R-:W4:Y:S01]  /*ec000*/  LDL.LU R16, [R1+0xb74] ;  /* 0x000b740001107983 */ /* 0x002f220000300800 */
        /* <DEDUP_REMOVED lines=16> */
[----:B-1----:R-:W4:Y:S01]  /*ec110*/  LDL.LU.64 R10, [R1+0x430] ;  /* 0x00043000010a7983 */ /* 0x002f220000300a00 */
[----:B------:R-:W-:Y:S01]  /*ec120*/  ISETP.LT.AND P1, PT, R7, UR5, !P0 ;  /* 0x0000000507007c0c */ /* 0x000fe2000c721270 */
        /* <DEDUP_REMOVED lines=37> */
[----:B------:R-:W-:-:S12]  /*ec380*/  ULDC UR5, c[0x0][0x22c] ;  /* 0x00008b0000057ab9 */ /* 0x000fd80000000800 */
        /* <DEDUP_REMOVED lines=12> */
[----:B------:R1:W-:Y:S01]  /*ec450*/  @P1 STG.E desc[UR6][R20.64], R16 ;  /* 0x0000001014001986 */ /* 0x0003e2000c101906 */
[----:B---3--:R-:W-:Y:S01]  /*ec460*/  ISETP.LT.AND P1, PT, R0, UR5, !P0 ;  /* 0x0000000500007c0c */ /* 0x008fe2000c721270 */
[----:B------:R-:W-:Y:S02]  /*ec470*/  ULDC UR5, c[0x0][0x22c] ;  /* 0x00008b0000057ab9 */ /* 0x000fe40000000800 */
[----:B------:R-:W3:Y:S04]  /*ec480*/  LDL.LU R0, [R1+0x4320] ;  /* 0x0043200001007983 */ /* 0x000ee80000300800 */
[----:B------:R-:W3:Y:S04]  /*ec490*/  LDL.LU.64 R24, [R1+0x3e8] ;  /* 0x0003e80001187983 */ /* 0x000ee80000300a00 */
[----:B------:R-:W3:Y:S04]  /*ec4a0*/  LDL.LU R22, [R1+0xb4c] ;  /* 0x000b4c0001167983 */ /* 0x000ee80000300800 */
        /* <DEDUP_REMOVED lines=23> */
[----:B------:R-:W-:-:S02]  /*ec620*/  ULDC UR5, c[0x0][0x22c] ;  /* 0x00008b0000057ab9 */ /* 0x000fc40000000800 */
[----:B------:R-:W3:Y:S04]  /*ec630*/  LDL.LU.64 R20, [R1+0x3c0] ;  /* 0x0003c00001147983 */ /* 0x000ee80000300a00 */
[----:B------:R-:W3:Y:S04]  /*ec640*/  LDL.LU R15, [R1+0xad4] ;  /* 0x000ad400010f7983 */ /* 0x000ee80000300800 */
[----:B------:R-:W3:Y:S04]  /*ec650*/  LDL.LU R14, [R1+0x430c] ;  /* 0x00430c00010e7983 */ /* 0x000ee80000300800 */
[----:B------:R1:W-:Y:S04]  /*ec660*/  @P1 STG.E desc[UR6][R12.64], R6 ;  /* 0x000000060c001986 */ /* 0x0003e8000c101906 */
[----:B-1----:R-:W3:Y:S04]  /*ec670*/  LDL.LU.64 R12, [R1+0x3b8] ;  /* 0x0003b800010c7983 */ /* 0x002ee80000300a00 */
[----:B------:R-:W3:Y:S01]  /*ec680*/  LDL.LU R6, [R1+0xb38] ;  /* 0x000b380001067983 */ /* 0x000ee20000300800 */
[----:B--2---:R-:W-:Y:S01]  /*ec690*/  ISETP.LT.AND P1, PT, R3, UR5, !P0 ;  /* 0x0000000503007c0c */ /* 0x004fe2000c721270 */
[----:B------:R-:W-:-:S12]  /*ec6a0*/  ULDC UR5, c[0x0][0x22c] ;  /* 0x00008b0000057ab9 */ /* 0x000fd80000000800 */
[----:B------:R-:W-:Y:S01]  /*ec6b0*/  @P1 STG.E desc[UR6][R24.64], R22 ;  /* 0x0000001618001986 */ /* 0x000fe2000c101906 */
[----:B----4-:R-:W-:Y:S01]  /*ec6c0*/  ISETP.LT.AND P1, PT, R2, UR5, !P0 ;  /* 0x0000000502007c0c */ /* 0x010fe2000c721270 */
[----:B------:R-:W-:Y:S02]  /*ec6d0*/  ULDC UR5, c[0x0][0x22c] ;  /* 0x00008b0000057ab9 */ /* 0x000fe40000000800 */
[----:B------:R-:W2:Y:S10]  /*ec6e0*/  LDL.LU R2, [R1+0x4308] ;  /* 0x0043080001027983 */ /* 0x000eb40000300800 */
[----:B------:R1:W-:Y:S04]  /*ec6f0*/  @P1 STG.E desc[UR6][R16.64], R9 ;  /* 0x0000000910001986 */ /* 0x0003e8000c101906 */
[----:B-1----:R-:W4:Y:S04]  /*ec700*/  LDL.LU.64 R16, [R1+0x3b0] ;  /* 0x0003b00001107983 */ /* 0x002f280000300a00 */
[----:B------:R-:W4:Y:S01]  /*ec710*/  LDL.LU R9, [R1+0xad8] ;  /* 0x000ad80001097983 */ /* 0x000f220000300800 */
[----:B---3--:R-:W-:Y:S01]  /*ec720*/  ISETP.LT.AND P1, PT, R0, UR5, !P0 ;  /* 0x0000000500007c0c */ /* 0x008fe2000c721270 */
[----:B------:R-:W-:-:S02]  /*ec730*/  ULDC UR5, c[0x0][0x22c] ;  /* 0x00008b0000057ab9 */ /* 0x000fc40000000800 */
[----:B------:R-:W3:Y:S04]  /*ec740*/  LDL.LU R0, [R1+0x4304] ;  /* 0x0043040001007983 */ /* 0x000ee80000300800 */
[----:B------:R-:W4:Y:S06]  /*ec750*/  LDL.LU R3, [R1+0x4300] ;  /* 0x0043000001037983 */ /* 0x000f2c0000300800 */
        /* <DEDUP_REMOVED lines=18> */
[----:B------:R1:W-:Y:S01]  /*ec880*/  @P1 STG.E desc[UR6][R20.64], R15 ;  /* 0x0000000f14001986 */ /* 0x0003e2000c101906 */
[----:B----4-:R-:W-:Y:S01]  /*ec890*/  ISETP.LT.AND P1, PT, R3, UR5, !P0 ;  /* 0x0000000503007c0c */ /* 0x010fe2000c721270 */
[----:B------:R-:W-:-:S02]  /*ec8a0*/  ULDC UR5, c[0x0][0x22c] ;  /* 0x00008b0000057ab9 */ /* 0x000fc40000000800 */
[----:B------:R-:W4:Y:S04]  /*ec8b0*/  LDL.LU R3, [R1+0x42ec] ;  /* 0x0042ec0001037983 */ /* 0x000f280000300800 */
[----:B------:R-:W4:Y:S04]  /*ec8c0*/  LDL.LU.64 R24, [R1+0x390] ;  /* 0x0003900001187983 */ /* 0x000f280000300a00 */
[----:B-1----:R-:W4:Y:S04]  /*ec8d0*/  LDL.LU R15, [R1+0xa10] ;  /* 0x000a1000010f7983 */ /* 0x002f280000300800 */
        /* <DEDUP_REMOVED lines=8> */
[----:B--2---:R-:W-:Y:S01]  /*ec960*/  ISETP.LT.AND P1, PT, R2, UR5, !P0 ;  /* 0x0000000502007c0c */ /* 0x004fe2000c721270 */
[----:B------:R-:W-:-:S02]  /*ec970*/  ULDC UR5, c[0x0][0x22c] ;  /* 0x00008b0000057ab9 */ /* 0x000fc40000000800 */
[----:B------:R-:W2:Y:S04]  /*ec980*/  LDL.LU R2, [R1+0x42e8] ;  /* 0x0042e80001027983 */ /* 0x000ea80000300800 */
[----:B------:R-:W2:Y:S06]  /*ec990*/  LDL.LU.64 R22, [R1+0x378] ;  /* 0x0003780001167983 */ /* 0x000eac0000300a00 */
[----:B------:R1:W-:Y:S04]  /*ec9a0*/  @P1 STG.E desc[UR6][R18.64], R252 ;  /* 0x000000fc12001986 */ /* 0x0003e8000c101906 */
[----:B-1----:R-:W2:Y:S01]  /*ec9b0*/  LDL.LU R252, [R1+0xa98] ;  /* 0x000a980001fc7983 */ /* 0x002ea20000300800 */
[----:B---3--:R-:W-:Y:S01]  /*ec9c0*/  ISETP.LT.AND P1, PT, R0, UR5, !P0 ;  /* 0x0000000500007c0c */ /* 0x008fe2000c721270 */
[----:B------:R-:W-:-:S02]  /*ec9d0*/  ULDC UR5, c[0x0][0x22c] ;  /* 0x00008b0000057ab9 */ /* 0x000fc40000000800 */
[----:B------:R-:W3:Y:S10]  /*ec9e0*/  LDL.LU R0, [R1+0x42e4] ;  /* 0x0042e40001007983 */ /* 0x000ef40000300800 */
[----:B------:R1:W-:Y:S01]  /*ec9f0*/  @P1 STG.E desc[UR6][R10.64], R7 ;  /* 0x000000070a001986 */ /* 0x0003e2000c101906 */
[----:B----4-:R-:W-:Y:S01]  /*eca00*/  ISETP.LT.AND P1, PT, R3, UR5, !P0 ;  /* 0x0000000503007c0c */ /* 0x010fe2000c721270 */
[----:B------:R-:W-:-:S02]  /*eca10*/  ULDC UR5, c[0x0][0x22c] ;  /* 0x00008b0000057ab9 */ /* 0x000fc40000000800 */
[----:B-1----:R-:W4:Y:S04]  /*eca20*/  LDL.LU.64 R10, [R1+0x370] ;  /* 0x00037000010a7983 */ /* 0x002f280000300a00 */
[----:B------:R-:W4:Y:S04]  /*eca30*/  LDL.LU R7, [R1+0xa18] ;  /* 0x000a180001077983 */ /* 0x000f280000300800 */
[----:B------:R-:W4:Y:S04]  /*eca40*/  LDL.LU R3, [R1+0x42e0] ;  /* 0x0042e00001037983 */ /* 0x000f280000300800 */
[----:B------:R1:W-:Y:S04]  /*eca50*/  @P1 STG.E desc[UR6][R4.64], R8 ;  /* 0x0000000804001986 */ /* 0x0003e8000c101906 */
[----:B-1----:R-:W4:Y:S04]  /*eca60*/  LDL.LU.64 R4, [R1+0x368] ;  /* 0x0003680001047983 */ /* 0x002f280000300a00 */
[----:B------:R-:W4:Y:S01]  /*eca70*/  LDL.LU R8, [R1+0xa9c] ;  /* 0x000a9c0001087983 */ /* 0x000f220000300800 */
[----:B--2---:R-:W-:Y:S01]  /*eca80*/  ISETP.LT.AND P1, PT, R2, UR5, !P0 ;  /* 0x0000000502007c0c */ /* 0x004fe2000c721270 */
[----:B------:R-:W-:-:S02]  /*eca90*/  ULDC UR5, c[0x0][0x22c] ;  /* 0x00008b0000057ab9 */ /* 0x000fc40000000800 */
[----:B------:R-:W2:Y:S04]  /*ecaa0*/  LDL.LU R2, [R1+0x42dc] ;  /* 0x0042dc0001027983 */ /* 0x000ea80000300800 */
[----:B------:R-:W2:Y:S04]  /*ecab0*/  LDL.LU R14, [R1+0x42d8] ;  /* 0x0042d800010e7983 */ /* 0x000ea80000300800 */
[----:B------:R-:W2:Y:S04]  /*ecac0*/  LDL.LU.64 R20, [R1+0x360] ;  /* 0x0003600001147983 */ /* 0x000ea80000300a00 */
[----:B------:R-:W-:Y:S04]  /*ecad0*/  @P1 STG.E desc[UR6][R24.64], R15 ;  /* 0x0000000f18001986 */ /* 0x000fe8000c101906 */
        /* <DEDUP_REMOVED lines=13> */
[----:B--2---:R-:W-:Y:S01]  /*ecbb0*/  ISETP.LT.AND P1, PT, R2, UR5, !P0 ;  /* 0x0000000502007c0c */ /* 0x004fe2000c721270 */
[----:B------:R-:W-:-:S02]  /*ecbc0*/  ULDC UR5, c[0x0][0x22c] ;  /* 0x00008b0000057ab9 */ /* 0x000fc40000000800 */
[----:B------:R-:W2:Y:S10]  /*ecbd0*/  LDL.LU R2, [R1+0x42cc] ;  /* 0x0042cc0001027983 */ /* 0x000eb40000300800 */
[----:B------:R1:W-:Y:S01]  /*ecbe0*/  @P1 STG.E desc[UR6][R22.64], R252 ;  /* 0x000000fc16001986 */ /* 0x0003e2000c101906 */
[----:B------:R-:W-:Y:S01]  /*ecbf0*/  ISETP.LT.AND P1, PT, R14, UR5, !P0 ;  /* 0x000000050e007c0c */ /* 0x000fe2000c721270 */
[----:B------:R-:W-:-:S02]  /*ecc00*/  ULDC UR5, c[0x0][0x22c] ;  /* 0x00008b0000057ab9 */ /* 0x000fc40000000800 */
[----:B------:R-:W2:Y:S04]  /*ecc10*/  LDL.LU.64 R14, [R1+0x348] ;  /* 0x00034800010e7983 */ /* 0x000ea80000300a00 */
[----:B-1----:R-:W2:Y:S06]  /*ecc20*/  LDL.LU R252, [R1+0xa54] ;  /* 0x000a540001fc7983 */ /* 0x002eac0000300800 */
        /* <DEDUP_REMOVED lines=16> */
[----:B--2---:R-:W-:Y:S01]  /*ecd30*/  ISETP.LT.AND P1, PT, R2, UR5, !P0 ;  /* 0x0000000502007c0c */ /* 0x004fe2000c721270 */
[----:B------:R-:W-:-:S12]  /*ecd40*/  ULDC UR5, c[0x0][0x22c] ;  /* 0x00008b0000057ab9 */ /* 0x000fd80000000800 */
[----:B------:R1:W-:Y:S04]  /*ecd50*/  @P1 STG.E desc[UR6][R12.64], R6 ;  /* 0x000000060c001986 */ /* 0x0003e8000c101906 */
[----:B-1----:R-:W2:Y:S04]  /*ecd60*/  LDL.LU.64 R12, [R1+0x328] ;  /* 0x00032800010c7983 */ /* 0x002ea80000300a00 */
[----:B------:R-:W2:Y:S04]  /*ecd70*/  LDL.LU R6, [R1+0xa5c] ;  /* 0x000a5c0001067983 */ /* 0x000ea80000300800 */
[----:B------:R-:W2:Y:S04]  /*ecd80*/  LDL.LU R18, [R1+0x42bc] ;  /* 0x0042bc0001127983 */ /* 0x000ea80000300800 */
        /* <DEDUP_REMOVED lines=9> */
[----:B------:R1:W-:Y:S04]  /*ece20*/  @P1 STG.E desc[UR6][R14.64], R252 ;  /* 0x000000fc0e001986 */ /* 0x0003e8000c101906 */
[----:B-1----:R-:W4:Y:S04]  /*ece30*/  LDL.LU.64 R14, [R1+0x318] ;  /* 0x00031800010e7983 */ /* 0x002f280000300a00 */
[----:B------:R-:W4:Y:S01]  /*ece40*/  LDL.LU R252, [R1+0x9e0] ;  /* 0x0009e00001fc7983 */ /* 0x000f220000300800 */
[----:B------:R-:W-:Y:S01]  /*ece50*/  ISETP.LT.AND P1, PT, R3, UR5, !P0 ;  /* 0x0000000503007c0c */ /* 0x000fe2000c721270 */
[----:B------:R-:W-:-:S02]  /*ece60*/  ULDC UR5, c[0x0][0x22c] ;  /* 0x00008b0000057ab9 */ /* 0x000fc40000000800 */
[----:B------:R-:W4:Y:S10]  /*ece70*/  LDL.LU R3, [R1+0x42b0] ;  /* 0x0042b00001037983 */ /* 0x000f340000300800 */
[----:B------:R1:W-:Y:S04]  /*ece80*/  @P1 STG.E desc[UR6][R10.64], R7 ;  /* 0x000000070a001986 */ /* 0x0003e8000c101906 */
[----:B-1----:R-:W4:Y:S04]  /*ece90*/  LDL.LU.64 R10, [R1+0x310] ;  /* 0x00031000010a7983 */ /* 0x002f280000300a00 */
[----:B------:R-:W4:Y:S01]  /*ecea0*/  LDL.LU R7, [R1+0x9c0] ;  /* 0x0009c00001077983 */ /* 0x000f220000300800 */
[----:B--2---:R-:W-:Y:S01]  /*eceb0*/  ISETP.LT.AND P1, PT, R18, UR5, !P0 ;  /* 0x0000000512007c0c */ /* 0x004fe2000c721270 */
[----:B------:R-:W-:-:S12]  /*ecec0*/  ULDC UR5, c[0x0][0x22c] ;  /* 0x00008b0000057ab9 */ /* 0x000fd80000000800 */
[----:B------:R1:W-:Y:S01]  /*eced0*/  @P1 STG.E desc[UR6][R4.64], R8 ;  /* 0x0000000804001986 */ /* 0x0003e2000c101906 */
[----:B------:R-:W-:Y:S01]  /*ecee0*/  ISETP.LT.AND P1, PT, R2, UR5, !P0 ;  /* 0x0000000502007c0c */ /* 0x000fe2000c721270 */
[----:B------:R-:W-:Y:S02]  /*ecef0*/  ULDC UR5, c[0x0][0x22c] ;  /* 0x00008b0000057ab9 */ /* 0x000fe40000000800 */
[----:B-1----:R-:W2:Y:S04]  /*ecf00*/  LDL.LU.64 R4, [R1+0x308] ;  /* 0x0003080001047983 */ /* 0x002ea80000300a00 */
[----:B------:R-:W2:Y:S04]  /*ecf10*/  LDL.LU R8, [R1+0x9e4] ;  /* 0x0009e40001087983 */ /* 0x000ea80000300800 */
[----:B------:R-:W2:Y:S04]  /*ecf20*/  LDL.LU R2, [R1+0x42ac] ;  /* 0x0042ac0001027983 */ /* 0x000ea80000300800 */
[----:B------:R1:W-:Y:S01]  /*ecf30*/  @P1 STG.E desc[UR6][R20.64], R19 ;  /* 0x0000001314001986 */ /* 0x0003e2000c101906 */
[----:B---3--:R-:W-:Y:S01]  /*ecf40*/  ISETP.LT.AND P1, PT, R0, UR5, !P0 ;  /* 0x0000000500007c0c */ /* 0x008fe2000c721270 */
[----:B------:R-:W-:-:S02]  /*ecf50*/  ULDC UR5, c[0x0][0x22c] ;  /* 0x00008b0000057ab9 */ /* 0x000fc40000000800 */
[----:B------:R-:W3:Y:S04]  /*ecf60*/  LDL.LU R0, [R1+0x42a8] ;  /* 0x0042a80001007983 */ /* 0x000ee80000300800 */
[----:B------:R-:W3:Y:S04]  /*ecf70*/  LDL.LU.64 R24, [R1+0x300] ;  /* 0x0003000001187983 */ /* 0x000ee80000300a00 */
[----:B------:R-:W3:Y:S04]  /*ecf80*/  LDL.LU R22, [R1+0x9c4] ;  /* 0x0009c40001167983 */ /* 0x000ee80000300800 */
        /* <DEDUP_REMOVED lines=11> */
[----:B------:R-:W-:-:S12]  /*ed040*/  ULDC UR5, c[0x0][0x22c] ;  /* 0x00008b0000057ab9 */ /* 0x000fd80000000800 */
[----:B------:R1:W-:Y:S04]  /*ed050*/  @P1 STG.E desc[UR6][R14.64], R252 ;  /* 0x000000fc0e001986 */ /* 0x0003e8000c101906 */
[----:B-1----:R-:W2:Y:S04]  /*ed060*/  LDL.LU.64 R14, [R1+0x2e8] ;  /* 0x0002e800010e7983 */ /* 0x002ea80000300a00 */
[----:B------:R-:W2:Y:S04]  /*ed070*/  LDL.LU R252, [R1+0x9ec] ;  /* 0x0009ec0001fc7983 */ /* 0x000ea80000300800 */
[----:B------:R-:W2:Y:S01]  /*ed080*/  LDL.LU R2, [R1+0x429c] ;  /* 0x00429c0001027983 */ /* 0x000ea20000300800 */
[----:B---3--:R-:W-:Y:S01]  /*ed090*/  ISETP.LT.AND P1, PT, R0, UR5, !P0 ;  /* 0x0000000500007c0c */ /* 0x008fe2000c721270 */
[----:B------:R-:W-:-:S02]  /*ed0a0*/  ULDC UR5, c[0x0][0x22c] ;  /* 0x00008b0000057ab9 */ /* 0x000fc40000000800 */
[----:B------:R-:W3:Y:S10]  /*ed0b0*/  LDL.LU R0, [R1+0x4298] ;  /* 0x0042980001007983 */ /* 0x000ef40000300800 */
[----:B------:R1:W-:Y:S04]  /*ed0c0*/  @P1 STG.E desc[UR6][R10.64], R7 ;  /* 0x000000070a001986 */ /* 0x0003e8000c101906 */
[----:B-1----:R-:W3:Y:S01]  /*ed0d0*/  LDL.LU.64 R10, [R1+0x2e0] ;  /* 0x0002e000010a7983 */ /* 0x002ee20000300a00 */
[----:B------:R-:W-:-:S03]  /*ed0e0*/  ISETP.LT.AND P1, PT, R12, UR5, !P0 ;  /* 0x000000050c007c0c */ /* 0x000fc6000c721270 */
[----:B------:R-:W3:Y:S01]  /*ed0f0*/  LDL.LU R7, [R1+0x9cc] ;  /* 0x0009cc0001077983 */ /* 0x000ee20000300800 */
[----:B------:R-:W-:-:S03]  /*ed100*/  ULDC UR5, c[0x0][0x22c] ;  /* 0x00008b0000057ab9 */ /* 0x000fc60000000800 */
[----:B------:R-:W3:Y:S06]  /*ed110*/  LDL.LU.64 R20, [R1+0x2d8] ;  /* 0x0002d80001147983 */ /* 0x000eec0000300a00 */
[----:B------:R1:W-:Y:S04]  /*ed120*/  @P1 STG.E desc[UR6][R4.64], R8 ;  /* 0x0000000804001986 */ /* 0x0003e8000c101906 */
[----:B-1----:R-:W3:Y:S04]  /*ed130*/  LDL.LU R5, [R1+0x9d0] ;  /* 0x0009d00001057983 */ /* 0x002ee80000300800 */
[----:B------:R-:W3:Y:S04]  /*ed140*/  LDL.LU R4, [R1+0x4294] ;  /* 0x0042940001047983 */ /* 0x000ee80000300800 */
[----:B------:R-:W3:Y:S01]  /*ed150*/  LDL.LU.64 R12, [R1+0x2d0] ;  /* 0x0002d000010c7983 */ /* 0x000ee20000300a00 */
[----:B----4-:R-:W-:Y:S01]  /*ed160*/  ISETP.LT.AND P1, PT, R3, UR5, !P0 ;  /* 0x0000000503007c0c */ /* 0x010fe2000c721270 */
[----:B------:R-:W-:-:S02]  /*ed170*/  ULDC UR5, c[0x0][0x22c] ;  /* 0x00008b0000057ab9 */ /* 0x000fc40000000800 */
[----:B------:R-:W4:Y:S04]  /*ed180*/  LDL.LU R8, [R1+0x9b0] ;  /* 0x0009b00001087983 */ /* 0x000f280000300800 */
[----:B------:R-:W4:Y:S06]  /*ed190*/  LDL.LU R3, [R1+0x4290] ;  /* 0x0042900001037983 */ /* 0x000f2c0000300800 */
[----:B------:R-:W-:Y:S01]  /*ed1a0*/  @P1 STG.E desc[UR6][R24.64], R22 ;  /* 0x0000001618001986 */ /* 0x000fe2000c101906 */
        /* <DEDUP_REMOVED lines=28> */
[----:B---3--:R-:W-:Y:S01]  /*ed370*/  ISETP.LT.AND P1, PT, R0, UR5, !P0 ;  /* 0x0000000500007c0c */ /* 0x008fe2000c721270 */
[----:B------:R-:W-:-:S02]  /*ed380*/  ULDC UR5, c[0x0][0x22c] ;  /* 0x00008b0000057ab9 */ /* 0x000fc40000000800 */
[----:B------:R-:W3:Y:S04]  /*ed390*/  LDL.LU R0, [R1+0x4278] ;  /* 0x0042780001007983 */ /* 0x000ee80000300800 */
[----:B------:R-:W3:Y:S04]  /*ed3a0*/  LDL.LU.64 R24, [R1+0x2a8] ;  /* 0x0002a80001187983 */ /* 0x000ee80000300a00 */
[----:B-1----:R-:W3:Y:S04]  /*ed3b0*/  LDL.LU R5, [R1+0x9dc] ;  /* 0x0009dc0001057983 */ /* 0x002ee80000300800 */
[----:B------:R1:W-:Y:S04]  /*ed3c0*/  @P1 STG.E desc[UR6][R12.64], R8 ;  /* 0x000000080c001986 */ /* 0x0003e8000c101906 */
[----:B-1----:R-:W3:Y:S04]  /*ed3d0*/  LDL.LU.64 R12, [R1+0x2a0] ;  /* 0x0002a000010c7983 */ /* 0x002ee80000300a00 */
[----:B------:R-:W3:Y:S01]  /*ed3e0*/  LDL.LU R8, [R1+0x9bc] ;  /* 0x0009bc0001087983 */ /* 0x000ee20000300800 */
[----:B------:R-:W-:Y:S01]  /*ed3f0*/  ISETP.LT.AND P1, PT, R4, UR5, !P0 ;  /* 0x0000000504007c0c */ /* 0x000fe2000c721270 */
[----:B------:R-:W-:-:S12]  /*ed400*/  ULDC UR5, c[0x0][0x22c] ;  /* 0x00008b0000057ab9 */ /* 0x000fd80000000800 */
[----:B------:R1:W-:Y:S01]  /*ed410*/  @P1 STG.E desc[UR6][R18.64], R6 ;  /* 0x0000000612001986 */ /* 0x0003e2000c101906 */
[----:B----4-:R-:W-:Y:S01]  /*ed420*/  ISETP.LT.AND P1, PT, R3, UR5, !P0 ;  /* 0x0000000503007c0c */ /* 0x010fe2000c721270 */
[----:B------:R-:W-:Y:S02]  /*ed430*/  ULDC UR5, c[0x0][0x22c] ;  /* 0x00008b0000057ab9 */ /* 0x000fe40000000800 */
[----:B------:R-:W4:Y:S04]  /*ed440*/  LDL.LU R3, [R1+0x4274] ;  /* 0x0042740001037983 */ /* 0x000f280000300800 */
[----:B------:R-:W4:Y:S04]  /*ed450*/  LDL.LU.64 R22, [R1+0x298] ;  /* 0x0002980001167983 */ /* 0x000f280000300a00 */
[----:B-1----:R-:W4:Y:S04]  /*ed460*/  LDL.LU R6, [R1+0x9a0] ;  /* 0x0009a00001067983 */ /* 0x002f280000300800 */
[----:B------:R1:W-:Y:S04]  /*ed470*/  @P1 STG.E desc[UR6][R16.64], R9 ;  /* 0x0000000910001986 */ /* 0x0003e8000c101906 */
[----:B------:R-:W4:Y:S04]  /*ed480*/  LDL.LU.64 R18, [R1+0x290] ;  /* 0x0002900001127983 */ /* 0x000f280000300a00 */
[----:B-1----:R-:W4:Y:S01]  /*ed490*/  LDL.LU R9, [R1+0x980] ;  /* 0x0009800001097983 */ /* 0x002f220000300800 */
[----:B--2---:R-:W-:Y:S01]  /*ed4a0*/  ISETP.LT.AND P1, PT, R2, UR5, !P0 ;  /* 0x0000000502007c0c */ /* 0x004fe2000c721270 */
[----:B------:R-:W-:-:S02]  /*ed4b0*/  ULDC UR5, c[0x0][0x22c] ;  /* 0x00008b0000057ab9 */ /* 0x000fc40000000800 */
[----:B------:R-:W2:Y:S10]  /*ed4c0*/  LDL.LU R2, [R1+0x4270] ;  /* 0x0042700001027983 */ /* 0x000eb40000300800 */
[----:B------:R1:W-:Y:S01]  /*ed4d0*/  @P1 STG.E desc[UR6][R14.64], R252 ;  /* 0x000000fc0e001986 */ /* 0x0003e2000c101906 */
[----:B---3--:R-:W-:Y:S01]  /*ed4e0*/  ISETP.LT.AND P1, PT, R0, UR5, !P0 ;  /* 0x0000000500007c0c */ /* 0x008fe2000c721270 */
[----:B------:R-:W-:-:S02]  /*ed4f0*/  ULDC UR5, c[0x0][0x22c] ;  /* 0x00008b0000057ab9 */ /* 0x000fc40000000800 */
[----:B-1----:R-:W3:Y:S04]  /*ed500*/  LDL.LU.64 R14, [R1+0x288] ;  /* 0x00028800010e7983 */ /* 0x002ee80000300a00 */
[----:B------:R-:W3:Y:S04]  /*ed510*/  LDL.LU R252, [R1+0x9a4] ;  /* 0x0009a40001fc7983 */ /* 0x000ee80000300800 */
[----:B------:R-:W3:Y:S04]  /*ed520*/  LDL.LU R0, [R1+0x426c] ;  /* 0x00426c0001007983 */ /* 0x000ee80000300800 */
[----:B------:R-:W3:Y:S04]  /*ed530*/  LDL.LU R4, [R1+0x4268] ;  /* 0x0042680001047983 */ /* 0x000ee80000300800 */
[----:B------:R1:W-:Y:S04]  /*ed540*/  @P1 STG.E desc[UR6][R10.64], R7 ;  /* 0x000000070a001986 */ /* 0x0003e8000c101906 */
[----:B------:R-:W3:Y:S04]  /*ed550*/  LDL.LU.64 R20, [R1+0x280] ;  /* 0x0002800001147983 */ /* 0x000ee80000300a00 */
[----:B------:R-:W3:Y:S01]  /*ed560*/  LDL.LU R17, [R1+0x984] ;  /* 0x0009840001117983 */ /* 0x000ee20000300800 */
[----:B----4-:R-:W-:Y:S01]  /*ed570*/  ISETP.LT.AND P1, PT, R3, UR5, !P0 ;  /* 0x0000000503007c0c */ /* 0x010fe2000c721270 */
[----:B------:R-:W-:-:S02]  /*ed580*/  ULDC UR5, c[0x0][0x22c] ;  /* 0x00008b0000057ab9 */ /* 0x000fc40000000800 */
[----:B------:R-:W4:Y:S04]  /*ed590*/  LDL.LU R3, [R1+0x4264] ;  /* 0x0042640001037983 */ /* 0x000f280000300800 */
[----:B-1----:R-:W4:Y:S04]  /*ed5a0*/  LDL.LU.64 R10, [R1+0x278] ;  /* 0x00027800010a7983 */ /* 0x002f280000300a00 */
[----:B------:R-:W4:Y:S04]  /*ed5b0*/  LDL.LU R7, [R1+0x9a8] ;  /* 0x0009a80001077983 */ /* 0x000f280000300800 */
        /* <DEDUP_REMOVED lines=11> */
[----:B------:R-:W-:Y:S01]  /*ed670*/  ISETP.LT.AND P1, PT, R4, UR5, !P0 ;  /* 0x0000000504007c0c */ /* 0x000fe2000c721270 */
[----:B------:R-:W-:-:S02]  /*ed680*/  ULDC UR5, c[0x0][0x22c] ;  /* 0x00008b0000057ab9 */ /* 0x000fc40000000800 */
[----:B------:R-:W3:Y:S04]  /*ed690*/  LDL.LU.64 R4, [R1+0x268] ;  /* 0x0002680001047983 */ /* 0x000ee80000300a00 */
[----:B-1----:R-:W3:Y:S04]  /*ed6a0*/  LDL.LU R6, [R1+0x9ac] ;  /* 0x0009ac0001067983 */ /* 0x002ee80000300800 */
[----:B------:R-:W3:Y:S04]  /*ed6b0*/  LDL.LU R16, [R1+0x4258] ;  /* 0x0042580001107983 */ /* 0x000ee80000300800 */
        /* <DEDUP_REMOVED lines=12> */
[----:B------:R-:W-:Y:S01]  /*ed780*/  @P1 STG.E desc[UR6][R20.64], R17 ;  /* 0x0000001114001986 */ /* 0x000fe2000c101906 */
[----:B---3--:R-:W-:Y:S01]  /*ed790*/  ISETP.LT.AND P1, PT, R0, UR5, !P0 ;  /* 0x0000000500007c0c */ /* 0x008fe2000c721270 */
[----:B------:R-:W-:-:S02]  /*ed7a0*/  ULDC UR5, c[0x0][0x22c] ;  /* 0x00008b0000057ab9 */ /* 0x000fc40000000800 */
[----:B------:R-:W3:Y:S04]  /*ed7b0*/  LDL.LU R0, [R1+0x424c] ;  /* 0x00424c0001007983 */ /* 0x000ee80000300800 */
[----:B------:R-:W3:Y:S04]  /*ed7c0*/  LDL.LU.64 R24, [R1+0x250] ;  /* 0x0002500001187983 */ /* 0x000ee80000300a00 */
[----:B------:R-:W3:Y:S04]  /*ed7d0*/  LDL.LU R22, [R1+0x970] ;  /* 0x0009700001167983 */ /* 0x000ee80000300800 */
[----:B------:R1:W-:Y:S04]  /*ed7e0*/  @P1 STG.E desc[UR6][R10.64], R7 ;  /* 0x000000070a001986 */ /* 0x0003e8000c101906 */
[----:B-1----:R-:W3:Y:S01]  /*ed7f0*/  LDL.LU.64 R10, [R1+0x248] ;  /* 0x00024800010a7983 */ /* 0x002ee20000300a00 */
[----:B------:R-:W-:Y:S01]  /*ed800*/  ISETP.LT.AND P1, PT, R16, UR5, !P0 ;  /* 0x0000000510007c0c */ /* 0x000fe2000c721270 */
[----:B------:R-:W-:-:S02]  /*ed810*/  ULDC UR5, c[0x0][0x22c] ;  /* 0x00008b0000057ab9 */ /* 0x000fc40000000800 */
[----:B------:R-:W3:Y:S04]  /*ed820*/  LDL.LU R7, [R1+0x994] ;  /* 0x0009940001077983 */ /* 0x000ee80000300800 */
[----:B------:R-:W3:Y:S06]  /*ed830*/  LDL.LU.64 R20, [R1+0x240] ;  /* 0x0002400001147983 */ /* 0x000eec0000300a00 */
[----:B------:R1:W-:Y:S04]  /*ed840*/  @P1 STG.E desc[UR6][R12.64], R8 ;  /* 0x000000080c001986 */ /* 0x0003e8000c101906 */
[----:B-1----:R-:W3:Y:S04]  /*ed850*/  LDL.LU R13, [R1+0x974] ;  /* 0x00097400010d7983 */ /* 0x002ee80000300800 */
[----:B------:R-:W3:Y:S04]  /*ed860*/  LDL.LU R8, [R1+0x4248] ;  /* 0x0042480001087983 */ /* 0x000ee80000300800 */
[----:B------:R-:W3:Y:S04]  /*ed870*/  LDL.LU.64 R16, [R1+0x238] ;  /* 0x0002380001107983 */ /* 0x000ee80000300a00 */
[----:B------:R-:W3:Y:S01]  /*ed880*/  LDL.LU R12, [R1+0x998] ;  /* 0x00099800010c7983 */ /* 0x000ee20000300800 */
[----:B----4-:R-:W-:Y:S01]  /*ed890*/  ISETP.LT.AND P1, PT, R3, UR5, !P0 ;  /* 0x0000000503007c0c */ /* 0x010fe2000c721270 */
[----:B------:R-:W-:-:S12]  /*ed8a0*/  ULDC UR5, c[0x0][0x22c] ;  /* 0x00008b0000057ab9 */ /* 0x000fd80000000800 */
[----:B------:R1:W-:Y:S01]  /*ed8b0*/  @P1 STG.E desc[UR6][R4.64], R6 ;  /* 0x0000000604001986 */ /* 0x0003e2000c101906 */
[----:B--2---:R-:W-:Y:S01]  /*ed8c0*/  ISETP.LT.AND P1, PT, R2, UR5, !P0 ;  /* 0x0000000502007c0c */ /* 0x004fe2000c721270 */
[----:B------:R-:W-:Y:S02]  /*ed8d0*/  ULDC UR5, c[0x0][0x22c] ;  /* 0x00008b0000057ab9 */ /* 0x000fe40000000800 */
[----:B------:R-:W2:Y:S04]  /*ed8e0*/  LDL.LU R2, [R1+0x4244] ;  /* 0x0042440001027983 */ /* 0x000ea80000300800 */
[----:B-1----:R-:W4:Y:S04]  /*ed8f0*/  LDL.LU.64 R4, [R1+0x230] ;  /* 0x0002300001047983 */ /* 0x002f280000300a00 */
[----:B------:R-:W4:Y:S04]  /*ed900*/  LDL.LU R6, [R1+0x978] ;  /* 0x0009780001067983 */ /* 0x000f280000300800 */
[----:B------:R-:W4:Y:S04]  /*ed910*/  LDL.LU R3, [R1+0x4240] ;  /* 0x0042400001037983 */ /* 0x000f280000300800 */
[----:B------:R1:W-:Y:S01]  /*ed920*/  @P1 STG.E desc[UR6][R18.64], R9 ;  /* 0x0000000912001986 */ /* 0x0003e2000c101906 */
[----:B---3--:R-:W-:Y:S01]  /*ed930*/  ISETP.LT.AND P1, PT, R0, UR5, !P0 ;  /* 0x0000000500007c0c */ /* 0x008fe2000c721270 */
[----:B------:R-:W-:-:S02]  /*ed940*/  ULDC UR5, c[0x0][0x22c] ;  /* 0x00008b0000057ab9 */ /* 0x000fc40000000800 */
[----:B------:R-:W3:Y:S04]  /*ed950*/  LDL.LU R0, [R1+0x423c] ;  /* 0x00423c0001007983 */ /* 0x000ee80000300800 */
[----:B-1----:R-:W3:Y:S06]  /*ed960*/  LDL.LU.64 R18, [R1+0x228] ;  /* 0x0002280001127983 */ /* 0x002eec0000300a00 */
[----:B------:R1:W-:Y:S04]  /*ed970*/  @P1 STG.E desc[UR6][R14.64], R252 ;  /* 0x000000fc0e001986 */ /* 0x0003e8000c101906 */
[----:B-1----:R-:W3:Y:S04]  /*ed980*/  LDL.LU R252, [R1+0x99c] ;  /* 0x00099c0001fc7983 */ /* 0x002ee80000300800 */
[----:B------:R-:W3:Y:S04]  /*ed990*/  LDL.LU R9, [R1+0x4238] ;  /* 0x0042380001097983 */ /* 0x000ee80000300800 */
[----:B------:R-:W3:Y:S01]  /*ed9a0*/  LDL.LU.64 R14, [R1+0x220] ;  /* 0x00022000010e7983 */ /* 0x000ee20000300a00 */
[----:B------:R-:W-:Y:S01]  /*ed9b0*/  ISETP.LT.AND P1, PT, R8, UR5, !P0 ;  /* 0x0000000508007c0c */ /* 0x000fe2000c721270 */
[----:B------:R-:W-:-:S02]  /*ed9c0*/  ULDC UR5, c[0x0][0x22c] ;  /* 0x00008b0000057ab9 */ /* 0x000fc40000000800 */
[----:B------:R-:W3:Y:S10]  /*ed9d0*/  LDL.LU R8, [R1+0x97c] ;  /* 0x00097c0001087983 */ /* 0x000ef40000300800 */
[----:B------:R-:W-:Y:S01]  /*ed9e0*/  @P1 STG.E desc[UR6][R24.64], R22 ;  /* 0x0000001618001986 */ /* 0x000fe2000c101906 */
[----:B--2---:R-:W-:Y:S01]  /*ed9f0*/  ISETP.LT.AND P1, PT, R2, UR5, !P0 ;  /* 0x0000000502007c0c */ /* 0x004fe2000c721270 */
[----:B------:R-:W-:-:S02]  /*eda00*/  ULDC UR5, c[0x0][0x22c] ;  /* 0x00008b0000057ab9 */ /* 0x000fc40000000800 */
[----:B------:R-:W2:Y:S10]  /*eda10*/  LDL.LU R2, [R1+0x4234] ;  /* 0x0042340001027983 */ /* 0x000eb40000300800 */
[----:B------:R1:W-:Y:S01]  /*eda20*/  @P1 STG.E desc[UR6][R10.64], R7 ;  /* 0x000000070a001986 */ /* 0x0003e2000c101906 */
[----:B----4-:R-:W-:Y:S01]  /*eda30*/  ISETP.LT.AND P1, PT, R3, UR5, !P0 ;  /* 0x0000000503007c0c */ /* 0x010fe2000c721270 */
[----:B------:R-:W-:-:S02]  /*eda40*/  ULDC UR5, c[0x0][0x22c] ;  /* 0x00008b0000057ab9 */ /* 0x000fc40000000800 */
        /* <DEDUP_REMOVED lines=8> */
[----:B------:R-:W-:Y:S04]  /*edad0*/  @P1 STG.E desc[UR6][R16.64], R12 ;  /* 0x0000000c10001986 */ /* 0x000fe8000c101906 */
[----:B------:R-:W3:Y:S01]  /*edae0*/  LDL.LU R13, [R1+0x910] ;  /* 0x00091000010d7983 */ /* 0x000ee20000300800 */
[----:B------:R-:W-:Y:S01]  /*edaf0*/  ISETP.LT.AND P1, PT, R9, UR5, !P0 ;  /* 0x0000000509007c0c */ /* 0x000fe2000c721270 */
[----:B------:R-:W-:-:S02]  /*edb00*/  ULDC UR5, c[0x0][0x22c] ;  /* 0x00008b0000057ab9 */ /* 0x000fc40000000800 */
[----:B------:R-:W3:Y:S10]  /*edb10*/  LDL.LU.64 R24, [R1+0x208] ;  /* 0x0002080001187983 */ /* 0x000ef40000300a00 */
[----:B------:R1:W-:Y:S04]  /*edb20*/  @P1 STG.E desc[UR6][R4.64], R6 ;  /* 0x0000000604001986 */ /* 0x0003e8000c101906 */
[----:B-1----:R-:W3:Y:S04]  /*edb30*/  LDL.LU R5, [R1+0x964] ;  /* 0x0009640001057983 */ /* 0x002ee80000300800 */
[----:B------:R-:W3:Y:S04]  /*edb40*/  LDL.LU.64 R16, [R1+0x200] ;  /* 0x0002000001107983 */ /* 0x000ee80000300a00 */
[----:B------:R-:W3:Y:S01]  /*edb50*/  LDL.LU R6, [R1+0x914] ;  /* 0x0009140001067983 */ /* 0x000ee20000300800 */
[----:B--2---:R-:W-:Y:S01]  /*edb60*/  ISETP.LT.AND P1, PT, R2, UR5, !P0 ;  /* 0x0000000502007c0c */ /* 0x004fe2000c721270 */
[----:B------:R-:W-:-:S02]  /*edb70*/  ULDC UR5, c[0x0][0x22c] ;  /* 0x00008b0000057ab9 */ /* 0x000fc40000000800 */
[----:B------:R-:W2:Y:S04]  /*edb80*/  LDL.LU R2, [R1+0x4228] ;  /* 0x0042280001027983 */ /* 0x000ea80000300800 */
[----:B------:R-:W2:Y:S06]  /*edb90*/  LDL.LU.64 R22, [R1+0x1f8] ;  /* 0x0001f80001167983 */ /* 0x000eac0000300a00 */
[----:B------:R1:W-:Y:S04]  /*edba0*/  @P1 STG.E desc[UR6][R18.64], R252 ;  /* 0x000000fc12001986 */ /* 0x0003e8000c101906 */
[----:B-1----:R-:W2:Y:S01]  /*edbb0*/  LDL.LU R252, [R1+0x968] ;  /* 0x0009680001fc7983 */ /* 0x002ea20000300800 */
[----:B----4-:R-:W-:Y:S01]  /*edbc0*/  ISETP.LT.AND P1, PT, R3, UR5, !P0 ;  /* 0x0000000503007c0c */ /* 0x010fe2000c721270 */
[----:B------:R-:W-:-:S12]  /*edbd0*/  ULDC UR5, c[0x0][0x22c] ;  /* 0x00008b0000057ab9 */ /* 0x000fd80000000800 */
[----:B------:R1:W-:Y:S04]  /*edbe0*/  @P1 STG.E desc[UR6][R14.64], R8 ;  /* 0x000000080e001986 */ /* 0x0003e8000c101906 */
[----:B-1----:R-:W4:Y:S01]  /*edbf0*/  LDL.LU R8, [R1+0x4224] ;  /* 0x0042240001087983 */ /* 0x002f220000300800 */
[----:B---3--:R-:W-:Y:S01]  /*edc00*/  ISETP.LT.AND P1, PT, R0, UR5, !P0 ;  /* 0x0000000500007c0c */ /* 0x008fe2000c721270 */
[----:B------:R-:W-:Y:S02]  /*edc10*/  ULDC UR5, c[0x0][0x22c] ;  /* 0x00008b0000057ab9 */ /* 0x000fe40000000800 */
[----:B------:R-:W3:Y:S04]  /*edc20*/  LDL.LU.64 R18, [R1+0x1f0] ;  /* 0x0001f00001127983 */ /* 0x000ee80000300a00 */
[----:B------:R-:W3:Y:S04]  /*edc30*/  LDL.LU R12, [R1+0x918] ;  /* 0x00091800010c7983 */ /* 0x000ee80000300800 */
[----:B------:R-:W3:Y:S04]  /*edc40*/  LDL.LU R0, [R1+0x4220] ;  /* 0x0042200001007983 */ /* 0x000ee80000300800 */
[----:B------:R1:W-:Y:S04]  /*edc50*/  @P1 STG.E desc[UR6][R10.64], R7 ;  /* 0x000000070a001986 */ /* 0x0003e8000c101906 */
[----:B-1----:R-:W3:Y:S04]  /*edc60*/  LDL.LU.64 R10, [R1+0x1e8] ;  /* 0x0001e800010a7983 */ /* 0x002ee80000300a00 */
[----:B------:R-:W3:Y:S04]  /*edc70*/  LDL.LU R7, [R1+0x96c] ;  /* 0x00096c0001077983 */ /* 0x000ee80000300800 */
[----:B------:R-:W3:Y:S04]  /*edc80*/  LDL.LU R3, [R1+0x421c] ;  /* 0x00421c0001037983 */ /* 0x000ee80000300800 */
[----:B------:R-:W3:Y:S04]  /*edc90*/  LDL.LU R4, [R1+0x4218] ;  /* 0x0042180001047983 */ /* 0x000ee80000300800 */
[----:B------:R-:W3:Y:S04]  /*edca0*/  LDL.LU.64 R14, [R1+0x1e0] ;  /* 0x0001e000010e7983 */ /* 0x000ee80000300a00 */
[----:B------:R-:W3:Y:S01]  /*edcb0*/  LDL.LU R9, [R1+0x91c] ;  /* 0x00091c0001097983 */ /* 0x000ee20000300800 */
[----:B--2---:R-:W-:Y:S01]  /*edcc0*/  ISETP.LT.AND P1, PT, R2, UR5, !P0 ;  /* 0x0000000502007c0c */ /* 0x004fe2000c721270 */
[----:B------:R-:W-:-:S02]  /*edcd0*/  ULDC UR5, c[0x0][0x22c] ;  /* 0x00008b0000057ab9 */ /* 0x000fc40000000800 */
[----:B------:R-:W2:Y:S10]  /*edce0*/  LDL.LU R2, [R1+0x4214] ;  /* 0x0042140001027983 */ /* 0x000eb40000300800 */
[----:B------:R1:W-:Y:S04]  /*edcf0*/  @P1 STG.E desc[UR6][R20.64], R13 ;  /* 0x0000000d14001986 */ /* 0x0003e8000c101906 */
[----:B-1----:R-:W2:Y:S01]  /*edd00*/  LDL.LU.64 R20, [R1+0x1d8] ;  /* 0x0001d80001147983 */ /* 0x002ea20000300a00 */
[----:B----4-:R-:W-:Y:S01]  /*edd10*/  ISETP.LT.AND P1, PT, R8, UR5, !P0 ;  /* 0x0000000508007c0c */ /* 0x010fe2000c721270 */
[----:B------:R-:W-:-:S02]  /*edd20*/  ULDC UR5, c[0x0][0x22c] ;  /* 0x00008b0000057ab9 */ /* 0x000fc40000000800 */
[----:B------:R-:W4:Y:S10]  /*edd30*/  LDL.LU R8, [R1+0x950] ;  /* 0x0009500001087983 */ /* 0x000f340000300800 */
[----:B------:R-:W-:Y:S01]  /*edd40*/  @P1 STG.E desc[UR6][R24.64], R5 ;  /* 0x0000000518001986 */ /* 0x000fe2000c101906 */
[----:B---3--:R-:W-:Y:S01]  /*edd50*/  ISETP.LT.AND P1, PT, R0, UR5, !P0 ;  /* 0x0000000500007c0c */ /* 0x008fe2000c721270 */
[----:B------:R-:W-:-:S02]  /*edd60*/  ULDC UR5, c[0x0][0x22c] ;  /* 0x00008b0000057ab9 */ /* 0x000fc40000000800 */
[----:B------:R-:W3:Y:S10]  /*edd70*/  LDL.LU R0, [R1+0x4210] ;  /* 0x0042100001007983 */ /* 0x000ef40000300800 */
[----:B------:R1:W-:Y:S01]  /*edd80*/  @P1 STG.E desc[UR6][R16.64], R6 ;  /* 0x0000000610001986 */ /* 0x0003e2000c101906 */
[----:B------:R-:W-:Y:S01]  /*edd90*/  ISETP.LT.AND P1, PT, R3, UR5, !P0 ;  /* 0x0000000503007c0c */ /* 0x000fe2000c721270 */
[----:B------:R-:W-:-:S02]  /*edda0*/  ULDC UR5, c[0x0][0x22c] ;  /* 0x00008b0000057ab9 */ /* 0x000fc40000000800 */
[----:B-1----:R-:W4:Y:S04]  /*eddb0*/  LDL.LU.64 R16, [R1+0x1d0] ;  /* 0x0001d00001107983 */ /* 0x002f280000300a00 */
[----:B------:R-:W4:Y:S04]  /*eddc0*/  LDL.LU R6, [R1+0x8d0] ;  /* 0x0008d00001067983 */ /* 0x000f280000300800 */
[----:B------:R-:W4:Y:S04]  /*eddd0*/  LDL.LU R3, [R1+0x420c] ;  /* 0x00420c0001037983 */ /* 0x000f280000300800 */
[----:B------:R1:W-:Y:S01]  /*edde0*/  @P1 STG.E desc[UR6][R22.64], R252 ;  /* 0x000000fc16001986 */ /* 0x0003e2000c101906 */
[----:B------:R-:W-:Y:S01]  /*eddf0*/  ISETP.LT.AND P1, PT, R4, UR5, !P0 ;  /* 0x0000000504007c0c */ /* 0x000fe2000c721270 */
[----:B------:R-:W-:-:S02]  /*ede00*/  ULDC UR5, c[0x0][0x22c] ;  /* 0x00008b0000057ab9 */ /* 0x000fc40000000800 */
[----:B------:R-:W4:Y:S04]  /*ede10*/  LDL.LU.64 R4, [R1+0x1c8] ;  /* 0x0001c80001047983 */ /* 0x000f280000300a00 */
[----:B-1----:R-:W4:Y:S06]  /*ede20*/  LDL.LU R252, [R1+0x954] ;  /* 0x0009540001fc7983 */ /* 0x002f2c0000300800 */
        /* <DEDUP_REMOVED lines=68> */
[----:B------:R-:W4:Y:S04]  /*ee270*/  LDL.LU R252, [R1+0x89c] ;  /* 0x00089c0001fc7983 */ /* 0x000f280000300800 */
[----:B------:R-:W4:Y:S01]  /*ee280*/  LDL.LU R7, [R1+0x41dc] ;  /* 0x0041dc0001077983 */ /* 0x000f220000300800 */
[----:B------:R-:W-:Y:S01]  /*ee290*/  ISETP.LT.AND P1, PT, R3, UR5, !P0 ;  /* 0x0000000503007c0c */ /* 0x000fe2000c721270 */
[----:B------:R-:W-:-:S02]  /*ee2a0*/  ULDC UR5, c[0x0][0x22c] ;  /* 0x00008b0000057ab9 */ /* 0x000fc40000000800 */
[----:B------:R-:W4:Y:S10]  /*ee2b0*/  LDL.LU.64 R22, [R1+0x160] ;  /* 0x0001600001167983 */ /* 0x000f340000300a00 */
[----:B------:R1:W-:Y:S04]  /*ee2c0*/  @P1 STG.E desc[UR6][R18.64], R12 ;  /* 0x0000000c12001986 */ /* 0x0003e8000c101906 */
[----:B-1----:R-:W4:Y:S04]  /*ee2d0*/  LDL.LU R12, [R1+0x87c] ;  /* 0x00087c00010c7983 */ /* 0x002f280000300800 */
        /* <DEDUP_REMOVED lines=8> */
[----:B-1----:R-:W3:Y:S04]  /*ee360*/  LDL.LU.64 R10, [R1+0x158] ;  /* 0x00015800010a7983 */ /* 0x002ee80000300a00 */
[----:B------:R-:W3:Y:S04]  /*ee370*/  LDL.LU R8, [R1+0x880] ;  /* 0x0008800001087983 */ /* 0x000ee80000300800 */
[----:B------:R1:W-:Y:S04]  /*ee380*/  @P1 STG.E desc[UR6][R14.64], R13 ;  /* 0x0000000d0e001986 */ /* 0x0003e8000c101906 */
[----:B------:R-:W3:Y:S04]  /*ee390*/  LDL.LU.64 R20, [R1+0x150] ;  /* 0x0001500001147983 */ /* 0x000ee80000300a00 */
[----:B------:R-:W3:Y:S04]  /*ee3a0*/  LDL.LU R19, [R1+0x860] ;  /* 0x0008600001137983 */ /* 0x000ee80000300800 */
[----:B-1----:R-:W3:Y:S01]  /*ee3b0*/  LDL.LU.64 R14, [R1+0x148] ;  /* 0x00014800010e7983 */ /* 0x002ee20000300a00 */
[----:B----4-:R-:W-:Y:S01]  /*ee3c0*/  ISETP.LT.AND P1, PT, R7, UR5, !P0 ;  /* 0x0000000507007c0c */ /* 0x010fe2000c721270 */
[----:B------:R-:W-:-:S02]  /*ee3d0*/  ULDC UR5, c[0x0][0x22c] ;  /* 0x00008b0000057ab9 */ /* 0x000fc40000000800 */
[----:B------:R-:W4:Y:S10]  /*ee3e0*/  LDL.LU R7, [R1+0x884] ;  /* 0x0008840001077983 */ /* 0x000f340000300800 */
[----:B------:R1:W-:Y:S04]  /*ee3f0*/  @P1 STG.E desc[UR6][R24.64], R9 ;  /* 0x0000000918001986 */ /* 0x0003e8000c101906 */
[----:B-1----:R-:W4:Y:S01]  /*ee400*/  LDL.LU R9, [R1+0x41cc] ;  /* 0x0041cc0001097983 */ /* 0x002f220000300800 */
[----:B------:R-:W-:Y:S01]  /*ee410*/  ISETP.LT.AND P1, PT, R3, UR5, !P0 ;  /* 0x0000000503007c0c */ /* 0x000fe2000c721270 */
        /* <DEDUP_REMOVED lines=10> */
[----:B------:R-:W2:Y:S01]  /*ee4c0*/  LDL.LU R252, [R1+0x888] ;  /* 0x0008880001fc7983 */ /* 0x000ea20000300800 */
[----:B---3--:R-:W-:Y:S01]  /*ee4d0*/  ISETP.LT.AND P1, PT, R0, UR5, !P0 ;  /* 0x0000000500007c0c */ /* 0x008fe2000c721270 */
[----:B------:R-:W-:-:S02]  /*ee4e0*/  ULDC UR5, c[0x0][0x22c] ;  /* 0x00008b0000057ab9 */ /* 0x000fc40000000800 */
[----:B------:R-:W3:Y:S04]  /*ee4f0*/  LDL.LU R0, [R1+0x41c0] ;  /* 0x0041c00001007983 */ /* 0x000ee80000300800 */
[----:B------:R-:W2:Y:S06]  /*ee500*/  LDL.LU R2, [R1+0x41bc] ;  /* 0x0041bc0001027983 */ /* 0x000eac0000300800 */
[----:B------:R1:W-:Y:S04]  /*ee510*/  @P1 STG.E desc[UR6][R22.64], R12 ;  /* 0x0000000c16001986 */ /* 0x0003e8000c101906 */
[----:B-1----:R-:W2:Y:S01]  /*ee520*/  LDL.LU.64 R12, [R1+0x130] ;  /* 0x00013000010c7983 */ /* 0x002ea20000300a00 */
[----:B----4-:R-:W-:Y:S01]  /*ee530*/  ISETP.LT.AND P1, PT, R9, UR5, !P0 ;  /* 0x0000000509007c0c */ /* 0x010fe2000c721270 */
[----:B------:R-:W-:-:S02]  /*ee540*/  ULDC UR5, c[0x0][0x22c] ;  /* 0x00008b0000057ab9 */ /* 0x000fc40000000800 */
[----:B------:R-:W4:Y:S10]  /*ee550*/  LDL.LU R9, [R1+0x868] ;  /* 0x0008680001097983 */ /* 0x000f340000300800 */
[----:B------:R1:W-:Y:S01]  /*ee560*/  @P1 STG.E desc[UR6][R10.64], R8 ;  /* 0x000000080a001986 */ /* 0x0003e2000c101906 */
[----:B------:R-:W-:Y:S01]  /*ee570*/  ISETP.LT.AND P1, PT, R3, UR5, !P0 ;  /* 0x0000000503007c0c */ /* 0x000fe2000c721270 */
[----:B------:R-:W-:-:S02]  /*ee580*/  ULDC UR5, c[0x0][0x22c] ;  /* 0x00008b0000057ab9 */ /* 0x000fc40000000800 */
[----:B-1----:R-:W4:Y:S04]  /*ee590*/  LDL.LU.64 R10, [R1+0x128] ;  /* 0x00012800010a7983 */ /* 0x002f280000300a00 */
[----:B------:R-:W4:Y:S04]  /*ee5a0*/  LDL.LU R8, [R1+0x88c] ;  /* 0x00088c0001087983 */ /* 0x000f280000300800 */
[----:B------:R-:W4:Y:S04]  /*ee5b0*/  LDL.LU R3, [R1+0x41b8] ;  /* 0x0041b80001037983 */ /* 0x000f280000300800 */
[----:B------:R-:W-:Y:S01]  /*ee5c0*/  @P1 STG.E desc[UR6][R20.64], R19 ;  /* 0x0000001314001986 */ /* 0x000fe2000c101906 */
[----:B------:R-:W-:Y:S01]  /*ee5d0*/  ISETP.LT.AND P1, PT, R18, UR5, !P0 ;  /* 0x0000000512007c0c */ /* 0x000fe2000c721270 */
[----:B------:R-:W-:-:S02]  /*ee5e0*/  ULDC UR5, c[0x0][0x22c] ;  /* 0x00008b0000057ab9 */ /* 0x000fc40000000800 */
[----:B------:R-:W4:Y:S10]  /*ee5f0*/  LDL.LU.64 R24, [R1+0x120] ;  /* 0x0001200001187983 */ /* 0x000f340000300a00 */
[----:B------:R1:W-:Y:S04]  /*ee600*/  @P1 STG.E desc[UR6][R14.64], R7 ;  /* 0x000000070e001986 */ /* 0x0003e8000c101906 */
[----:B-1----:R-:W4:Y:S01]  /*ee610*/  LDL.LU R14, [R1+0x86c] ;  /* 0x00086c00010e7983 */ /* 0x002f220000300800 */
[----:B---3--:R-:W-:Y:S01]  /*ee620*/  ISETP.LT.AND P1, PT, R0, UR5, !P0 ;  /* 0x0000000500007c0c */ /* 0x008fe2000c721270 */
[----:B------:R-:W-:-:S02]  /*ee630*/  ULDC UR5, c[0x0][0x22c] ;  /* 0x00008b0000057ab9 */ /* 0x000fc40000000800 */
[----:B------:R-:W3:Y:S04]  /*ee640*/  LDL.LU R0, [R1+0x41b4] ;  /* 0x0041b40001007983 */ /* 0x000ee80000300800 */
[----:B------:R-:W3:Y:S04]  /*ee650*/  LDL.LU.64 R22, [R1+0x118] ;  /* 0x0001180001167983 */ /* 0x000ee80000300a00 */
[----:B------:R-:W3:Y:S04]  /*ee660*/  LDL.LU R7, [R1+0x850] ;  /* 0x0008500001077983 */ /* 0x000ee80000300800 */
[----:B------:R1:W-:Y:S01]  /*ee670*/  @P1 STG.E desc[UR6][R16.64], R6 ;  /* 0x0000000610001986 */ /* 0x0003e2000c101906 */
[----:B--2---:R-:W-:Y:S01]  /*ee680*/  ISETP.LT.AND P1, PT, R2, UR5, !P0 ;  /* 0x0000000502007c0c */ /* 0x004fe2000c721270 */
[----:B------:R-:W-:-:S02]  /*ee690*/  ULDC UR5, c[0x0][0x22c] ;  /* 0x00008b0000057ab9 */ /* 0x000fc40000000800 */
[----:B------:R-:W2:Y:S04]  /*ee6a0*/  LDL.LU R2, [R1+0x41b0] ;  /* 0x0041b00001027983 */ /* 0x000ea80000300800 */
[----:B------:R-:W2:Y:S04]  /*ee6b0*/  LDL.LU.64 R20, [R1+0x110] ;  /* 0x0001100001147983 */ /* 0x000ea80000300a00 */
[----:B------:R-:W2:Y:S04]  /*ee6c0*/  LDL.LU R15, [R1+0x830] ;  /* 0x00083000010f7983 */ /* 0x000ea80000300800 */
[----:B------:R-:W2:Y:S04]  /*ee6d0*/  LDL.LU.64 R18, [R1+0x108] ;  /* 0x0001080001127983 */ /* 0x000ea80000300a00 */
[----:B-1----:R-:W2:Y:S04]  /*ee6e0*/  LDL.LU R6, [R1+0x854] ;  /* 0x0008540001067983 */ /* 0x002ea80000300800 */
[----:B------:R1:W-:Y:S04]  /*ee6f0*/  @P1 STG.E desc[UR6][R4.64], R252 ;  /* 0x000000fc04001986 */ /* 0x0003e8000c101906 */
[----:B-1----:R-:W2:Y:S04]  /*ee700*/  LDL.LU R5, [R1+0x41ac] ;  /* 0x0041ac0001057983 */ /* 0x002ea80000300800 */
[----:B------:R-:W2:Y:S04]  /*ee710*/  LDL.LU.64 R16, [R1+0x100] ;  /* 0x0001000001107983 */ /* 0x000ea80000300a00 */
[----:B------:R-:W2:Y:S04]  /*ee720*/  LDL.LU R252, [R1+0x834] ;  /* 0x0008340001fc7983 */ /* 0x000ea80000300800 */
[----:B------:R-:W2:Y:S01]  /*ee730*/  LDL.LU R4, [R1+0x41a8] ;  /* 0x0041a80001047983 */ /* 0x000ea20000300800 */
[----:B----4-:R-:W-:Y:S01]  /*ee740*/  ISETP.LT.AND P1, PT, R3, UR5, !P0 ;  /* 0x0000000503007c0c */ /* 0x010fe2000c721270 */
        /* <DEDUP_REMOVED lines=9> */
[----:B--2---:R-:W-:Y:S01]  /*ee7e0*/  ISETP.LT.AND P1, PT, R2, UR5, !P0 ;  /* 0x0000000502007c0c */ /* 0x004fe2000c721270 */
[----:B------:R-:W-:-:S02]  /*ee7f0*/  ULDC UR5, c[0x0][0x22c] ;  /* 0x00008b0000057ab9 */ /* 0x000fc40000000800 */
[----:B-1----:R-:W2:Y:S04]  /*ee800*/  LDL.LU.64 R10, [R1+0xf0] ;  /* 0x0000f000010a7983 */ /* 0x002ea80000300a00 */
[----:B------:R-:W2:Y:S06]  /*ee810*/  LDL.LU R8, [R1+0x838] ;  /* 0x0008380001087983 */ /* 0x000eac0000300800 */
[----:B------:R1:W-:Y:S04]  /*ee820*/  @P1 STG.E desc[UR6][R24.64], R14 ;  /* 0x0000000e18001986 */ /* 0x0003e8000c101906 */
[----:B-1----:R-:W2:Y:S04]  /*ee830*/  LDL.LU R14, [R1+0x419c] ;  /* 0x00419c00010e7983 */ /* 0x002ea80000300800 */
[----:B------:R-:W2:Y:S01]  /*ee840*/  LDL.LU R2, [R1+0x4198] ;  /* 0x0041980001027983 */ /* 0x000ea20000300800 */
[----:B------:R-:W-:Y:S01]  /*ee850*/  ISETP.LT.AND P1, PT, R5, UR5, !P0 ;  /* 0x0000000505007c0c */ /* 0x000fe2000c721270 */
[----:B------:R-:W-:-:S12]  /*ee860*/  ULDC UR5, c[0x0][0x22c] ;  /* 0x00008b0000057ab9 */ /* 0x000fd80000000800 */
[----:B------:R1:W-:Y:S01]  /*ee870*/  @P1 STG.E desc[UR6][R22.64], R7 ;  /* 0x0000000716001986 */ /* 0x0003e2000c101906 */
[----:B------:R-:W-:Y:S01]  /*ee880*/  ISETP.LT.AND P1, PT, R4, UR5, !P0 ;  /* 0x0000000504007c0c */ /* 0x000fe2000c721270 */
[----:B------:R-:W-:Y:S02]  /*ee890*/  ULDC UR5, c[0x0][0x22c] ;  /* 0x00008b0000057ab9 */ /* 0x000fe40000000800 */
[----:B------:R-:W2:Y:S04]  /*ee8a0*/  LDL.LU.64 R4, [R1+0xe8] ;  /* 0x0000e80001047983 */ /* 0x000ea80000300a00 */
[----:B-1----:R-:W2:Y:S06]  /*ee8b0*/  LDL.LU R7, [R1+0x85c] ;  /* 0x00085c0001077983 */ /* 0x002eac0000300800 */
[----:B------:R-:W-:Y:S01]  /*ee8c0*/  @P1 STG.E desc[UR6][R20.64], R15 ;  /* 0x0000000f14001986 */ /* 0x000fe2000c101906 */
[----:B----4-:R-:W-:Y:S01]  /*ee8d0*/  ISETP.LT.AND P1, PT, R3, UR5, !P0 ;  /* 0x0000000503007c0c */ /* 0x010fe2000c721270 */
[----:B------:R-:W-:-:S02]  /*ee8e0*/  ULDC UR5, c[0x0][0x22c] ;  /* 0x00008b0000057ab9 */ /* 0x000fc40000000800 */
[----:B------:R-:W4:Y:S04]  /*ee8f0*/  LDL.LU R3, [R1+0x4194] ;  /* 0x0041940001037983 */ /* 0x000f280000300800 */
[----:B------:R-:W4:Y:S06]  /*ee900*/  LDL.LU.64 R28, [R1+0xe0] ;  /* 0x0000e000011c7983 */ /* 0x000f2c0000300a00 */
[----:B------:R1:W-:Y:S04]  /*ee910*/  @P1 STG.E desc[UR6][R18.64], R6 ;  /* 0x0000000612001986 */ /* 0x0003e8000c101906 */
[----:B-1----:R-:W4:Y:S01]  /*ee920*/  LDL.LU R6, [R1+0x83c] ;  /* 0x00083c0001067983 */ /* 0x002f220000300800 */
[----:B---3--:R-:W-:Y:S01]  /*ee930*/  ISETP.LT.AND P1, PT, R0, UR5, !P0 ;  /* 0x0000000500007c0c */ /* 0x008fe2000c721270 */
[----:B------:R-:W-:-:S02]  /*ee940*/  ULDC UR5, c[0x0][0x22c] ;  /* 0x00008b0000057ab9 */ /* 0x000fc40000000800 */
[----:B------:R-:W3:Y:S10]  /*ee950*/  LDL.LU R0, [R1+0x4190] ;  /* 0x0041900001007983 */ /* 0x000ef40000300800 */
[----:B------:R1:W-:Y:S01]  /*ee960*/  @P1 STG.E desc[UR6][R16.64], R252 ;  /* 0x000000fc10001986 */ /* 0x0003e2000c101906 */
[----:B--2---:R-:W-:Y:S01]  /*ee970*/  ISETP.LT.AND P1, PT, R14, UR5, !P0 ;  /* 0x000000050e007c0c */ /* 0x004fe2000c721270 */
[----:B------:R-:W-:-:S02]  /*ee980*/  ULDC UR5, c[0x0][0x22c] ;  /* 0x00008b0000057ab9 */ /* 0x000fc40000000800 */
[----:B------:R-:W2:Y:S04]  /*ee990*/  LDL.LU.64 R14, [R1+0xd8] ;  /* 0x0000d800010e7983 */ /* 0x000ea80000300a00 */
[----:B-1----:R-:W2:Y:S04]  /*ee9a0*/  LDL.LU R252, [R1+0x840] ;  /* 0x0008400001fc7983 */ /* 0x002ea80000300800 */
[----:B------:R-:W2:Y:S04]  /*ee9b0*/  LDL.LU.64 R26, [R1+0xd0] ;  /* 0x0000d000011a7983 */ /* 0x000ea80000300a00 */
[----:B------:R-:W2:Y:S04]  /*ee9c0*/  LDL.LU R25, [R1+0x820] ;  /* 0x0008200001197983 */ /* 0x000ea80000300800 */
[----:B------:R1:W-:Y:S01]  /*ee9d0*/  @P1 STG.E desc[UR6][R12.64], R9 ;  /* 0x000000090c001986 */ /* 0x0003e2000c101906 */
[----:B------:R-:W-:Y:S01]  /*ee9e0*/  ISETP.LT.AND P1, PT, R2, UR5, !P0 ;  /* 0x0000000502007c0c */ /* 0x000fe2000c721270 */
[----:B------:R-:W-:-:S02]  /*ee9f0*/  ULDC UR5, c[0x0][0x22c] ;  /* 0x00008b0000057ab9 */ /* 0x000fc40000000800 */
[----:B------:R-:W2:Y:S04]  /*eea00*/  LDL.LU.64 R22, [R1+0xc8] ;  /* 0x0000c80001167983 */ /* 0x000ea80000300a00 */
[----:B------:R-:W2:Y:S04]  /*eea10*/  LDL.LU R21, [R1+0x844] ;  /* 0x0008440001157983 */ /* 0x000ea80000300800 */
[----:B------:R-:W2:Y:S04]  /*eea20*/  LDL.LU R2, [R1+0x418c] ;  /* 0x00418c0001027983 */ /* 0x000ea80000300800 */
[----:B------:R1:W-:Y:S04]  /*eea30*/  @P1 STG.E desc[UR6][R10.64], R8 ;  /* 0x000000080a001986 */ /* 0x0003e8000c101906 */
[----:B-1----:R-:W2:Y:S04]  /*eea40*/  LDL.LU.64 R12, [R1+0xc0] ;  /* 0x0000c000010c7983 */ /* 0x002ea80000300a00 */
[----:B------:R-:W2:Y:S04]  /*eea50*/  LDL.LU R10, [R1+0x824] ;  /* 0x00082400010a7983 */ /* 0x000ea80000300800 */
[----:B------:R-:W2:Y:S04]  /*eea60*/  LDL.LU.64 R18, [R1+0xb8] ;  /* 0x0000b80001127983 */ /* 0x000ea80000300a00 */
[----:B------:R-:W2:Y:S04]  /*eea70*/  LDL.LU R8, [R1+0x848] ;  /* 0x0008480001087983 */ /* 0x000ea80000300800 */
[----:B------:R-:W2:Y:S01]  /*eea80*/  LDL.LU R24, [R1+0x4188] ;  /* 0x0041880001187983 */ /* 0x000ea20000300800 */
[----:B----4-:R-:W-:Y:S01]  /*eea90*/  ISETP.LT.AND P1, PT, R3, UR5, !P0 ;  /* 0x0000000503007c0c */ /* 0x010fe2000c721270 */
[----:B------:R-:W-:-:S12]  /*eeaa0*/  ULDC UR5, c[0x0][0x22c] ;  /* 0x00008b0000057ab9 */ /* 0x000fd80000000800 */
[----:B------:R1:W-:Y:S01]  /*eeab0*/  @P1 STG.E desc[UR6][R4.64], R7 ;  /* 0x0000000704001986 */ /* 0x0003e2000c101906 */
[----:B---3--:R-:W-:Y:S01]  /*eeac0*/  ISETP.LT.AND P1, PT, R0, UR5, !P0 ;  /* 0x0000000500007c0c */ /* 0x008fe2000c721270 */
[----:B------:R-:W-:Y:S02]  /*eead0*/  ULDC UR5, c[0x0][0x22c] ;  /* 0x00008b0000057ab9 */ /* 0x000fe40000000800 */
[----:B------:R-:W3:Y:S04]  /*eeae0*/  LDL.LU R0, [R1+0x4184] ;  /* 0x0041840001007983 */ /* 0x000ee80000300800 */
[----:B------:R-:W4:Y:S04]  /*eeaf0*/  LDL.LU.64 R16, [R1+0xb0] ;  /* 0x0000b00001107983 */ /* 0x000f280000300a00 */
[----:B------:R-:W4:Y:S04]  /*eeb00*/  LDL.LU R11, [R1+0x828] ;  /* 0x00082800010b7983 */ /* 0x000f280000300800 */
[----:B-1----:R-:W4:Y:S04]  /*eeb10*/  LDL.LU.64 R4, [R1+0xa8] ;  /* 0x0000a80001047983 */ /* 0x002f280000300a00 */
[----:B------:R-:W4:Y:S04]  /*eeb20*/  LDL.LU R7, [R1+0x84c] ;  /* 0x00084c0001077983 */ /* 0x000f280000300800 */
[----:B------:R-:W4:Y:S04]  /*eeb30*/  LDL.LU R20, [R1+0x4180] ;  /* 0x0041800001147983 */ /* 0x000f280000300800 */
[----:B------:R-:W4:Y:S04]  /*eeb40*/  LDL.LU R9, [R1+0x417c] ;  /* 0x00417c0001097983 */ /* 0x000f280000300800 */
[----:B------:R1:W-:Y:S04]  /*eeb50*/  @P1 STG.E desc[UR6][R28.64], R6 ;  /* 0x000000061c001986 */ /* 0x0003e8000c101906 */
[----:B-1----:R-:W4:Y:S01]  /*eeb60*/  LDL.LU R6, [R1+0x4178] ;  /* 0x0041780001067983 */ /* 0x002f220000300800 */
[----:B--2---:R-:W-:Y:S01]  /*eeb70*/  ISETP.LT.AND P1, PT, R2, UR5, !P0 ;  /* 0x0000000502007c0c */ /* 0x004fe2000c721270 */
[----:B------:R-:W-:-:S02]  /*eeb80*/  ULDC UR5, c[0x0][0x22c] ;  /* 0x00008b0000057ab9 */ /* 0x000fc40000000800 */
[----:B------:R-:W2:Y:S04]  /*eeb90*/  LDL.LU R2, [R1+0x4174] ;  /* 0x0041740001027983 */ /* 0x000ea80000300800 */
[----:B------:R-:W2:Y:S06]  /*eeba0*/  LDL.LU R3, [R1+0x4170] ;  /* 0x0041700001037983 */ /* 0x000eac0000300800 */
[----:B------:R1:W-:Y:S04]  /*eebb0*/  @P1 STG.E desc[UR6][R14.64], R252 ;  /* 0x000000fc0e001986 */ /* 0x0003e8000c101906 */
[----:B-1----:R-:W2:Y:S01]  /*eebc0*/  LDL.LU.64 R14, [R1+0xa0] ;  /* 0x0000a000010e7983 */ /* 0x002ea20000300a00 */
[----:B------:R-:W-:Y:S01]  /*eebd0*/  ISETP.LT.AND P1, PT, R24, UR5, !P0 ;  /* 0x0000000518007c0c */ /* 0x000fe2000c721270 */
[----:B------:R-:W-:-:S02]  /*eebe0*/  ULDC UR5, c[0x0][0x22c] ;  /* 0x00008b0000057ab9 */ /* 0x000fc40000000800 */
[----:B------:R-:W2:Y:S10]  /*eebf0*/  LDL.LU R252, [R1+0x82c] ;  /* 0x00082c0001fc7983 */ /* 0x000eb40000300800 */
[----:B------:R-:W-:Y:S01]  /*eec00*/  @P1 STG.E desc[UR6][R26.64], R25 ;  /* 0x000000191a001986 */ /* 0x000fe2000c101906 */
[----:B---3--:R-:W-:Y:S01]  /*eec10*/  ISETP.LT.AND P1, PT, R0, UR5, !P0 ;  /* 0x0000000500007c0c */ /* 0x008fe2000c721270 */
[----:B------:R-:W-:-:S02]  /*eec20*/  ULDC UR5, c[0x0][0x22c] ;  /* 0x00008b0000057ab9 */ /* 0x000fc40000000800 */
[----:B------:R-:W3:Y:S10]  /*eec30*/  LDL.LU R0, [R1+0x416c] ;  /* 0x00416c0001007983 */ /* 0x000ef40000300800 */
[----:B------:R-:W-:Y:S01]  /*eec40*/  @P1 STG.E desc[UR6][R22.64], R21 ;  /* 0x0000001516001986 */ /* 0x000fe2000c101906 */
[----:B----4-:R-:W-:Y:S01]  /*eec50*/  ISETP.LT.AND P1, PT, R20, UR5, !P0 ;  /* 0x0000000514007c0c */ /* 0x010fe2000c721270 */
[----:B------:R-:W-:-:S12]  /*eec60*/  ULDC UR5, c[0x0][0x22c] ;  /* 0x00008b0000057ab9 */ /* 0x000fd80000000800 */
[----:B------:R1:W-:Y:S01]  /*eec70*/  @P1 STG.E desc[UR6][R12.64], R10 ;  /* 0x0000000a0c001986 */ /* 0x0003e2000c101906 */
[----:B------:R-:W-:Y:S01]  /*eec80*/  ISETP.LT.AND P1, PT, R9, UR5, !P0 ;  /* 0x0000000509007c0c */ /* 0x000fe2000c721270 */
[----:B------:R-:W-:Y:S02]  /*eec90*/  ULDC UR5, c[0x0][0x22c] ;  /* 0x00008b0000057ab9 */ /* 0x000fe40000000800 */
[----:B-1----:R-:W4:Y:S04]  /*eeca0*/  LDL.LU.64 R12, [R1+0x98] ;  /* 0x00009800010c7983 */ /* 0x002f280000300a00 */
[----:B------:R-:W4:Y:S06]  /*eecb0*/  LDL.LU R10, [R1+0x810] ;  /* 0x00081000010a7983 */ /* 0x000f2c0000300800 */
[----:B------:R1:W-:Y:S01]  /*eecc0*/  @P1 STG.E desc[UR6][R18.64], R8 ;  /* 0x0000000812001986 */ /* 0x0003e2000c101906 */
[----:B------:R-:W-:Y:S01]  /*eecd0*/  ISETP.LT.AND P1, PT, R6, UR5, !P0 ;  /* 0x0000000506007c0c */ /* 0x000fe2000c721270 */
[----:B------:R-:W-:-:S02]  /*eece0*/  ULDC UR5, c[0x0][0x22c] ;  /* 0x00008b0000057ab9 */ /* 0x000fc40000000800 */
[----:B-1----:R-:W4:Y:S10]  /*eecf0*/  LDL.LU.64 R8, [R1+0x90] ;  /* 0x0000900001087983 */ /* 0x002f340000300a00 */
[----:B------:R-:W-:Y:S01]  /*eed00*/  @P1 STG.E desc[UR6][R16.64], R11 ;  /* 0x0000000b10001986 */ /* 0x000fe2000c101906 */
[----:B--2---:R-:W-:Y:S01]  /*eed10*/  ISETP.LT.AND P1, PT, R2, UR5, !P0 ;  /* 0x0000000502007c0c */ /* 0x004fe2000c721270 */
[----:B------:R-:W-:-:S02]  /*eed20*/  ULDC UR5, c[0x0][0x22c] ;  /* 0x00008b0000057ab9 */ /* 0x000fc40000000800 */
[----:B------:R-:W2:Y:S04]  /*eed30*/  LDL.LU R6, [R1+0x7f0] ;  /* 0x0007f00001067983 */ /* 0x000ea80000300800 */
[----:B------:R-:W2:Y:S04]  /*eed40*/  LDL.LU R2, [R1+0x4168] ;  /* 0x0041680001027983 */ /* 0x000ea80000300800 */
[----:B------:R-:W2:Y:S04]  /*eed50*/  LDL.LU.64 R28, [R1+0x88] ;  /* 0x00008800011c7983 */ /* 0x000ea80000300a00 */
[----:B------:R1:W-:Y:S04]  /*eed60*/  @P1 STG.E desc[UR6][R4.64], R7 ;  /* 0x0000000704001986 */ /* 0x0003e8000c101906 */
[----:B-1----:R-:W2:Y:S04]  /*eed70*/  LDL.LU R5, [R1+0x814] ;  /* 0x0008140001057983 */ /* 0x002ea80000300800 */
[----:B------:R-:W2:Y:S04]  /*eed80*/  LDL.LU.64 R26, [R1+0x80] ;  /* 0x00008000011a7983 */ /* 0x000ea80000300a00 */
[----:B------:R-:W2:Y:S04]  /*eed90*/  LDL.LU R7, [R1+0x7f4] ;  /* 0x0007f40001077983 */ /* 0x000ea80000300800 */
[----:B------:R-:W2:Y:S01]  /*eeda0*/  LDL.LU R11, [R1+0x4164] ;  /* 0x00416400010b7983 */ /* 0x000ea20000300800 */
        /* <DEDUP_REMOVED lines=8> */
[----:B------:R-:W3:Y:S04]  /*eee30*/  LDL.LU.64 R20, [R1+0x70] ;  /* 0x0000700001147983 */ /* 0x000ee80000300a00 */
[----:B------:R-:W3:Y:S04]  /*eee40*/  LDL.LU R17, [R1+0x7f8] ;  /* 0x0007f80001117983 */ /* 0x000ee80000300800 */
[----:B------:R-:W3:Y:S04]  /*eee50*/  LDL.LU.64 R18, [R1+0x68] ;  /* 0x0000680001127983 */ /* 0x000ee80000300a00 */
[----:B------:R-:W3:Y:S04]  /*eee60*/  LDL.LU R16, [R1+0x81c] ;  /* 0x00081c0001107983 */ /* 0x000ee80000300800 */
[----:B-1----:R-:W3:Y:S04]  /*eee70*/  LDL.LU.64 R14, [R1+0x60] ;  /* 0x00006000010e7983 */ /* 0x002ee80000300a00 */
[----:B------:R-:W3:Y:S04]  /*eee80*/  LDL.LU R252, [R1+0x7fc] ;  /* 0x0007fc0001fc7983 */ /* 0x000ee80000300800 */
[----:B------:R-:W3:Y:S04]  /*eee90*/  LDL.LU R4, [R1+0x415c] ;  /* 0x00415c0001047983 */ /* 0x000ee80000300800 */
[----:B----4-:R1:W-:Y:S04]  /*eeea0*/  @P1 STG.E desc[UR6][R12.64], R10 ;  /* 0x0000000a0c001986 */ /* 0x0103e8000c101906 */
[----:B-1----:R-:W4:Y:S04]  /*eeeb0*/  LDL.LU.64 R12, [R1+0x58] ;  /* 0x00005800010c7983 */ /* 0x002f280000300a00 */
[----:B------:R-:W4:Y:S04]  /*eeec0*/  LDL.LU R10, [R1+0x800] ;  /* 0x00080000010a7983 */ /* 0x000f280000300800 */
[----:B------:R-:W4:Y:S01]  /*eeed0*/  LDL.LU R22, [R1+0x4158] ;  /* 0x0041580001167983 */ /* 0x000f220000300800 */
[----:B--2---:R-:W-:Y:S01]  /*eeee0*/  ISETP.LT.AND P1, PT, R2, UR5, !P0 ;  /* 0x0000000502007c0c */ /* 0x004fe2000c721270 */
[----:B------:R-:W-:-:S02]  /*eeef0*/  ULDC UR5, c[0x0][0x22c] ;  /* 0x00008b0000057ab9 */ /* 0x000fc40000000800 */
[----:B------:R-:W2:Y:S04]  /*eef00*/  LDL.LU R2, [R1+0x4154] ;  /* 0x0041540001027983 */ /* 0x000ea80000300800 */
[----:B------:R-:W2:Y:S06]  /*eef10*/  LDL.LU R3, [R1+0x414c] ;  /* 0x00414c0001037983 */ /* 0x000eac0000300800 */
[----:B------:R1:W-:Y:S04]  /*eef20*/  @P1 STG.E desc[UR6][R8.64], R6 ;  /* 0x0000000608001986 */ /* 0x0003e8000c101906 */
[----:B-1----:R-:W2:Y:S04]  /*eef30*/  LDL.LU.64 R8, [R1+0x50] ;  /* 0x0000500001087983 */ /* 0x002ea80000300a00 */
[----:B------:R-:W2:Y:S01]  /*eef40*/  LDL.LU R6, [R1+0x7e0] ;  /* 0x0007e00001067983 */ /* 0x000ea20000300800 */
[----:B------:R-:W-:Y:S01]  /*eef50*/  ISETP.LT.AND P1, PT, R11, UR5, !P0 ;  /* 0x000000050b007c0c */ /* 0x000fe2000c721270 */
[----:B------:R-:W-:-:S02]  /*eef60*/  ULDC UR5, c[0x0][0x22c] ;  /* 0x00008b0000057ab9 */ /* 0x000fc40000000800 */
[----:B------:R-:W2:Y:S10]  /*eef70*/  LDL.LU R11, [R1+0x4150] ;  /* 0x00415000010b7983 */ /* 0x000eb40000300800 */
[----:B------:R1:W-:Y:S01]  /*eef80*/  @P1 STG.E desc[UR6][R28.64], R5 ;  /* 0x000000051c001986 */ /* 0x0003e2000c101906 */
[----:B---3--:R-:W-:Y:S01]  /*eef90*/  ISETP.LT.AND P1, PT, R0, UR5, !P0 ;  /* 0x0000000500007c0c */ /* 0x008fe2000c721270 */
[----:B------:R-:W-:-:S02]  /*eefa0*/  ULDC UR5, c[0x0][0x22c] ;  /* 0x00008b0000057ab9 */ /* 0x000fc40000000800 */
[----:B------:R-:W3:Y:S10]  /*eefb0*/  LDL.LU R0, [R1+0x4148] ;  /* 0x0041480001007983 */ /* 0x000ef40000300800 */
[----:B------:R1:W-:Y:S01]  /*eefc0*/  @P1 STG.E desc[UR6][R26.64], R7 ;  /* 0x000000071a001986 */ /* 0x0003e2000c101906 */
[----:B------:R-:W-:Y:S01]  /*eefd0*/  ISETP.LT.AND P1, PT, R4, UR5, !P0 ;  /* 0x0000000504007c0c */ /* 0x000fe2000c721270 */
[----:B------:R-:W-:-:S02]  /*eefe0*/  ULDC UR5, c[0x0][0x22c] ;  /* 0x00008b0000057ab9 */ /* 0x000fc40000000800 */
[----:B-1----:R-:W3:Y:S04]  /*eeff0*/  LDL.LU.64 R4, [R1+0x48] ;  /* 0x0000480001047983 */ /* 0x002ee80000300a00 */
[----:B------:R-:W3:Y:S06]  /*ef000*/  LDL.LU R7, [R1+0x804] ;  /* 0x0008040001077983 */ /* 0x000eec0000300800 */
[----:B------:R-:W-:Y:S01]  /*ef010*/  @P1 STG.E desc[UR6][R24.64], R23 ;  /* 0x0000001718001986 */ /* 0x000fe2000c101906 */
[----:B----4-:R-:W-:Y:S01]  /*ef020*/  ISETP.LT.AND P1, PT, R22, UR5, !P0 ;  /* 0x0000000516007c0c */ /* 0x010fe2000c721270 */
[----:B------:R-:W-:-:S12]  /*ef030*/  ULDC UR5, c[0x0][0x22c] ;  /* 0x00008b0000057ab9 */ /* 0x000fd80000000800 */
[----:B------:R-:W-:Y:S01]  /*ef040*/  @P1 STG.E desc[UR6][R20.64], R17 ;  /* 0x0000001114001986 */ /* 0x000fe2000c101906 */
[----:B--2---:R-:W-:Y:S01]  /*ef050*/  ISETP.LT.AND P1, PT, R2, UR5, !P0 ;  /* 0x0000000502007c0c */ /* 0x004fe2000c721270 */
[----:B------:R-:W-:Y:S02]  /*ef060*/  ULDC UR5, c[0x0][0x22c] ;  /* 0x00008b0000057ab9 */ /* 0x000fe40000000800 */
[----:B------:R-:W2:Y:S04]  /*ef070*/  LDL.LU R2, [R1+0x4144] ;  /* 0x0041440001027983 */ /* 0x000ea80000300800 */
[----:B------:R-:W4:Y:S06]  /*ef080*/  LDL.LU.64 R30, [R1+0x40] ;  /* 0x00004000011e7983 */ /* 0x000f2c0000300a00 */
[----:B------:R-:W-:Y:S01]  /*ef090*/  @P1 STG.E desc[UR6][R18.64], R16 ;  /* 0x0000001012001986 */ /* 0x000fe2000c101906 */
[----:B------:R-:W-:Y:S01]  /*ef0a0*/  ISETP.LT.AND P1, PT, R11, UR5, !P0 ;  /* 0x000000050b007c0c */ /* 0x000fe2000c721270 */
[----:B------:R-:W-:-:S12]  /*ef0b0*/  ULDC UR5, c[0x0][0x22c] ;  /* 0x00008b0000057ab9 */ /* 0x000fd80000000800 */
[----:B------:R1:W-:Y:S01]  /*ef0c0*/  @P1 STG.E desc[UR6][R14.64], R252 ;  /* 0x000000fc0e001986 */ /* 0x0003e2000c101906 */
[----:B------:R-:W-:Y:S01]  /*ef0d0*/  ISETP.LT.AND P1, PT, R3, UR5, !P0 ;  /* 0x0000000503007c0c */ /* 0x000fe2000c721270 */
[----:B------:R-:W-:Y:S02]  /*ef0e0*/  ULDC UR5, c[0x0][0x22c] ;  /* 0x00008b0000057ab9 */ /* 0x000fe40000000800 */
[----:B-1----:R-:W4:Y:S10]  /*ef0f0*/  LDL.LU R252, [R1+0x7e4] ;  /* 0x0007e40001fc7983 */ /* 0x002f340000300800 */
[----:B------:R-:W-:Y:S04]  /*ef100*/  @P1 STG.E desc[UR6][R12.64], R10 ;  /* 0x0000000a0c001986 */ /* 0x000fe8000c101906 */
[----:B------:R-:W4:Y:S04]  /*ef110*/  LDL.LU.64 R28, [R1+0x38] ;  /* 0x00003800011c7983 */ /* 0x000f280000300a00 */
[----:B------:R-:W4:Y:S01]  /*ef120*/  LDL.LU R11, [R1+0x808] ;  /* 0x00080800010b7983 */ /* 0x000f220000300800 */
[----:B---3--:R-:W-:Y:S01]  /*ef130*/  ISETP.LT.AND P1, PT, R0, UR5, !P0 ;  /* 0x0000000500007c0c */ /* 0x008fe2000c721270 */
[----:B------:R-:W-:-:S02]  /*ef140*/  ULDC UR5, c[0x0][0x22c] ;  /* 0x00008b0000057ab9 */ /* 0x000fc40000000800 */
[----:B------:R-:W3:Y:S04]  /*ef150*/  LDL.LU R0, [R1+0x4140] ;  /* 0x0041400001007983 */ /* 0x000ee80000300800 */
[----:B------:R-:W4:Y:S04]  /*ef160*/  LDL.LU.64 R26, [R1+0x30] ;  /* 0x00003000011a7983 */ /* 0x000f280000300a00 */
[----:B------:R-:W4:Y:S04]  /*ef170*/  LDL.LU R22, [R1+0x7e8] ;  /* 0x0007e80001167983 */ /* 0x000f280000300800 */
[----:B------:R1:W-:Y:S04]  /*ef180*/  @P1 STG.E desc[UR6][R8.64], R6 ;  /* 0x0000000608001986 */ /* 0x0003e8000c101906 */
[----:B-1----:R-:W4:Y:S04]  /*ef190*/  LDL.LU R9, [R1+0x413c] ;  /* 0x00413c0001097983 */ /* 0x002f280000300800 */
[----:B------:R-:W4:Y:S04]  /*ef1a0*/  LDL.LU.64 R24, [R1+0x28] ;  /* 0x0000280001187983 */ /* 0x000f280000300a00 */
[----:B------:R-:W4:Y:S04]  /*ef1b0*/  LDL.LU R23, [R1+0x80c] ;  /* 0x00080c0001177983 */ /* 0x000f280000300800 */
[----:B------:R-:W4:Y:S04]  /*ef1c0*/  LDL.LU.64 R20, [R1+0x20] ;  /* 0x0000200001147983 */ /* 0x000f280000300a00 */
[----:B------:R-:W4:Y:S04]  /*ef1d0*/  LDL.LU R16, [R1+0x7ec] ;  /* 0x0007ec0001107983 */ /* 0x000f280000300800 */
[----:B------:R-:W4:Y:S04]  /*ef1e0*/  LDL.LU R10, [R1+0x4138] ;  /* 0x00413800010a7983 */ /* 0x000f280000300800 */
[----:B------:R-:W4:Y:S04]  /*ef1f0*/  LDL.LU.64 R18, [R1+0x18] ;  /* 0x0000180001127983 */ /* 0x000f280000300a00 */
[----:B------:R-:W4:Y:S04]  /*ef200*/  LDL.LU R17, [R1+0x7d0] ;  /* 0x0007d00001117983 */ /* 0x000f280000300800 */
[----:B------:R-:W4:Y:S04]  /*ef210*/  LDL.LU.64 R14, [R1+0x10] ;  /* 0x00001000010e7983 */ /* 0x000f280000300a00 */
[----:B------:R-:W4:Y:S01]  /*ef220*/  LDL.LU R13, [R1+0x7b0] ;  /* 0x0007b000010d7983 */ /* 0x000f220000300800 */
[----:B--2---:R-:W-:Y:S01]  /*ef230*/  ISETP.LT.AND P1, PT, R2, UR5, !P0 ;  /* 0x0000000502007c0c */ /* 0x004fe2000c721270 */
[----:B------:R-:W-:-:S12]  /*ef240*/  ULDC UR5, c[0x0][0x22c] ;  /* 0x00008b0000057ab9 */ /* 0x000fd80000000800 */
[----:B------:R1:W-:Y:S04]  /*ef250*/  @P1 STG.E desc[UR6][R4.64], R7 ;  /* 0x0000000704001986 */ /* 0x0003e8000c101906 */
[----:B-1----:R-:W2:Y:S04]  /*ef260*/  LDL.LU.64 R4, [R1+0x8] ;  /* 0x0000080001047983 */ /* 0x002ea80000300a00 */
[----:B------:R-:W2:Y:S04]  /*ef270*/  LDL.LU R8, [R1+0x7d4] ;  /* 0x0007d40001087983 */ /* 0x000ea80000300800 */
[----:B------:R-:W2:Y:S04]  /*ef280*/  LDL.LU R2, [R1+0x4134] ;  /* 0x0041340001027983 */ /* 0x000ea80000300800 */
[----:B------:R-:W2:Y:S04]  /*ef290*/  LDL.LU R3, [R1+0x4130] ;  /* 0x0041300001037983 */ /* 0x000ea80000300800 */
[----:B------:R-:W2:Y:S01]  /*ef2a0*/  LDL.LU.64 R6, [R1] ;  /* 0x0000000001067983 */ /* 0x000ea20000300a00 */
[----:B---3--:R-:W-:Y:S01]  /*ef2b0*/  ISETP.LT.AND P1, PT, R0, UR5, !P0 ;  /* 0x0000000500007c0c */ /* 0x008fe2000c721270 */
[----:B------:R-:W-:-:S02]  /*ef2c0*/  ULDC UR5, c[0x0][0x22c] ;  /* 0x00008b0000057ab9 */ /* 0x000fc40000000800 */
[----:B------:R-:W3:Y:S10]  /*ef2d0*/  LDL.LU R0, [R1+0x7b4] ;  /* 0x0007b40001007983 */ /* 0x000ef40000300800 */
[----:B----4-:R1:W-:Y:S01]  /*ef2e0*/  @P1 STG.E desc[UR6][R30.64], R252 ;  /* 0x000000fc1e001986 */ /* 0x0103e2000c101906 */
[----:B------:R-:W-:-:S03]  /*ef2f0*/  ISETP.LT.AND P1, PT, R9, UR5, !P0 ;  /* 0x0000000509007c0c */ /* 0x000fc6000c721270 */
[----:B-1----:R-:W4:Y:S01]  /*ef300*/  LDL.LU.64 R30, [R1+0x46d0] ;  /* 0x0046d000011e7983 */ /* 0x002f220000300a00 */
[----:B------:R-:W-:-:S03]  /*ef310*/  ULDC UR5, c[0x0][0x22c] ;  /* 0x00008b0000057ab9 */ /* 0x000fc60000000800 */
[----:B------:R-:W3:Y:S04]  /*ef320*/  LDL.LU R252, [R1+0x412c] ;  /* 0x00412c0001fc7983 */ /* 0x000ee80000300800 */
[----:B------:R-:W4:Y:S04]  /*ef330*/  LDL.LU R9, [R1+0x7d8] ;  /* 0x0007d80001097983 */ /* 0x000f280000300800 */
[----:B------:R1:W-:Y:S04]  /*ef340*/  @P1 STG.E desc[UR6][R28.64], R11 ;  /* 0x0000000b1c001986 */ /* 0x0003e8000c101906 */
[----:B-1----:R-:W4:Y:S04]  /*ef350*/  LDL.LU.64 R28, [R1+0x46c8] ;  /* 0x0046c800011c7983 */ /* 0x002f280000300a00 */
[----:B------:R-:W4:Y:S01]  /*ef360*/  LDL.LU R12, [R1+0x4128] ;  /* 0x00412800010c7983 */ /* 0x000f220000300800 */
[----:B------:R-:W-:Y:S01]  /*ef370*/  ISETP.LT.AND P1, PT, R10, UR5, !P0 ;  /* 0x000000050a007c0c */ /* 0x000fe2000c721270 */
[----:B------:R-:W-:-:S02]  /*ef380*/  ULDC UR5, c[0x0][0x22c] ;  /* 0x00008b0000057ab9 */ /* 0x000fc40000000800 */
[----:B------:R-:W4:Y:S04]  /*ef390*/  LDL.LU R10, [R1+0x4124] ;  /* 0x00412400010a7983 */ /* 0x000f280000300800 */
[----:B------:R-:W4:Y:S06]  /*ef3a0*/  LDL.LU R11, [R1+0x7b8] ;  /* 0x0007b800010b7983 */ /* 0x000f2c0000300800 */
        /* <DEDUP_REMOVED lines=9> */
[----:B-1----:R-:W2:Y:S10]  /*ef440*/  LDL.LU.64 R24, [R1+0x46b0] ;  /* 0x0046b00001187983 */ /* 0x002eb40000300a00 */
[----:B------:R1:W-:Y:S04]  /*ef450*/  @P1 STG.E desc[UR6][R20.64], R16 ;  /* 0x0000001014001986 */ /* 0x0003e8000c101906 */
[----:B------:R-:W2:Y:S04]  /*ef460*/  LDL.LU R23, [R1+0x46a8] ;  /* 0x0046a80001177983 */ /* 0x000ea80000300800 */
[----:B------:R-:W2:Y:S04]  /*ef470*/  LDL.LU R3, [R1+0x411c] ;  /* 0x00411c0001037983 */ /* 0x000ea80000300800 */
        /* <DEDUP_REMOVED lines=10> */
[----:B------:R-:W3:Y:S04]  /*ef520*/  LDL.LU R12, [R1+0x4688] ;  /* 0x00468800010c7983 */ /* 0x000ee80000300800 */
[----:B------:R1:W-:Y:S01]  /*ef530*/  @P1 STG.E desc[UR6][R14.64], R13 ;  /* 0x0000000d0e001986 */ /* 0x0003e2000c101906 */
[----:B------:R-:W-:Y:S01]  /*ef540*/  ISETP.LT.AND P1, PT, R10, UR5, !P0 ;  /* 0x000000050a007c0c */ /* 0x000fe2000c721270 */
[----:B------:R-:W-:-:S02]  /*ef550*/  ULDC UR5, c[0x0][0x22c] ;  /* 0x00008b0000057ab9 */ /* 0x000fc40000000800 */
[----:B-1----:R-:W4:Y:S10]  /*ef560*/  LDL.LU.64 R14, [R1+0x4680] ;  /* 0x00468000010e7983 */ /* 0x002f340000300a00 */
[----:B------:R1:W-:Y:S04]  /*ef570*/  @P1 STG.E desc[UR6][R4.64], R8 ;  /* 0x0000000804001986 */ /* 0x0003e8000c101906 */
[----:B------:R-:W3:Y:S04]  /*ef580*/  LDL.LU R13, [R1+0x467c] ;  /* 0x00467c00010d7983 */ /* 0x000ee80000300800 */
[----:B------:R-:W4:Y:S04]  /*ef590*/  LDL.LU R10, [R1+0x4678] ;  /* 0x00467800010a7983 */ /* 0x000f280000300800 */
[----:B-1----:R1:W5:Y:S04]  /*ef5a0*/  LDL.LU.64 R4, [R1+0x4670] ;  /* 0x0046700001047983 */ /* 0x0023680000300a00 */
[----:B------:R-:W3:Y:S01]  /*ef5b0*/  LDL.LU R8, [R1+0x4668] ;  /* 0x0046680001087983 */ /* 0x000ee20000300800 */
[----:B--2---:R-:W-:Y:S01]  /*ef5c0*/  ISETP.LT.AND P1, PT, R2, UR5, !P0 ;  /* 0x0000000502007c0c */ /* 0x004fe2000c721270 */
[----:B------:R-:W-:-:S02]  /*ef5d0*/  ULDC UR5, c[0x0][0x22c] ;  /* 0x00008b0000057ab9 */ /* 0x000fc40000000800 */
[----:B------:R-:W2:Y:S10]  /*ef5e0*/  LDL.LU R2, [R1+0x7c4] ;  /* 0x0007c40001027983 */ /* 0x000eb40000300800 */
[----:B------:R1:W-:Y:S04]  /*ef5f0*/  @P1 STG.E desc[UR6][R6.64], R0 ;  /* 0x0000000006001986 */ /* 0x0003e8000c101906 */
[----:B-1----:R-:W4:Y:S04]  /*ef600*/  LDL.LU.64 R6, [R1+0x4660] ;  /* 0x0046600001067983 */ /* 0x002f280000300a00 */
[----:B------:R-:W2:Y:S01]  /*ef610*/  LDL.LU R0, [R1+0x4110] ;  /* 0x0041100001007983 */ /* 0x000ea20000300800 */
[----:B------:R-:W-:Y:S01]  /*ef620*/  ISETP.LT.AND P1, PT, R3, UR5, !P0 ;  /* 0x0000000503007c0c */ /* 0x000fe2000c721270 */
[----:B------:R-:W-:-:S02]  /*ef630*/  ULDC UR5, c[0x0][0x22c] ;  /* 0x00008b0000057ab9 */ /* 0x000fc40000000800 */
[----:B------:R-:W2:Y:S10]  /*ef640*/  LDL.LU R3, [R1+0x410c] ;  /* 0x00410c0001037983 */ /* 0x000eb40000300800 */
[----:B----4-:R1:W-:Y:S04]  /*ef650*/  @P1 STG.E desc[UR6][R6.64], R9 ;  /* 0x0000000906001986 */ /* 0x0103e8000c101906 */
[----:B-1----:R-:W3:Y:S04]  /*ef660*/  LDL.LU R9, [R1+0x465c] ;  /* 0x00465c0001097983 */ /* 0x002ee80000300800 */
[----:B------:R-:W4:Y:S04]  /*ef670*/  LDL.LU R6, [R1+0x4118] ;  /* 0x0041180001067983 */ /* 0x000f280000300800 */
[----:B------:R-:W2:Y:S01]  /*ef680*/  LDL.LU R7, [R1+0x4114] ;  /* 0x0041140001077983 */ /* 0x000ea20000300800 */
[----:B----4-:R-:W-:Y:S01]  /*ef690*/  ISETP.LT.AND P1, PT, R6, UR5, !P0 ;  /* 0x0000000506007c0c */ /* 0x010fe2000c721270 */
[----:B------:R-:W-:-:S02]  /*ef6a0*/  ULDC UR5, c[0x0][0x22c] ;  /* 0x00008b0000057ab9 */ /* 0x000fc40000000800 */
[----:B------:R-:W4:Y:S10]  /*ef6b0*/  LDL.LU R6, [R1+0x4108] ;  /* 0x0041080001067983 */ /* 0x000f340000300800 */
[----:B---3--:R1:W-:Y:S04]  /*ef6c0*/  @P1 STG.E desc[UR6][R8.64], R11 ;  /* 0x0000000b08001986 */ /* 0x0083e8000c101906 */
[----:B-1----:R-:W3:Y:S04]  /*ef6d0*/  LDL.LU R11, [R1+0x4658] ;  /* 0x00465800010b7983 */ /* 0x002ee80000300800 */
[----:B------:R-:W3:Y:S04]  /*ef6e0*/  LDL.LU R9, [R1+0x7dc] ;  /* 0x0007dc0001097983 */ /* 0x000ee80000300800 */
[----:B------:R-:W4:Y:S01]  /*ef6f0*/  LDL.LU R8, [R1+0x7c0] ;  /* 0x0007c00001087983 */ /* 0x000f220000300800 */
[----:B--2---:R-:W-:Y:S01]  /*ef700*/  ISETP.LT.AND P1, PT, R7, UR5, !P0 ;  /* 0x0000000507007c0c */ /* 0x004fe2000c721270 */
[----:B------:R-:W-:-:S02]  /*ef710*/  ULDC UR5, c[0x0][0x22c] ;  /* 0x00008b0000057ab9 */ /* 0x000fc40000000800 */
[----:B------:R-:W2:Y:S10]  /*ef720*/  LDL.LU R7, [R1+0x7c8] ;  /* 0x0007c80001077983 */ /* 0x000eb40000300800 */
[----:B---3--:R1:W-:Y:S04]  /*ef730*/  @P1 STG.E desc[UR6][R10.64], R9 ;  /* 0x000000090a001986 */ /* 0x0083e8000c101906 */
[----:B-1----:R-:W3:Y:S04]  /*ef740*/  LDL.LU R11, [R1+0x7a0] ;  /* 0x0007a000010b7983 */ /* 0x002ee80000300800 */
[----:B------:R-:W2:Y:S01]  /*ef750*/  LDL.LU R9, [R1+0x4104] ;  /* 0x0041040001097983 */ /* 0x000ea20000300800 */
[----:B------:R-:W-:Y:S01]  /*ef760*/  ISETP.LT.AND P1, PT, R0, UR5, !P0 ;  /* 0x0000000500007c0c */ /* 0x000fe2000c721270 */
[----:B------:R-:W-:-:S02]  /*ef770*/  ULDC UR5, c[0x0][0x22c] ;  /* 0x00008b0000057ab9 */ /* 0x000fc40000000800 */
[----:B------:R-:W2:Y:S04]  /*ef780*/  LDL.LU R10, [R1+0x7a4] ;  /* 0x0007a400010a7983 */ /* 0x000ea80000300800 */
[----:B------:R-:W2:Y:S06]  /*ef790*/  LDL.LU R0, [R1+0x4100] ;  /* 0x0041000001007983 */ /* 0x000eac0000300800 */
[----:B------:R1:W-:Y:S01]  /*ef7a0*/  @P1 STG.E desc[UR6][R12.64], R252 ;  /* 0x000000fc0c001986 */ /* 0x0003e2000c101906 */
[----:B------:R-:W-:Y:S01]  /*ef7b0*/  ISETP.LT.AND P1, PT, R3, UR5, !P0 ;  /* 0x0000000503007c0c */ /* 0x000fe2000c721270 */
[----:B------:R-:W-:-:S02]  /*ef7c0*/  ULDC UR5, c[0x0][0x22c] ;  /* 0x00008b0000057ab9 */ /* 0x000fc40000000800 */
[----:B-1----:R-:W2:Y:S04]  /*ef7d0*/  LDL.LU R252, [R1+0x4654] ;  /* 0x0046540001fc7983 */ /* 0x002ea80000300800 */
[----:B------:R-:W2:Y:S06]  /*ef7e0*/  LDL.LU R3, [R1+0x7cc] ;  /* 0x0007cc0001037983 */ /* 0x000eac0000300800 */
[----:B----4-:R1:W-:Y:S04]  /*ef7f0*/  @P1 STG.E desc[UR6][R14.64], R8 ;  /* 0x000000080e001986 */ /* 0x0103e8000c101906 */
[----:B-1----:R-:W4:Y:S01]  /*ef800*/  LDL.LU R8, [R1+0x40fc] ;  /* 0x0040fc0001087983 */ /* 0x002f220000300800 */
[----:B------:R-:W-:Y:S01]  /*ef810*/  ISETP.LT.AND P1, PT, R6, UR5, !P0 ;  /* 0x0000000506007c0c */ /* 0x000fe2000c721270 */
[----:B------:R-:W-:-:S02]  /*ef820*/  ULDC UR5, c[0x0][0x22c] ;  /* 0x00008b0000057ab9 */ /* 0x000fc40000000800 */
[----:B------:R-:W4:Y:S04]  /*ef830*/  LDL.LU R6, [R1+0x40f8] ;  /* 0x0040f80001067983 */ /* 0x000f280000300800 */
[----:B------:R-:W4:Y:S06]  /*ef840*/  LDL.LU R13, [R1+0x7ac] ;  /* 0x0007ac00010d7983 */ /* 0x000f2c0000300800 */
[----:B---3--:R1:W-:Y:S01]  /*ef850*/  @P1 STG.E desc[UR6][R16.64], R11 ;  /* 0x0000000b10001986 */ /* 0x0083e2000c101906 */
[----:B--2---:R-:W-:Y:S01]  /*ef860*/  ISETP.LT.AND P1, PT, R9, UR5, !P0 ;  /* 0x0000000509007c0c */ /* 0x004fe2000c721270 */
[----:B------:R-:W-:-:S02]  /*ef870*/  ULDC UR5, c[0x0][0x22c] ;  /* 0x00008b0000057ab9 */ /* 0x000fc40000000800 */
[----:B-1----:R-:W2:Y:S04]  /*ef880*/  LDL.LU R17, [R1+0x7a8] ;  /* 0x0007a80001117983 */ /* 0x002ea80000300800 */
[----:B------:R-:W3:Y:S06]  /*ef890*/  LDL.LU R11, [R1+0x790] ;  /* 0x00079000010b7983 */ /* 0x000eec0000300800 */
[----:B------:R1:W-:Y:S04]  /*ef8a0*/  @P1 STG.E desc[UR6][R18.64], R2 ;  /* 0x0000000212001986 */ /* 0x0003e8000c101906 */
[----:B-1----:R-:W3:Y:S04]  /*ef8b0*/  LDL.LU R2, [R1+0x40f4] ;  /* 0x0040f40001027983 */ /* 0x002ee80000300800 */
[----:B------:R-:W3:Y:S01]  /*ef8c0*/  LDL.LU R14, [R1+0x40f0] ;  /* 0x0040f000010e7983 */ /* 0x000ee20000300800 */
[----:B------:R-:W-:Y:S01]  /*ef8d0*/  ISETP.LT.AND P1, PT, R0, UR5, !P0 ;  /* 0x0000000500007c0c */ /* 0x000fe2000c721270 */
[----:B------:R-:W-:-:S02]  /*ef8e0*/  ULDC UR5, c[0x0][0x22c] ;  /* 0x00008b0000057ab9 */ /* 0x000fc40000000800 */
[----:B------:R-:W3:Y:S04]  /*ef8f0*/  LDL.LU R0, [R1+0x40ec] ;  /* 0x0040ec0001007983 */ /* 0x000ee80000300800 */
[----:B------:R-:W3:Y:S06]  /*ef900*/  LDL.LU R9, [R1+0x770] ;  /* 0x0007700001097983 */ /* 0x000eec0000300800 */
[----:B------:R1:W-:Y:S04]  /*ef910*/  @P1 STG.E desc[UR6][R20.64], R10 ;  /* 0x0000000a14001986 */ /* 0x0003e8000c101906 */
[----:B-1----:R-:W3:Y:S01]  /*ef920*/  LDL.LU R10, [R1+0x40e8] ;  /* 0x0040e800010a7983 */ /* 0x002ee20000300800 */
[----:B----4-:R-:W-:Y:S01]  /*ef930*/  ISETP.LT.AND P1, PT, R8, UR5, !P0 ;  /* 0x0000000508007c0c */ /* 0x010fe2000c721270 */
[----:B------:R-:W-:-:S02]  /*ef940*/  ULDC UR5, c[0x0][0x22c] ;  /* 0x00008b0000057ab9 */ /* 0x000fc40000000800 */
[----:B------:R-:W4:Y:S04]  /*ef950*/  LDL.LU R15, [R1+0x794] ;  /* 0x00079400010f7983 */ /* 0x000f280000300800 */
[----:B------:R-:W4:Y:S06]  /*ef960*/  LDL.LU R8, [R1+0x40e4] ;  /* 0x0040e40001087983 */ /* 0x000f2c0000300800 */
[----:B------:R1:W-:Y:S01]  /*ef970*/  @P1 STG.E desc[UR6][R22.64], R7 ;  /* 0x0000000716001986 */ /* 0x0003e2000c101906 */
[----:B------:R-:W-:Y:S01]  /*ef980*/  ISETP.LT.AND P1, PT, R6, UR5, !P0 ;  /* 0x0000000506007c0c */ /* 0x000fe2000c721270 */
[----:B------:R-:W-:-:S02]  /*ef990*/  ULDC UR5, c[0x0][0x22c] ;  /* 0x00008b0000057ab9 */ /* 0x000fc40000000800 */
[----:B------:R-:W4:Y:S04]  /*ef9a0*/  LDL.LU R6, [R1+0x40e0] ;  /* 0x0040e00001067983 */ /* 0x000f280000300800 */
[----:B------:R-:W4:Y:S04]  /*ef9b0*/  LDL.LU R12, [R1+0x774] ;  /* 0x00077400010c7983 */ /* 0x000f280000300800 */
[----:B-1----:R-:W4:Y:S04]  /*ef9c0*/  LDL.LU R7, [R1+0x40dc] ;  /* 0x0040dc0001077983 */ /* 0x002f280000300800 */
[----:B--2---:R-:W-:Y:S01]  /*ef9d0*/  @P1 STG.E desc[UR6][R24.64], R17 ;  /* 0x0000001118001986 */ /* 0x004fe2000c101906 */
[----:B---3--:R-:W-:Y:S01]  /*ef9e0*/  ISETP.LT.AND P1, PT, R2, UR5, !P0 ;  /* 0x0000000502007c0c */ /* 0x008fe2000c721270 */
[----:B------:R-:W-:-:S12]  /*ef9f0*/  ULDC UR5, c[0x0][0x22c] ;  /* 0x00008b0000057ab9 */ /* 0x000fd80000000800 */
[----:B------:R1:W-:Y:S04]  /*efa00*/  @P1 STG.E desc[UR6][R26.64], R3 ;  /* 0x000000031a001986 */ /* 0x0003e8000c101906 */
[----:B-1----:R-:W2:Y:S04]  /*efa10*/  LDL.LU R3, [R1+0x798] ;  /* 0x0007980001037983 */ /* 0x002ea80000300800 */
[----:B------:R-:W3:Y:S01]  /*efa20*/  LDL.LU R2, [R1+0x40d8] ;  /* 0x0040d80001027983 */ /* 0x000ee20000300800 */
[----:B------:R-:W-:Y:S01]  /*efa30*/  ISETP.LT.AND P1, PT, R14, UR5, !P0 ;  /* 0x000000050e007c0c */ /* 0x000fe2000c721270 */
[----:B------:R-:W-:-:S02]  /*efa40*/  ULDC UR5, c[0x0][0x22c] ;  /* 0x00008b0000057ab9 */ /* 0x000fc40000000800 */
[----:B------:R-:W3:Y:S10]  /*efa50*/  LDL.LU R17, [R1+0x778] ;  /* 0x0007780001117983 */ /* 0x000ef40000300800 */
[----:B------:R1:W-:Y:S04]  /*efa60*/  @P1 STG.E desc[UR6][R28.64], R13 ;  /* 0x0000000d1c001986 */ /* 0x0003e8000c101906 */
[----:B-1----:R-:W3:Y:S01]  /*efa70*/  LDL.LU R13, [R1+0x40d4] ;  /* 0x0040d400010d7983 */ /* 0x002ee20000300800 */
[----:B------:R-:W-:Y:S01]  /*efa80*/  ISETP.LT.AND P1, PT, R0, UR5, !P0 ;  /* 0x0000000500007c0c */ /* 0x000fe2000c721270 */
[----:B------:R-:W-:-:S02]  /*efa90*/  ULDC UR5, c[0x0][0x22c] ;  /* 0x00008b0000057ab9 */ /* 0x000fc40000000800 */
[----:B------:R-:W3:Y:S04]  /*efaa0*/  LDL.LU R0, [R1+0x79c] ;  /* 0x00079c0001007983 */ /* 0x000ee80000300800 */
[----:B------:R-:W3:Y:S06]  /*efab0*/  LDL.LU R14, [R1+0x40d0] ;  /* 0x0040d000010e7983 */ /* 0x000eec0000300800 */
[----:B------:R1:W-:Y:S01]  /*efac0*/  @P1 STG.E desc[UR6][R30.64], R11 ;  /* 0x0000000b1e001986 */ /* 0x0003e2000c101906 */
[----:B------:R-:W-:Y:S01]  /*efad0*/  ISETP.LT.AND P1, PT, R10, UR5, !P0 ;  /* 0x000000050a007c0c */ /* 0x000fe2000c721270 */
[----:B------:R-:W-:-:S02]  /*efae0*/  ULDC UR5, c[0x0][0x22c] ;  /* 0x00008b0000057ab9 */ /* 0x000fc40000000800 */
[----:B------:R-:W3:Y:S04]  /*efaf0*/  LDL.LU R10, [R1+0x77c] ;  /* 0x00077c00010a7983 */ /* 0x000ee80000300800 */
[----:B-1----:R-:W3:Y:S06]  /*efb00*/  LDL.LU R11, [R1+0x40cc] ;  /* 0x0040cc00010b7983 */ /* 0x002eec0000300800 */
[----:B------:R1:W-:Y:S01]  /*efb10*/  @P1 STG.E desc[UR6][R32.64], R9 ;  /* 0x0000000920001986 */ /* 0x0003e2000c101906 */
[----:B----4-:R-:W-:Y:S01]  /*efb20*/  ISETP.LT.AND P1, PT, R8, UR5, !P0 ;  /* 0x0000000508007c0c */ /* 0x010fe2000c721270 */
[----:B------:R-:W-:-:S02]  /*efb30*/  ULDC UR5, c[0x0][0x22c] ;  /* 0x00008b0000057ab9 */ /* 0x000fc40000000800 */
[----:B-1----:R-:W4:Y:S04]  /*efb40*/  LDL.LU R9, [R1+0x780] ;  /* 0x0007800001097983 */ /* 0x002f280000300800 */
[----:B------:R-:W4:Y:S06]  /*efb50*/  LDL.LU R8, [R1+0x40c8] ;  /* 0x0040c80001087983 */ /* 0x000f2c0000300800 */
[----:B------:R1:W-:Y:S04]  /*efb60*/  @P1 STG.E desc[UR6][R34.64], R15 ;  /* 0x0000000f22001986 */ /* 0x0003e8000c101906 */
[----:B-1----:R-:W4:Y:S01]  /*efb70*/  LDL.LU R15, [R1+0x760] ;  /* 0x00076000010f7983 */ /* 0x002f220000300800 */
[----:B------:R-:W-:Y:S01]  /*efb80*/  ISETP.LT.AND P1, PT, R6, UR5, !P0 ;  /* 0x0000000506007c0c */ /* 0x000fe2000c721270 */
[----:B------:R-:W-:-:S02]  /*efb90*/  ULDC UR5, c[0x0][0x22c] ;  /* 0x00008b0000057ab9 */ /* 0x000fc40000000800 */
[----:B------:R-:W4:Y:S10]  /*efba0*/  LDL.LU R6, [R1+0x40c4] ;  /* 0x0040c40001067983 */ /* 0x000f340000300800 */
[----:B------:R1:W-:Y:S04]  /*efbb0*/  @P1 STG.E desc[UR6][R36.64], R12 ;  /* 0x0000000c24001986 */ /* 0x0003e8000c101906 */
[----:B-1----:R-:W4:Y:S01]  /*efbc0*/  LDL.LU R12, [R1+0x784] ;  /* 0x00078400010c7983 */ /* 0x002f220000300800 */
[----:B------:R-:W-:Y:S01]  /*efbd0*/  ISETP.LT.AND P1, PT, R7, UR5, !P0 ;  /* 0x0000000507007c0c */ /* 0x000fe2000c721270 */
[----:B------:R-:W-:-:S02]  /*efbe0*/  ULDC UR5, c[0x0][0x22c] ;  /* 0x00008b0000057ab9 */ /* 0x000fc40000000800 */
[----:B------:R-:W4:Y:S10]  /*efbf0*/  LDL.LU R7, [R1+0x40c0] ;  /* 0x0040c00001077983 */ /* 0x000f340000300800 */
[----:B--2---:R1:W-:Y:S01]  /*efc00*/  @P1 STG.E desc[UR6][R38.64], R3 ;  /* 0x0000000326001986 */ /* 0x0043e2000c101906 */
[----:B---3--:R-:W-:Y:S01]  /*efc10*/  ISETP.LT.AND P1, PT, R2, UR5, !P0 ;  /* 0x0000000502007c0c */ /* 0x008fe2000c721270 */
[----:B------:R-:W-:-:S02]  /*efc20*/  ULDC UR5, c[0x0][0x22c] ;  /* 0x00008b0000057ab9 */ /* 0x000fc40000000800 */
[----:B-1----:R-:W2:Y:S04]  /*efc30*/  LDL.LU R3, [R1+0x764] ;  /* 0x0007640001037983 */ /* 0x002ea80000300800 */
[----:B------:R-:W3:Y:S06]  /*efc40*/  LDL.LU R2, [R1+0x40bc] ;  /* 0x0040bc0001027983 */ /* 0x000eec0000300800 */
[----:B------:R-:W-:Y:S01]  /*efc50*/  @P1 STG.E desc[UR6][R40.64], R17 ;  /* 0x0000001128001986 */ /* 0x000fe2000c101906 */
[----:B------:R-:W-:Y:S01]  /*efc60*/  ISETP.LT.AND P1, PT, R13, UR5, !P0 ;  /* 0x000000050d007c0c */ /* 0x000fe2000c721270 */
[----:B------:R-:W-:-:S02]  /*efc70*/  ULDC UR5, c[0x0][0x22c] ;  /* 0x00008b0000057ab9 */ /* 0x000fc40000000800 */
[----:B------:R-:W3:Y:S10]  /*efc80*/  LDL.LU R13, [R1+0x788] ;  /* 0x00078800010d7983 */ /* 0x000ef40000300800 */
[----:B------:R1:W-:Y:S04]  /*efc90*/  @P1 STG.E desc[UR6][R42.64], R0 ;  /* 0x000000002a001986 */ /* 0x0003e8000c101906 */
[----:B-1----:R-:W3:Y:S01]  /*efca0*/  LDL.LU R0, [R1+0x40b8] ;  /* 0x0040b80001007983 */ /* 0x002ee20000300800 */
        /* <DEDUP_REMOVED lines=9> */
[----:B----4-:R1:W-:Y:S01]  /*efd40*/  @P1 STG.E desc[UR6][R46.64], R9 ;  /* 0x000000092e001986 */ /* 0x0103e2000c101906 */
[----:B------:R-:W-:Y:S01]  /*efd50*/  ISETP.LT.AND P1, PT, R8, UR5, !P0 ;  /* 0x0000000508007c0c */ /* 0x000fe2000c721270 */
[----:B------:R-:W-:-:S02]  /*efd60*/  ULDC UR5, c[0x0][0x22c] ;  /* 0x00008b0000057ab9 */ /* 0x000fc40000000800 */
[----:B------:R-:W4:Y:S04]  /*efd70*/  LDL.LU R8, [R1+0x76c] ;  /* 0x00076c0001087983 */ /* 0x000f280000300800 */
[----:B-1----:R-:W4:Y:S06]  /*efd80*/  LDL.LU R9, [R1+0x40ac] ;  /* 0x0040ac0001097983 */ /* 0x002f2c0000300800 */
        /* <DEDUP_REMOVED lines=15> */
[----:B------:R1:W-:Y:S04]  /*efe80*/  @P1 STG.E desc[UR6][R54.64], R13 ;  /* 0x0000000d36001986 */ /* 0x0003e8000c101906 */
[----:B-1----:R-:W3:Y:S01]  /*efe90*/  LDL.LU R13, [R1+0x6d4] ;  /* 0x0006d400010d7983 */ /* 0x002ee20000300800 */
[----:B------:R-:W-:Y:S01]  /*efea0*/  ISETP.LT.AND P1, PT, R0, UR5, !P0 ;  /* 0x0000000500007c0c */ /* 0x000fe2000c721270 */
[----:B------:R-:W-:-:S02]  /*efeb0*/  ULDC UR5, c[0x0][0x22c] ;  /* 0x00008b0000057ab9 */ /* 0x000fc40000000800 */
[----:B------:R-:W3:Y:S10]  /*efec0*/  LDL.LU R0, [R1+0x409c] ;  /* 0x00409c0001007983 */ /* 0x000ef40000300800 */
[----:B------:R-:W-:Y:S01]  /*efed0*/  @P1 STG.E desc[UR6][R56.64], R17 ;  /* 0x0000001138001986 */ /* 0x000fe2000c101906 */
[----:B------:R-:W-:Y:S01]  /*efee0*/  ISETP.LT.AND P1, PT, R10, UR5, !P0 ;  /* 0x000000050a007c0c */ /* 0x000fe2000c721270 */
[----:B------:R-:W-:-:S12]  /*efef0*/  ULDC UR5, c[0x0][0x22c] ;  /* 0x00008b0000057ab9 */ /* 0x000fd80000000800 */
[----:B------:R1:W-:Y:S01]  /*eff00*/  @P1 STG.E desc[UR6][R58.64], R11 ;  /* 0x0000000b3a001986 */ /* 0x0003e2000c101906 */
[----:B------:R-:W-:Y:S01]  /*eff10*/  ISETP.LT.AND P1, PT, R14, UR5, !P0 ;  /* 0x000000050e007c0c */ /* 0x000fe2000c721270 */
[----:B------:R-:W-:Y:S02]  /*eff20*/  ULDC UR5, c[0x0][0x22c] ;  /* 0x00008b0000057ab9 */ /* 0x000fe40000000800 */
[----:B-1----:R-:W3:Y:S04]  /*eff30*/  LDL.LU R11, [R1+0x6f8] ;  /* 0x0006f800010b7983 */ /* 0x002ee80000300800 */
[----:B------:R-:W3:Y:S06]  /*eff40*/  LDL.LU R10, [R1+0x4098] ;  /* 0x00409800010a7983 */ /* 0x000eec0000300800 */
[----:B----4-:R1:W-:Y:S04]  /*eff50*/  @P1 STG.E desc[UR6][R60.64], R8 ;  /* 0x000000083c001986 */ /* 0x0103e8000c101906 */
[----:B------:R-:W4:Y:S04]  /*eff60*/  LDL.LU R17, [R1+0x6d8] ;  /* 0x0006d80001117983 */ /* 0x000f280000300800 */
[----:B-1----:R-:W4:Y:S01]  /*eff70*/  LDL.LU R8, [R1+0x4094] ;  /* 0x0040940001087983 */ /* 0x002f220000300800 */
[----:B------:R-:W-:Y:S01]  /*eff80*/  ISETP.LT.AND P1, PT, R9, UR5, !P0 ;  /* 0x0000000509007c0c */ /* 0x000fe2000c721270 */
[----:B------:R-:W-:-:S02]  /*eff90*/  ULDC UR5, c[0x0][0x22c] ;  /* 0x00008b0000057ab9 */ /* 0x000fc40000000800 */
[----:B------:R-:W4:Y:S04]  /*effa0*/  LDL.LU R9, [R1+0x6fc] ;  /* 0x0006fc0001097983 */ /* 0x000f280000300800 */
        /* <DEDUP_REMOVED lines=21> */
[----:B------:R1:W-:Y:S01]  /*f0100*/  @P1 STG.E desc[UR6][R70.64], R11 ;  /* 0x0000000b46001986 */ /* 0x0003e2000c101906 */
[----:B------:R-:W-:Y:S01]  /*f0110*/  ISETP.LT.AND P1, PT, R10, UR5, !P0 ;  /* 0x000000050a007c0c */ /* 0x000fe2000c721270 */
[----:B------:R-:W-:-:S02]  /*f0120*/  ULDC UR5, c[0x0][0x22c] ;  /* 0x00008b0000057ab9 */ /* 0x000fc40000000800 */
[----:B-1----:R-:W3:Y:S04]  /*f0130*/  LDL.LU R11, [R1+0x6c4] ;  /* 0x0006c400010b7983 */ /* 0x002ee80000300800 */
[----:B------:R-:W3:Y:S06]  /*f0140*/  LDL.LU R10, [R1+0x407c] ;  /* 0x00407c00010a7983 */ /* 0x000eec0000300800 */
[----:B----4-:R-:W-:Y:S01]  /*f0150*/  @P1 STG.E desc[UR6][R72.64], R17 ;  /* 0x0000001148001986 */ /* 0x010fe2000c101906 */
[----:B------:R-:W-:Y:S01]  /*f0160*/  ISETP.LT.AND P1, PT, R8, UR5, !P0 ;  /* 0x0000000508007c0c */ /* 0x000fe2000c721270 */
[----:B------:R-:W-:-:S12]  /*f0170*/  ULDC UR5, c[0x0][0x22c] ;  /* 0x00008b0000057ab9 */ /* 0x000fd80000000800 */
[----:B------:R1:W-:Y:S01]  /*f0180*/  @P1 STG.E desc[UR6][R74.64], R9 ;  /* 0x000000094a001986 */ /* 0x0003e2000c101906 */
[----:B------:R-:W-:Y:S01]  /*f0190*/  ISETP.LT.AND P1, PT, R14, UR5, !P0 ;  /* 0x000000050e007c0c */ /* 0x000fe2000c721270 */
[----:B------:R-:W-:Y:S02]  /*f01a0*/  ULDC UR5, c[0x0][0x22c] ;  /* 0x00008b0000057ab9 */ /* 0x000fe40000000800 */
[----:B-1----:R-:W4:Y:S04]  /*f01b0*/  LDL.LU R9, [R1+0x6e8] ;  /* 0x0006e80001097983 */ /* 0x002f280000300800 */
[----:B------:R-:W4:Y:S06]  /*f01c0*/  LDL.LU R8, [R1+0x4078] ;  /* 0x0040780001087983 */ /* 0x000f2c0000300800 */
[----:B------:R1:W-:Y:S04]  /*f01d0*/  @P1 STG.E desc[UR6][R76.64], R15 ;  /* 0x0000000f4c001986 */ /* 0x0003e8000c101906 */
        /* <DEDUP_REMOVED lines=26> */
[----:B----4-:R1:W-:Y:S01]  /*f0380*/  @P1 STG.E desc[UR6][R86.64], R9 ;  /* 0x0000000956001986 */ /* 0x0103e2000c101906 */
[----:B------:R-:W-:Y:S01]  /*f0390*/  ISETP.LT.AND P1, PT, R8, UR5, !P0 ;  /* 0x0000000508007c0c */ /* 0x000fe2000c721270 */
[----:B------:R-:W-:-:S02]  /*f03a0*/  ULDC UR5, c[0x0][0x22c] ;  /* 0x00008b0000057ab9 */ /* 0x000fc40000000800 */
[----:B-1----:R-:W4:Y:S04]  /*f03b0*/  LDL.LU R9, [R1+0x694] ;  /* 0x0006940001097983 */ /* 0x002f280000300800 */
[----:B------:R-:W4:Y:S06]  /*f03c0*/  LDL.LU R8, [R1+0x405c] ;  /* 0x00405c0001087983 */ /* 0x000f2c0000300800 */
[----:B------:R-:W-:Y:S01]  /*f03d0*/  @P1 STG.E desc[UR6][R88.64], R17 ;  /* 0x0000001158001986 */ /* 0x000fe2000c101906 */
[----:B------:R-:W-:Y:S01]  /*f03e0*/  ISETP.LT.AND P1, PT, R15, UR5, !P0 ;  /* 0x000000050f007c0c */ /* 0x000fe2000c721270 */
[----:B------:R-:W-:-:S02]  /*f03f0*/  ULDC UR5, c[0x0][0x22c] ;  /* 0x00008b0000057ab9 */ /* 0x000fc40000000800 */
[----:B------:R-:W4:Y:S10]  /*f0400*/  LDL.LU R15, [R1+0x6b8] ;  /* 0x0006b800010f7983 */ /* 0x000f340000300800 */
[----:B------:R1:W-:Y:S01]  /*f0410*/  @P1 STG.E desc[UR6][R90.64], R6 ;  /* 0x000000065a001986 */ /* 0x0003e2000c101906 */
[----:B------:R-:W-:Y:S01]  /*f0420*/  ISETP.LT.AND P1, PT, R14, UR5, !P0 ;  /* 0x000000050e007c0c */ /* 0x000fe2000c721270 */
[----:B------:R-:W-:-:S02]  /*f0430*/  ULDC UR5, c[0x0][0x22c] ;  /* 0x00008b0000057ab9 */ /* 0x000fc40000000800 */
[----:B-1----:R-:W4:Y:S10]  /*f0440*/  LDL.LU R6, [R1+0x4058] ;  /* 0x0040580001067983 */ /* 0x002f340000300800 */
[----:B------:R1:W-:Y:S04]  /*f0450*/  @P1 STG.E desc[UR6][R92.64], R12 ;  /* 0x0000000c5c001986 */ /* 0x0003e8000c101906 */
[----:B------:R-:W4:Y:S04]  /*f0460*/  LDL.LU R17, [R1+0x698] ;  /* 0x0006980001117983 */ /* 0x000f280000300800 */
[----:B-1----:R-:W4:Y:S01]  /*f0470*/  LDL.LU R12, [R1+0x4054] ;  /* 0x00405400010c7983 */ /* 0x002f220000300800 */
[----:B------:R-:W-:Y:S01]  /*f0480*/  ISETP.LT.AND P1, PT, R7, UR5, !P0 ;  /* 0x0000000507007c0c */ /* 0x000fe2000c721270 */
[----:B------:R-:W-:-:S02]  /*f0490*/  ULDC UR5, c[0x0][0x22c] ;  /* 0x00008b0000057ab9 */ /* 0x000fc40000000800 */
[----:B------:R-:W4:Y:S04]  /*f04a0*/  LDL.LU R7, [R1+0x6bc] ;  /* 0x0006bc0001077983 */ /* 0x000f280000300800 */
[----:B------:R-:W4:Y:S06]  /*f04b0*/  LDL.LU R14, [R1+0x4050] ;  /* 0x00405000010e7983 */ /* 0x000f2c0000300800 */
[----:B--2---:R1:W-:Y:S01]  /*f04c0*/  @P1 STG.E desc[UR6][R94.64], R3 ;  /* 0x000000035e001986 */ /* 0x0043e2000c101906 */
[----:B---3--:R-:W-:Y:S01]  /*f04d0*/  ISETP.LT.AND P1, PT, R2, UR5, !P0 ;  /* 0x0000000502007c0c */ /* 0x008fe2000c721270 */
[----:B------:R-:W-:-:S02]  /*f04e0*/  ULDC UR5, c[0x0][0x22c] ;  /* 0x00008b0000057ab9 */ /* 0x000fc40000000800 */
[----:B------:R-:W2:Y:S04]  /*f04f0*/  LDL.LU R2, [R1+0x69c] ;  /* 0x00069c0001027983 */ /* 0x000ea80000300800 */
[----:B-1----:R-:W3:Y:S06]  /*f0500*/  LDL.LU R3, [R1+0x404c] ;  /* 0x00404c0001037983 */ /* 0x002eec0000300800 */
        /* <DEDUP_REMOVED lines=20> */
[----:B------:R-:W-:Y:S01]  /*f0650*/  @P1 STG.E desc[UR6][R104.64], R17 ;  /* 0x0000001168001986 */ /* 0x000fe2000c101906 */
[----:B------:R-:W-:Y:S01]  /*f0660*/  ISETP.LT.AND P1, PT, R12, UR5, !P0 ;  /* 0x000000050c007c0c */ /* 0x000fe2000c721270 */
[----:B------:R-:W-:-:S02]  /*f0670*/  ULDC UR5, c[0x0][0x22c] ;  /* 0x00008b0000057ab9 */ /* 0x000fc40000000800 */
[----:B------:R-:W4:Y:S10]  /*f0680*/  LDL.LU R12, [R1+0x6a8] ;  /* 0x0006a800010c7983 */ /* 0x000f340000300800 */
[----:B------:R1:W-:Y:S01]  /*f0690*/  @P1 STG.E desc[UR6][R106.64], R7 ;  /* 0x000000076a001986 */ /* 0x0003e2000c101906 */
[----:B------:R-:W-:Y:S01]  /*f06a0*/  ISETP.LT.AND P1, PT, R14, UR5, !P0 ;  /* 0x000000050e007c0c */ /* 0x000fe2000c721270 */
[----:B------:R-:W-:-:S02]  /*f06b0*/  ULDC UR5, c[0x0][0x22c] ;  /* 0x00008b0000057ab9 */ /* 0x000fc40000000800 */
[----:B-1----:R-:W4:Y:S04]  /*f06c0*/  LDL.LU R7, [R1+0x4038] ;  /* 0x0040380001077983 */ /* 0x002f280000300800 */
[----:B------:R-:W4:Y:S06]  /*f06d0*/  LDL.LU R17, [R1+0x688] ;  /* 0x0006880001117983 */ /* 0x000f2c0000300800 */
[----:B--2---:R1:W-:Y:S04]  /*f06e0*/  @P1 STG.E desc[UR6][R108.64], R2 ;  /* 0x000000026c001986 */ /* 0x0043e8000c101906 */
[----:B-1----:R-:W2:Y:S01]  /*f06f0*/  LDL.LU R2, [R1+0x4034] ;  /* 0x0040340001027983 */ /* 0x002ea20000300800 */
[----:B---3--:R-:W-:Y:S01]  /*f0700*/  ISETP.LT.AND P1, PT, R3, UR5, !P0 ;  /* 0x0000000503007c0c */ /* 0x008fe2000c721270 */
[----:B------:R-:W-:-:S02]  /*f0710*/  ULDC UR5, c[0x0][0x22c] ;  /* 0x00008b0000057ab9 */ /* 0x000fc40000000800 */
[----:B------:R-:W3:Y:S04]  /*f0720*/  LDL.LU R3, [R1+0x6ac] ;  /* 0x0006ac0001037983 */ /* 0x000ee80000300800 */
        /* <DEDUP_REMOVED lines=16> */
[----:B------:R1:W-:Y:S01]  /*f0830*/  @P1 STG.E desc[UR6][R116.64], R15 ;  /* 0x0000000f74001986 */ /* 0x0003e2000c101906 */
        /* <DEDUP_REMOVED lines=10> */
[----:B--2---:R-:W-:Y:S01]  /*f08e0*/  ISETP.LT.AND P1, PT, R2, UR5, !P0 ;  /* 0x0000000502007c0c */ /* 0x004fe2000c721270 */
[----:B------:R-:W-:-:S12]  /*f08f0*/  ULDC UR5, c[0x0][0x22c] ;  /* 0x00008b0000057ab9 */ /* 0x000fd80000000800 */
[----:B---3--:R1:W-:Y:S01]  /*f0900*/  @P1 STG.E desc[UR6][R122.64], R3 ;  /* 0x000000037a001986 */ /* 0x0083e2000c101906 */
[----:B------:R-:W-:Y:S01]  /*f0910*/  ISETP.LT.AND P1, PT, R14, UR5, !P0 ;  /* 0x000000050e007c0c */ /* 0x000fe2000c721270 */
[----:B------:R-:W-:Y:S02]  /*f0920*/  ULDC UR5, c[0x0][0x22c] ;  /* 0x00008b0000057ab9 */ /* 0x000fe40000000800 */
[----:B-1----:R-:W2:Y:S04]  /*f0930*/  LDL.LU R3, [R1+0x668] ;  /* 0x0006680001037983 */ /* 0x002ea80000300800 */
[----:B------:R-:W3:Y:S06]  /*f0940*/  LDL.LU R2, [R1+0x4018] ;  /* 0x0040180001027983 */ /* 0x000eec0000300800 */
[----:B------:R1:W-:Y:S04]  /*f0950*/  @P1 STG.E desc[UR6][R124.64], R13 ;  /* 0x0000000d7c001986 */ /* 0x0003e8000c101906 */
[----:B------:R-:W3:Y:S04]  /*f0960*/  LDL.LU R17, [R1+0x648] ;  /* 0x0006480001117983 */ /* 0x000ee80000300800 */
        /* <DEDUP_REMOVED lines=48> */
[----:B------:R-:W4:Y:S04]  /*f0c70*/  LDL.LU R8, [R1+0x63c] ;  /* 0x00063c0001087983 */ /* 0x000f280000300800 */
[----:B-1----:R-:W4:Y:S06]  /*f0c80*/  LDL.LU R9, [R1+0x3fd8] ;  /* 0x003fd80001097983 */ /* 0x002f2c0000300800 */
[----:B------:R1:W-:Y:S01]  /*f0c90*/  @P1 STG.E desc[UR6][R144.64], R15 ;  /* 0x0000000f90001986 */ /* 0x0003e2000c101906 */
        /* <DEDUP_REMOVED lines=24> */
[----:B------:R-:W-:Y:S01]  /*f0e20*/  @P1 STG.E desc[UR6][R154.64], R11 ;  /* 0x0000000b9a001986 */ /* 0x000fe2000c101906 */
[----:B------:R-:W-:Y:S01]  /*f0e30*/  ISETP.LT.AND P1, PT, R10, UR5, !P0 ;  /* 0x000000050a007c0c */ /* 0x000fe2000c721270 */
[----:B------:R-:W-:-:S02]  /*f0e40*/  ULDC UR5, c[0x0][0x22c] ;  /* 0x00008b0000057ab9 */ /* 0x000fc40000000800 */
[----:B------:R-:W3:Y:S10]  /*f0e50*/  LDL.LU R10, [R1+0x608] ;  /* 0x00060800010a7983 */ /* 0x000ef40000300800 */
[----:B----4-:R1:W-:Y:S04]  /*f0e60*/  @P1 STG.E desc[UR6][R156.64], R8 ;  /* 0x000000089c001986 */ /* 0x0103e8000c101906 */
[----:B-1----:R-:W4:Y:S01]  /*f0e70*/  LDL.LU R8, [R1+0x3fb8] ;  /* 0x003fb80001087983 */ /* 0x002f220000300800 */
[----:B------:R-:W-:Y:S01]  /*f0e80*/  ISETP.LT.AND P1, PT, R9, UR5, !P0 ;  /* 0x0000000509007c0c */ /* 0x000fe2000c721270 */
[----:B------:R-:W-:-:S02]  /*f0e90*/  ULDC UR5, c[0x0][0x22c] ;  /* 0x00008b0000057ab9 */ /* 0x000fc40000000800 */
[----:B------:R-:W4:Y:S04]  /*f0ea0*/  LDL.LU R11, [R1+0x62c] ;  /* 0x00062c00010b7983 */ /* 0x000f280000300800 */
[----:B------:R-:W4:Y:S06]  /*f0eb0*/  LDL.LU R9, [R1+0x3fb4] ;  /* 0x003fb40001097983 */ /* 0x000f2c0000300800 */
        /* <DEDUP_REMOVED lines=15> */
[----:B------:R1:W-:Y:S01]  /*f0fb0*/  @P1 STG.E desc[UR6][R164.64], R13 ;  /* 0x0000000da4001986 */ /* 0x0003e2000c101906 */
[----:B------:R-:W-:Y:S01]  /*f0fc0*/  ISETP.LT.AND P1, PT, R0, UR5, !P0 ;  /* 0x0000000500007c0c */ /* 0x000fe2000c721270 */
[----:B------:R-:W-:-:S02]  /*f0fd0*/  ULDC UR5, c[0x0][0x22c] ;  /* 0x00008b0000057ab9 */ /* 0x000fc40000000800 */
[----:B-1----:R-:W3:Y:S04]  /*f0fe0*/  LDL.LU R13, [R1+0x614] ;  /* 0x00061400010d7983 */ /* 0x002ee80000300800 */
[----:B------:R-:W3:Y:S06]  /*f0ff0*/  LDL.LU R0, [R1+0x3f98] ;  /* 0x003f980001007983 */ /* 0x000eec0000300800 */
[----:B------:R1:W-:Y:S01]  /*f1000*/  @P1 STG.E desc[UR6][R166.64], R17 ;  /* 0x00000011a6001986 */ /* 0x0003e2000c101906 */
[----:B------:R-:W-:Y:S01]  /*f1010*/  ISETP.LT.AND P1, PT, R14, UR5, !P0 ;  /* 0x000000050e007c0c */ /* 0x000fe2000c721270 */
[----:B------:R-:W-:-:S02]  /*f1020*/  ULDC UR5, c[0x0][0x22c] ;  /* 0x00008b0000057ab9 */ /* 0x000fc40000000800 */
[----:B-1----:R-:W3:Y:S04]  /*f1030*/  LDL.LU R17, [R1+0x5f4] ;  /* 0x0005f40001117983 */ /* 0x002ee80000300800 */
[----:B------:R-:W3:Y:S06]  /*f1040*/  LDL.LU R14, [R1+0x3f94] ;  /* 0x003f9400010e7983 */ /* 0x000eec0000300800 */
[----:B------:R1:W-:Y:S04]  /*f1050*/  @P1 STG.E desc[UR6][R168.64], R10 ;  /* 0x0000000aa8001986 */ /* 0x0003e8000c101906 */
[----:B-1----:R-:W3:Y:S01]  /*f1060*/  LDL.LU R10, [R1+0x618] ;  /* 0x00061800010a7983 */ /* 0x002ee20000300800 */
[----:B----4-:R-:W-:Y:S01]  /*f1070*/  ISETP.LT.AND P1, PT, R8, UR5, !P0 ;  /* 0x0000000508007c0c */ /* 0x010fe2000c721270 */
[----:B------:R-:W-:-:S02]  /*f1080*/  ULDC UR5, c[0x0][0x22c] ;  /* 0x00008b0000057ab9 */ /* 0x000fc40000000800 */
[----:B------:R-:W4:Y:S10]  /*f1090*/  LDL.LU R8, [R1+0x3f90] ;  /* 0x003f900001087983 */ /* 0x000f340000300800 */
        /* <DEDUP_REMOVED lines=13> */
[----:B------:R-:W4:Y:S04]  /*f1170*/  LDL.LU R7, [R1+0x5fc] ;  /* 0x0005fc0001077983 */ /* 0x000f280000300800 */
[----:B-1----:R-:W4:Y:S06]  /*f1180*/  LDL.LU R12, [R1+0x3f80] ;  /* 0x003f8000010c7983 */ /* 0x002f2c0000300800 */
        /* <DEDUP_REMOVED lines=10> */
[----:B------:R-:W-:Y:S01]  /*f1230*/  @P1 STG.E desc[UR6][R180.64], R17 ;  /* 0x00000011b4001986 */ /* 0x000fe2000c101906 */
[----:B------:R-:W-:Y:S01]  /*f1240*/  ISETP.LT.AND P1, PT, R14, UR5, !P0 ;  /* 0x000000050e007c0c */ /* 0x000fe2000c721270 */
[----:B------:R-:W-:-:S12]  /*f1250*/  ULDC UR5, c[0x0][0x22c] ;  /* 0x00008b0000057ab9 */ /* 0x000fd80000000800 */
[----:B------:R1:W-:Y:S04]  /*f1260*/  @P1 STG.E desc[UR6][R182.64], R10 ;  /* 0x0000000ab6001986 */ /* 0x0003e8000c101906 */
[----:B-1----:R-:W3:Y:S01]  /*f1270*/  LDL.LU R10, [R1+0x5e4] ;  /* 0x0005e400010a7983 */ /* 0x002ee20000300800 */
[----:B----4-:R-:W-:Y:S01]  /*f1280*/  ISETP.LT.AND P1, PT, R8, UR5, !P0 ;  /* 0x0000000508007c0c */ /* 0x010fe2000c721270 */
[----:B------:R-:W-:Y:S02]  /*f1290*/  ULDC UR5, c[0x0][0x22c] ;  /* 0x00008b0000057ab9 */ /* 0x000fe40000000800 */
[----:B------:R-:W4:Y:S10]  /*f12a0*/  LDL.LU R8, [R1+0x3f74] ;  /* 0x003f740001087983 */ /* 0x000f340000300800 */
[----:B------:R1:W-:Y:S01]  /*f12b0*/  @P1 STG.E desc[UR6][R184.64], R11 ;  /* 0x0000000bb8001986 */ /* 0x0003e2000c101906 */
[----:B------:R-:W-:Y:S01]  /*f12c0*/  ISETP.LT.AND P1, PT, R9, UR5, !P0 ;  /* 0x0000000509007c0c */ /* 0x000fe2000c721270 */
[----:B------:R-:W-:-:S02]  /*f12d0*/  ULDC UR5, c[0x0][0x22c] ;  /* 0x00008b0000057ab9 */ /* 0x000fc40000000800 */
[----:B-1----:R-:W4:Y:S04]  /*f12e0*/  LDL.LU R11, [R1+0x5c4] ;  /* 0x0005c400010b7983 */ /* 0x002f280000300800 */
[----:B------:R-:W4:Y:S06]  /*f12f0*/  LDL.LU R9, [R1+0x3f64] ;  /* 0x003f640001097983 */ /* 0x000f2c0000300800 */
[----:B------:R-:W-:Y:S01]  /*f1300*/  @P1 STG.E desc[UR6][R186.64], R15 ;  /* 0x0000000fba001986 */ /* 0x000fe2000c101906 */
[----:B------:R-:W-:-:S03]  /*f1310*/  ISETP.LT.AND P1, PT, R6, UR5, !P0 ;  /* 0x0000000506007c0c */ /* 0x000fc6000c721270 */
[----:B------:R-:W4:Y:S01]  /*f1320*/  LDL.LU R19, [R1+0x5e8] ;  /* 0x0005e80001137983 */ /* 0x000f220000300800 */
[----:B------:R-:W-:-:S03]  /*f1330*/  ULDC UR5, c[0x0][0x22c] ;  /* 0x00008b0000057ab9 */ /* 0x000fc60000000800 */
[----:B------:R-:W4:Y:S06]  /*f1340*/  LDL.LU R16, [R1+0x3f5c] ;  /* 0x003f5c0001107983 */ /* 0x000f2c0000300800 */
[----:B------:R1:W-:Y:S04]  /*f1350*/  @P1 STG.E desc[UR6][R188.64], R7 ;  /* 0x00000007bc001986 */ /* 0x0003e8000c101906 */
[----:B-1----:R-:W4:Y:S04]  /*f1360*/  LDL.LU R7, [R1+0x5c8] ;  /* 0x0005c80001077983 */ /* 0x002f280000300800 */
[----:B------:R-:W4:Y:S01]  /*f1370*/  LDL.LU R6, [R1+0x3f58] ;  /* 0x003f580001067983 */ /* 0x000f220000300800 */
[----:B------:R-:W-:Y:S01]  /*f1380*/  ISETP.LT.AND P1, PT, R12, UR5, !P0 ;  /* 0x000000050c007c0c */ /* 0x000fe2000c721270 */
[----:B------:R-:W-:-:S02]  /*f1390*/  ULDC UR5, c[0x0][0x22c] ;  /* 0x00008b0000057ab9 */ /* 0x000fc40000000800 */
[----:B------:R-:W4:Y:S04]  /*f13a0*/  LDL.LU R17, [R1+0x5ec] ;  /* 0x0005ec0001117983 */ /* 0x000f280000300800 */
[----:B------:R-:W4:Y:S06]  /*f13b0*/  LDL.LU R14, [R1+0x3f54] ;  /* 0x003f5400010e7983 */ /* 0x000f2c0000300800 */
[----:B--2---:R1:W-:Y:S01]  /*f13c0*/  @P1 STG.E desc[UR6][R190.64], R3 ;  /* 0x00000003be001986 */ /* 0x0043e2000c101906 */
[----:B---3--:R-:W-:Y:S01]  /*f13d0*/  ISETP.LT.AND P1, PT, R2, UR5, !P0 ;  /* 0x0000000502007c0c */ /* 0x008fe2000c721270 */
[----:B------:R-:W-:-:S02]  /*f13e0*/  ULDC UR5, c[0x0][0x22c] ;  /* 0x00008b0000057ab9 */ /* 0x000fc40000000800 */
[----:B-1----:R-:W2:Y:S04]  /*f13f0*/  LDL.LU R3, [R1+0x5cc] ;  /* 0x0005cc0001037983 */ /* 0x002ea80000300800 */
[----:B------:R-:W3:Y:S04]  /*f1400*/  LDL.LU R2, [R1+0x3f50] ;  /* 0x003f500001027983 */ /* 0x000ee80000300800 */
[----:B------:R-:W3:Y:S04]  /*f1410*/  LDL.LU R15, [R1+0x5d0] ;  /* 0x0005d000010f7983 */ /* 0x000ee80000300800 */
[----:B------:R-:W3:Y:S04]  /*f1420*/  LDL.LU R12, [R1+0x3f4c] ;  /* 0x003f4c00010c7983 */ /* 0x000ee80000300800 */
        /* <DEDUP_REMOVED lines=15> */
[----:B------:R-:W-:Y:S01]  /*f1520*/  @P1 STG.E desc[UR6][R198.64], R19 ;  /* 0x00000013c6001986 */ /* 0x000fe2000c101906 */
[----:B------:R-:W-:Y:S01]  /*f1530*/  ISETP.LT.AND P1, PT, R16, UR5, !P0 ;  /* 0x0000000510007c0c */ /* 0x000fe2000c721270 */
[----:B------:R-:W-:-:S12]  /*f1540*/  ULDC UR5, c[0x0][0x22c] ;  /* 0x00008b0000057ab9 */ /* 0x000fd80000000800 */
[----:B------:R1:W-:Y:S01]  /*f1550*/  @P1 STG.E desc[UR6][R200.64], R7 ;  /* 0x00000007c8001986 */ /* 0x0003e2000c101906 */
[----:B------:R-:W-:Y:S01]  /*f1560*/  ISETP.LT.AND P1, PT, R6, UR5, !P0 ;  /* 0x0000000506007c0c */ /* 0x000fe2000c721270 */
[----:B------:R-:W-:Y:S02]  /*f1570*/  ULDC UR5, c[0x0][0x22c] ;  /* 0x00008b0000057ab9 */ /* 0x000fe40000000800 */
[----:B-1----:R-:W4:Y:S04]  /*f1580*/  LDL.LU R7, [R1+0x5d8] ;  /* 0x0005d80001077983 */ /* 0x002f280000300800 */
[----:B------:R-:W4:Y:S06]  /*f1590*/  LDL.LU R6, [R1+0x3f2c] ;  /* 0x003f2c0001067983 */ /* 0x000f2c0000300800 */
[----:B------:R-:W-:Y:S01]  /*f15a0*/  @P1 STG.E desc[UR6][R202.64], R17 ;  /* 0x00000011ca001986 */ /* 0x000fe2000c101906 */
[----:B------:R-:W-:Y:S01]  /*f15b0*/  ISETP.LT.AND P1, PT, R14, UR5, !P0 ;  /* 0x000000050e007c0c */ /* 0x000fe2000c721270 */
[----:B------:R-:W-:-:S12]  /*f15c0*/  ULDC UR5, c[0x0][0x22c] ;  /* 0x00008b0000057ab9 */ /* 0x000fd80000000800 */
[----:B--2---:R1:W-:Y:S01]  /*f15d0*/  @P1 STG.E desc[UR6][R204.64], R3 ;  /* 0x00000003cc001986 */ /* 0x0043e2000c101906 */
[----:B---3--:R-:W-:Y:S01]  /*f15e0*/  ISETP.LT.AND P1, PT, R2, UR5, !P0 ;  /* 0x0000000502007c0c */ /* 0x008fe2000c721270 */
[----:B------:R-:W-:Y:S02]  /*f15f0*/  ULDC UR5, c[0x0][0x22c] ;  /* 0x00008b0000057ab9 */ /* 0x000fe40000000800 */
[----:B-1----:R-:W2:Y:S04]  /*f1600*/  LDL.LU R3, [R1+0x5b8] ;  /* 0x0005b80001037983 */ /* 0x002ea80000300800 */
[----:B------:R-:W3:Y:S06]  /*f1610*/  LDL.LU R2, [R1+0x3f24] ;  /* 0x003f240001027983 */ /* 0x000eec0000300800 */
[----:B------:R1:W-:Y:S01]  /*f1620*/  @P1 STG.E desc[UR6][R206.64], R15 ;  /* 0x0000000fce001986 */ /* 0x0003e2000c101906 */
[----:B------:R-:W-:Y:S01]  /*f1630*/  ISETP.LT.AND P1, PT, R12, UR5, !P0 ;  /* 0x000000050c007c0c */ /* 0x000fe2000c721270 */
[----:B------:R-:W-:-:S12]  /*f1640*/  ULDC UR5, c[0x0][0x22c] ;  /* 0x00008b0000057ab9 */ /* 0x000fd80000000800 */
[----:B------:R1:W-:Y:S01]  /*f1650*/  @P1 STG.E desc[UR6][R208.64], R13 ;  /* 0x0000000dd0001986 */ /* 0x0003e2000c101906 */
[----:B------:R-:W-:Y:S01]  /*f1660*/  ISETP.LT.AND P1, PT, R0, UR5, !P0 ;  /* 0x0000000500007c0c */ /* 0x000fe2000c721270 */
[----:B------:R-:W-:Y:S02]  /*f1670*/  ULDC UR5, c[0x0][0x22c] ;  /* 0x00008b0000057ab9 */ /* 0x000fe40000000800 */
[----:B------:R-:W3:Y:S10]  /*f1680*/  LDL.LU R0, [R1+0x5dc] ;  /* 0x0005dc0001007983 */ /* 0x000ef40000300800 */
[----:B------:R-:W-:Y:S01]  /*f1690*/  @P1 STG.E desc[UR6][R210.64], R10 ;  /* 0x0000000ad2001986 */ /* 0x000fe2000c101906 */
[----:B----4-:R-:W-:Y:S01]  /*f16a0*/  ISETP.LT.AND P1, PT, R8, UR5, !P0 ;  /* 0x0000000508007c0c */ /* 0x010fe2000c721270 */
[----:B------:R-:W-:-:S02]  /*f16b0*/  ULDC UR5, c[0x0][0x22c] ;  /* 0x00008b0000057ab9 */ /* 0x000fc40000000800 */
        /* <DEDUP_REMOVED lines=11> */
[----:B------:R-:W-:Y:S01]  /*f1770*/  @P1 STG.E desc[UR6][R212.64], R11 ;  /* 0x0000000bd4001986 */ /* 0x000fe2000c101906 */
[----:B------:R-:W-:Y:S01]  /*f1780*/  ISETP.LT.AND P1, PT, R9, UR5, !P0 ;  /* 0x0000000509007c0c */ /* 0x000fe2000c721270 */
[----:B------:R-:W-:-:S02]  /*f1790*/  ULDC UR5, c[0x0][0x22c] ;  /* 0x00008b0000057ab9 */ /* 0x000fc40000000800 */
[----:B------:R-:W4:Y:S04]  /*f17a0*/  LDL.LU R18, [R1+0x3f48] ;  /* 0x003f480001127983 */ /* 0x000f280000300800 */
[----:B------:R-:W4:Y:S04]  /*f17b0*/  LDL.LU R19, [R1+0x5ac] ;  /* 0x0005ac0001137983 */ /* 0x000f280000300800 */
[----:B------:R-:W4:Y:S04]  /*f17c0*/  LDL.LU R17, [R1+0x3eec] ;  /* 0x003eec0001117983 */ /* 0x000f280000300800 */
[----:B------:R-:W4:Y:S04]  /*f17d0*/  LDL.LU R16, [R1+0x3ee8] ;  /* 0x003ee80001107983 */ /* 0x000f280000300800 */
        /* <DEDUP_REMOVED lines=8> */
[----:B------:R-:W2:Y:S04]  /*f1860*/  LDL.LU R2, [R1+0x42fc] ;  /* 0x0042fc0001027983 */ /* 0x000ea80000300800 */
[----:B-1----:R-:W3:Y:S06]  /*f1870*/  LDL.LU R3, [R1+0x594] ;  /* 0x0005940001037983 */ /* 0x002eec0000300800 */
[----:B------:R1:W-:Y:S04]  /*f1880*/  @P1 STG.E desc[UR6][R218.64], R0 ;  /* 0x00000000da001986 */ /* 0x0003e8000c101906 */
[----:B-1----:R-:W2:Y:S01]  /*f1890*/  LDL.LU R0, [R1+0x598] ;  /* 0x0005980001007983 */ /* 0x002ea20000300800 */
[----:B----4-:R-:W-:Y:S01]  /*f18a0*/  ISETP.LT.AND P1, PT, R8, UR5, !P0 ;  /* 0x0000000508007c0c */ /* 0x010fe2000c721270 */
[----:B------:R-:W-:-:S02]  /*f18b0*/  ULDC UR5, c[0x0][0x22c] ;  /* 0x00008b0000057ab9 */ /* 0x000fc40000000800 */
[----:B------:R-:W1:Y:S10]  /*f18c0*/  LDS.128 R8, [R252] ;  /* 0x00000000fc087984 */ /* 0x000e740000000c00 */
[----:B------:R-:W-:Y:S01]  /*f18d0*/  @P1 STG.E desc[UR6][R220.64], R25 ;  /* 0x00000019dc001986 */ /* 0x000fe2000c101906 */
[----:B------:R-:W-:Y:S01]  /*f18e0*/  ISETP.LT.AND P1, PT, R24, UR5, !P0 ;  /* 0x0000000518007c0c */ /* 0x000fe2000c721270 */
[----:B------:R-:W-:-:S12]  /*f18f0*/  ULDC UR5, c[0x0][0x22c] ;  /* 0x00008b0000057ab9 */ /* 0x000fd80000000800 */
[----:B------:R-:W-:Y:S01]  /*f1900*/  @P1 STG.E desc[UR6][R222.64], R23 ;  /* 0x00000017de001986 */ /* 0x000fe2000c101906 */
[----:B------:R-:W-:Y:S01]  /*f1910*/  ISETP.LT.AND P1, PT, R15, UR5, !P0 ;  /* 0x000000050f007c0c */ /* 0x000fe2000c721270 */
[----:B------:R-:W-:-:S12]  /*f1920*/  ULDC UR5, c[0x0][0x22c] ;  /* 0x00008b0000057ab9 */ /* 0x000fd80000000800 */
[----:B-1----:R-:W-:Y:S01]  /*f1930*/  @P1 STG.E desc[UR6][R224.64], R8 ;  /* 0x00000008e0001986 */ /* 0x002fe2000c101906 */
[----:B------:R-:W-:-:S13]  /*f1940*/  ISETP.LT.AND P1, PT, R14, UR5, !P0 ;  /* 0x000000050e007c0c */ /* 0x000fda000c721270 */
[----:B------:R-:W-:Y:S01]  /*f1950*/  @P1 STG.E desc[UR6][R226.64], R13 ;  /* 0x0000000de2001986 */ /* 0x000fe2000c101906 */
[----:B------:R-:W-:-:S03]  /*f1960*/  ISETP.LT.AND P1, PT, R12, UR4, !P0 ;  /* 0x000000040c007c0c */ /* 0x000fc6000c721270 */
[----:B------:R-:W1:Y:S04]  /*f1970*/  LDS.128 R12, [R252+0x400] ;  /* 0x00040000fc0c7984 */ /* 0x000e680000000c00 */
[----:B------:R-:W-:Y:S01]  /*f1980*/  @P2 STG.E desc[UR6][R228.64], R9 ;  /* 0x00000009e4002986 */ /* 0x000fe2000c101906 */
[----:B------:R-:W-:-:S03]  /*f1990*/  ISETP.LT.AND P2, PT, R22, UR4, !P0 ;  /* 0x0000000416007c0c */ /* 0x000fc6000c741270 */
        /* <DEDUP_REMOVED lines=8> */
[----:B------:R-:W-:Y:S04]  /*f1a20*/  @P1 STG.E desc[UR6][R238.64], R7 ;  /* 0x00000007ee001986 */ /* 0x000fe8000c101906 */
[----:B-1----:R-:W-:Y:S01]  /*f1a30*/  @P2 STG.E desc[UR6][R240.64], R12 ;  /* 0x0000000cf0002986 */ /* 0x002fe2000c101906 */
[----:B------:R-:W-:-:S03]  /*f1a40*/  ISETP.LT.AND P1, PT, R6, UR4, !P0 ;  /* 0x0000000406007c0c */ /* 0x000fc6000c721270 */
[----:B---3--:R-:W-:Y:S04]  /*f1a50*/  @P3 STG.E desc[UR6][R242.64], R3 ;  /* 0x00000003f2003986 */ /* 0x008fe8000c101906 */
[----:B------:R-:W-:Y:S01]  /*f1a60*/  @P4 STG.E desc[UR6][R244.64], R13 ;  /* 0x0000000df4004986 */ /* 0x000fe2000c101906 */
[----:B--2---:R-:W-:-:S03]  /*f1a70*/  ISETP.LT.AND P0, PT, R2, UR4, !P0 ;  /* 0x0000000402007c0c */ /* 0x004fc6000c701270 */
[----:B------:R1:W-:Y:S04]  /*f1a80*/  @P5 STG.E desc[UR6][R246.64], R0 ;  /* 0x00000000f6005986 */ /* 0x0003e8000c101906 */
[----:B------:R2:W-:Y:S04]  /*f1a90*/  @P6 STG.E desc[UR6][R248.64], R14 ;  /* 0x0000000ef8006986 */ /* 0x0005e8000c101906 */
[----:B-1----:R-:W3:Y:S04]  /*f1aa0*/  LDL.LU R0, [R1+0x59c] ;  /* 0x00059c0001007983 */ /* 0x002ee80000300800 */
[----:B---3--:R2:W-:Y:S01]  /*f1ab0*/  @P1 STG.E desc[UR6][R250.64], R0 ;  /* 0x00000000fa001986 */ /* 0x0085e2000c101906 */
[----:B------:R-:W-:Y:S05]  /*f1ac0*/  @!P0 EXIT ;  /* 0x000000000000894d */ /* 0x000fea0003800000 */
[----:B-----5:R-:W-:Y:S01]  /*f1ad0*/  STG.E desc[UR6][R4.64], R15 ;  /* 0x0000000f04007986 */ /* 0x020fe2000c101906 */
[----:B------:R-:W-:Y:S05]  /*f1ae0*/  EXIT ;  /* 0x000000000000794d */ /* 0x000fea0003800000 */
.L_x_2:
[----:B------:R-:W-:-:S00]  /*f1af0*/  BRA `(.L_x_2) ;  /* 0xfffffffc00fc7947 */ /* 0x000fc0000383ffff */
[----:B------:R-:W-:-:S00]  /*f1b00*/  NOP ;  /* 0x0000000000007918 */ /* 0x000fc00000000000 */
[----:B------:R-:W-:-:S00]  /*f1b10*/  NOP ;  /* 0x0000000000007918 */ /* 0x000fc00000000000 */
[----:B------:R-:W-:-:S00]  /*f1b20*/  NOP ;  /* 0x0000000000007918 */ /* 0x000fc00000000000 */
[----:B------:R-:W-:-:S00]  /*f1b30*/  NOP ;  /* 0x0000000000007918 */ /* 0x000fc00000000000 */
[----:B------:R-:W-:-:S00]  /*f1b40*/  NOP ;  /* 0x0000000000007918 */ /* 0x000fc00000000000 */
[----:B------:R-:W-:-:S00]  /*f1b50*/  NOP ;  /* 0x0000000000007918 */ /* 0x000fc00000000000 */
[----:B------:R-:W-:-:S00]  /*f1b60*/  NOP ;  /* 0x0000000000007918 */ /* 0x000fc00000000000 */
[----:B------:R-:W-:-:S00]  /*f1b70*/  NOP ;  /* 0x0000000000007918 */ /* 0x000fc00000000000 */
.L_x_3:


//--------------------- .nv.shared.matmul_kernel  --------------------------
	.section	.nv.shared.matmul_kernel,"aw",@nobits
	.sectionflags	@""
	.align	16
	.zero		1024


//--------------------- .nv.shared.reserved.0     --------------------------
	.section	.nv.shared.reserved.0,"aw",@nobits
	.weak		__nv_reservedSMEM_offset_0_alias
	.size		__nv_reservedSMEM_offset_0_alias, 0, 0
	.other		__nv_reservedSMEM_offset_0_alias,@"STO_CUDA_RESERVED_SHARED STV_DEFAULT"
__nv_reservedSMEM_offset_0_alias:
	.zero		0


//--------------------- .nv.constant0.matmul_kernel --------------------------
	.section	.nv.constant0.matmul_kernel,"a",@progbits
	.sectionflags	@""
	.align	4
.nv.constant0.matmul_kernel:
	.zero		608


//--------------------- SYMBOLS --------------------------

	.type		.nv.reservedSmem.offset0,@object
	.size		.nv.reservedSmem.offset0,0x4
